//
// Generated by NVIDIA NVVM Compiler
//
// Compiler Build ID: CL-36424714
// Cuda compilation tools, release 13.0, V13.0.88
// Based on NVVM 20.0.0
//

.version 9.0
.target sm_100
.address_size 64

	// .globl	PDist_Other
.extern .func  (.param .b32 func_retval0) vprintf
(
	.param .b64 vprintf_param_0,
	.param .b64 vprintf_param_1
)
;
// _ZZ11PDist_OtherE6shared has been demoted
.global .align 1 .b8 $str[6] = {106, 58, 37, 100, 44};
.global .align 1 .b8 $str$1[7] = {106, 98, 58, 37, 100, 44};

.visible .entry PDist_Other(
	.param .u64 .ptr .align 1 PDist_Other_param_0,
	.param .u64 .ptr .align 1 PDist_Other_param_1,
	.param .f32 PDist_Other_param_2,
	.param .u64 PDist_Other_param_3,
	.param .u64 PDist_Other_param_4,
	.param .f32 PDist_Other_param_5,
	.param .f32 PDist_Other_param_6
)
{
	.reg .pred 	%p<57>;
	.reg .b32 	%r<55>;
	.reg .b32 	%f<186>;
	.reg .b64 	%rd<47>;
	// demoted variable
	.shared .align 4 .b8 _ZZ11PDist_OtherE6shared[1024];
	ld.param.u64 	%rd18, [PDist_Other_param_0];
	ld.param.f32 	%f29, [PDist_Other_param_2];
	ld.param.u64 	%rd21, [PDist_Other_param_3];
	ld.param.u64 	%rd20, [PDist_Other_param_4];
	ld.param.f32 	%f31, [PDist_Other_param_5];
	ld.param.f32 	%f32, [PDist_Other_param_6];
	mov.u32 	%r7, %ctaid.x;
	cvt.u64.u32 	%rd1, %r7;
	mov.u32 	%r1, %ntid.x;
	mul.wide.u32 	%rd22, %r7, 2;
	cvt.rn.f32.u64 	%f33, %rd22;
	sub.f32 	%f34, %f32, %f33;
	sqrt.rn.f32 	%f35, %f34;
	sub.f32 	%f36, %f31, %f35;
	cvt.rzi.s64.f32 	%rd2, %f36;
	mul.lo.s64 	%rd23, %rd2, %rd21;
	add.s64 	%rd24, %rd2, %rd1;
	mad.lo.s64 	%rd25, %rd2, %rd2, %rd2;
	shr.u64 	%rd26, %rd25, 63;
	add.s64 	%rd27, %rd25, %rd26;
	shr.s64 	%rd28, %rd27, 1;
	sub.s64 	%rd29, %rd24, %rd23;
	add.s64 	%rd30, %rd29, %rd28;
	add.s64 	%rd3, %rd30, 1;
	mov.u32 	%r2, %tid.x;
	cvt.u64.u32 	%rd4, %r2;
	setp.le.s64 	%p1, %rd20, %rd4;
	mov.f32 	%f181, 0f00000000;
	@%p1 bra 	$L__BB0_11;
	cvta.to.global.u64 	%rd31, %rd18;
	mul.lo.s64 	%rd32, %rd2, %rd20;
	shl.b64 	%rd33, %rd32, 2;
	add.s64 	%rd34, %rd31, %rd33;
	shl.b64 	%rd35, %rd4, 2;
	mul.f32 	%f38, %f29, 0f3F000000;
	cvt.rzi.f32.f32 	%f39, %f38;
	add.f32 	%f40, %f39, %f39;
	sub.f32 	%f41, %f29, %f40;
	abs.f32 	%f1, %f41;
	abs.f32 	%f2, %f29;
	cvt.rmi.f32.f32 	%f3, %f29;
	mul.lo.s64 	%rd36, %rd20, %rd3;
	shl.b64 	%rd5, %rd36, 2;
	add.s64 	%rd44, %rd31, %rd35;
	mul.wide.u32 	%rd7, %r1, 4;
	add.s64 	%rd8, %rd33, %rd7;
	add.s64 	%rd45, %rd34, %rd35;
	shl.b64 	%rd37, %rd20, 2;
	add.s64 	%rd11, %rd34, %rd37;
	mov.f32 	%f181, 0f00000000;
	mov.u64 	%rd46, %rd45;
$L__BB0_2:
	setp.eq.f32 	%p2, %f29, 0f00000000;
	add.s64 	%rd38, %rd44, %rd5;
	ld.global.f32 	%f43, [%rd46];
	ld.global.f32 	%f44, [%rd38];
	sub.f32 	%f45, %f43, %f44;
	abs.f32 	%f5, %f45;
	abs.f32 	%f6, %f5;
	setp.lt.f32 	%p3, %f6, 0f00800000;
	mul.f32 	%f46, %f6, 0f4B800000;
	selp.f32 	%f47, %f46, %f6, %p3;
	selp.f32 	%f48, 0fC1C00000, 0f00000000, %p3;
	mov.b32 	%r8, %f47;
	add.s32 	%r9, %r8, -1060439283;
	and.b32  	%r10, %r9, -8388608;
	sub.s32 	%r11, %r8, %r10;
	mov.b32 	%f49, %r11;
	cvt.rn.f32.s32 	%f50, %r10;
	fma.rn.f32 	%f51, %f50, 0f34000000, %f48;
	add.f32 	%f52, %f49, 0fBF800000;
	add.f32 	%f53, %f49, 0f3F800000;
	rcp.approx.ftz.f32 	%f54, %f53;
	add.f32 	%f55, %f52, %f52;
	mul.f32 	%f56, %f55, %f54;
	mul.f32 	%f57, %f56, %f56;
	sub.f32 	%f58, %f52, %f56;
	add.f32 	%f59, %f58, %f58;
	neg.f32 	%f60, %f56;
	fma.rn.f32 	%f61, %f60, %f52, %f59;
	mul.rn.f32 	%f62, %f54, %f61;
	fma.rn.f32 	%f63, %f57, 0f3A2C32E4, 0f3B52E7DB;
	fma.rn.f32 	%f64, %f63, %f57, 0f3C93BB73;
	fma.rn.f32 	%f65, %f64, %f57, 0f3DF6384F;
	mul.rn.f32 	%f66, %f65, %f57;
	fma.rn.f32 	%f67, %f56, 0f3FB8AA3B, %f51;
	sub.f32 	%f68, %f51, %f67;
	fma.rn.f32 	%f69, %f56, 0f3FB8AA3B, %f68;
	fma.rn.f32 	%f70, %f62, 0f3FB8AA3B, %f69;
	fma.rn.f32 	%f71, %f56, 0f32A55E34, %f70;
	mul.f32 	%f72, %f66, 0f40400000;
	fma.rn.f32 	%f73, %f72, %f62, %f71;
	fma.rn.f32 	%f74, %f66, %f56, %f73;
	add.rn.f32 	%f75, %f67, %f74;
	neg.f32 	%f76, %f67;
	add.rn.f32 	%f77, %f75, %f76;
	neg.f32 	%f78, %f77;
	add.rn.f32 	%f79, %f74, %f78;
	mul.rn.f32 	%f80, %f75, %f29;
	neg.f32 	%f81, %f80;
	fma.rn.f32 	%f82, %f75, %f29, %f81;
	fma.rn.f32 	%f83, %f79, %f29, %f82;
	cvt.rni.f32.f32 	%f84, %f80;
	sub.f32 	%f85, %f80, %f84;
	add.f32 	%f86, %f85, %f83;
	fma.rn.f32 	%f87, %f86, 0f391FCB8E, 0f3AAF85ED;
	fma.rn.f32 	%f88, %f87, %f86, 0f3C1D9856;
	fma.rn.f32 	%f89, %f88, %f86, 0f3D6357BB;
	fma.rn.f32 	%f90, %f89, %f86, 0f3E75FDEC;
	fma.rn.f32 	%f91, %f90, %f86, 0f3F317218;
	fma.rn.f32 	%f92, %f91, %f86, 0f3F800000;
	cvt.rzi.s32.f32 	%r12, %f84;
	setp.gt.f32 	%p4, %f84, 0f00000000;
	selp.b32 	%r13, 0, -2097152000, %p4;
	add.s32 	%r14, %r13, 2130706432;
	mov.b32 	%f93, %r14;
	mul.f32 	%f94, %f92, %f93;
	shl.b32 	%r15, %r12, 23;
	sub.s32 	%r16, %r15, %r13;
	mov.b32 	%f95, %r16;
	mul.f32 	%f96, %f94, %f95;
	abs.f32 	%f97, %f80;
	setp.gt.f32 	%p5, %f97, 0f43180000;
	setp.lt.f32 	%p6, %f80, 0f00000000;
	selp.f32 	%f98, 0f00000000, 0f7F800000, %p6;
	selp.f32 	%f7, %f98, %f96, %p5;
	setp.eq.f32 	%p7, %f5, 0f3F800000;
	or.pred  	%p8, %p2, %p7;
	mov.f32 	%f180, 0f3F800000;
	@%p8 bra 	$L__BB0_10;
	setp.num.f32 	%p9, %f2, %f2;
	setp.num.f32 	%p10, %f6, %f6;
	and.pred  	%p11, %p10, %p9;
	@%p11 bra 	$L__BB0_5;
	add.rn.f32 	%f180, %f5, %f29;
	bra.uni 	$L__BB0_10;
$L__BB0_5:
	setp.neu.f32 	%p12, %f5, 0f00000000;
	setp.neu.f32 	%p13, %f6, 0f7F800000;
	and.pred  	%p14, %p12, %p13;
	@%p14 bra 	$L__BB0_7;
	setp.lt.f32 	%p21, %f29, 0f00000000;
	setp.neu.f32 	%p22, %f1, 0f3F800000;
	add.f32 	%f102, %f5, %f5;
	mov.b32 	%r17, %f102;
	xor.b32  	%r18, %r17, 2139095040;
	selp.b32 	%r19, %r18, %r17, %p21;
	and.b32  	%r20, %r19, 2147483647;
	selp.b32 	%r21, %r20, %r19, %p22;
	mov.b32 	%f180, %r21;
	bra.uni 	$L__BB0_10;
$L__BB0_7:
	setp.eq.f32 	%p15, %f2, 0f7F800000;
	setp.eq.f32 	%p16, %f5, 0fBF800000;
	and.pred  	%p17, %p16, %p15;
	@%p17 bra 	$L__BB0_10;
	setp.geu.f32 	%p18, %f5, 0f00000000;
	mov.f32 	%f180, %f7;
	@%p18 bra 	$L__BB0_10;
	setp.neu.f32 	%p19, %f29, %f3;
	setp.neu.f32 	%p20, %f1, 0f3F800000;
	neg.f32 	%f100, %f7;
	selp.f32 	%f101, %f7, %f100, %p20;
	selp.f32 	%f180, 0f7FFFFFFF, %f101, %p19;
$L__BB0_10:
	add.f32 	%f181, %f181, %f180;
	add.s64 	%rd45, %rd45, %rd7;
	add.s64 	%rd46, %rd44, %rd8;
	add.s64 	%rd44, %rd44, %rd7;
	setp.lt.u64 	%p23, %rd45, %rd11;
	@%p23 bra 	$L__BB0_2;
$L__BB0_11:
	mov.b32 	%r22, %f181;
	shfl.sync.down.b32	%r23|%p24, %r22, 16, 31, -1;
	mov.b32 	%f103, %r23;
	add.f32 	%f104, %f181, %f103;
	mov.b32 	%r24, %f104;
	shfl.sync.down.b32	%r25|%p25, %r24, 8, 31, -1;
	mov.b32 	%f105, %r25;
	add.f32 	%f106, %f104, %f105;
	mov.b32 	%r26, %f106;
	shfl.sync.down.b32	%r27|%p26, %r26, 4, 31, -1;
	mov.b32 	%f107, %r27;
	add.f32 	%f108, %f106, %f107;
	mov.b32 	%r28, %f108;
	shfl.sync.down.b32	%r29|%p27, %r28, 2, 31, -1;
	mov.b32 	%f109, %r29;
	add.f32 	%f110, %f108, %f109;
	mov.b32 	%r30, %f110;
	shfl.sync.down.b32	%r31|%p28, %r30, 1, 31, -1;
	mov.b32 	%f111, %r31;
	add.f32 	%f14, %f110, %f111;
	and.b32  	%r3, %r2, 31;
	setp.ne.s32 	%p29, %r3, 0;
	@%p29 bra 	$L__BB0_13;
	shr.u32 	%r32, %r2, 3;
	mov.u32 	%r33, _ZZ11PDist_OtherE6shared;
	add.s32 	%r34, %r33, %r32;
	st.shared.f32 	[%r34], %f14;
$L__BB0_13:
	bar.sync 	0;
	shr.u32 	%r54, %r1, 5;
	setp.ge.u32 	%p30, %r2, %r54;
	mov.f32 	%f184, 0f00000000;
	@%p30 bra 	$L__BB0_15;
	shl.b32 	%r35, %r3, 2;
	mov.u32 	%r36, _ZZ11PDist_OtherE6shared;
	add.s32 	%r37, %r36, %r35;
	ld.shared.f32 	%f184, [%r37];
$L__BB0_15:
	setp.gt.u32 	%p31, %r2, 31;
	@%p31 bra 	$L__BB0_28;
	setp.lt.u32 	%p32, %r1, 64;
	@%p32 bra 	$L__BB0_18;
$L__BB0_17:
	shr.u32 	%r6, %r54, 1;
	mov.b32 	%r38, %f184;
	shfl.sync.down.b32	%r39|%p33, %r38, %r6, 31, -1;
	mov.b32 	%f113, %r39;
	add.f32 	%f184, %f184, %f113;
	setp.gt.u32 	%p34, %r54, 3;
	mov.u32 	%r54, %r6;
	@%p34 bra 	$L__BB0_17;
$L__BB0_18:
	setp.ne.s32 	%p35, %r2, 0;
	mov.f32 	%f185, 0f3F800000;
	@%p35 bra 	$L__BB0_28;
	rcp.rn.f32 	%f20, %f29;
	mul.f32 	%f115, %f20, 0f3F000000;
	cvt.rzi.f32.f32 	%f116, %f115;
	add.f32 	%f117, %f116, %f116;
	sub.f32 	%f118, %f20, %f117;
	abs.f32 	%f21, %f118;
	abs.f32 	%f22, %f184;
	setp.lt.f32 	%p36, %f22, 0f00800000;
	mul.f32 	%f119, %f22, 0f4B800000;
	selp.f32 	%f120, %f119, %f22, %p36;
	selp.f32 	%f121, 0fC1C00000, 0f00000000, %p36;
	mov.b32 	%r40, %f120;
	add.s32 	%r41, %r40, -1060439283;
	and.b32  	%r42, %r41, -8388608;
	sub.s32 	%r43, %r40, %r42;
	mov.b32 	%f122, %r43;
	cvt.rn.f32.s32 	%f123, %r42;
	fma.rn.f32 	%f124, %f123, 0f34000000, %f121;
	add.f32 	%f125, %f122, 0fBF800000;
	add.f32 	%f126, %f122, 0f3F800000;
	rcp.approx.ftz.f32 	%f127, %f126;
	add.f32 	%f128, %f125, %f125;
	mul.f32 	%f129, %f128, %f127;
	mul.f32 	%f130, %f129, %f129;
	sub.f32 	%f131, %f125, %f129;
	add.f32 	%f132, %f131, %f131;
	neg.f32 	%f133, %f129;
	fma.rn.f32 	%f134, %f133, %f125, %f132;
	mul.rn.f32 	%f135, %f127, %f134;
	fma.rn.f32 	%f136, %f130, 0f3A2C32E4, 0f3B52E7DB;
	fma.rn.f32 	%f137, %f136, %f130, 0f3C93BB73;
	fma.rn.f32 	%f138, %f137, %f130, 0f3DF6384F;
	mul.rn.f32 	%f139, %f138, %f130;
	fma.rn.f32 	%f140, %f129, 0f3FB8AA3B, %f124;
	sub.f32 	%f141, %f124, %f140;
	fma.rn.f32 	%f142, %f129, 0f3FB8AA3B, %f141;
	fma.rn.f32 	%f143, %f135, 0f3FB8AA3B, %f142;
	fma.rn.f32 	%f144, %f129, 0f32A55E34, %f143;
	mul.f32 	%f145, %f139, 0f40400000;
	fma.rn.f32 	%f146, %f145, %f135, %f144;
	fma.rn.f32 	%f147, %f139, %f129, %f146;
	add.rn.f32 	%f148, %f140, %f147;
	neg.f32 	%f149, %f140;
	add.rn.f32 	%f150, %f148, %f149;
	neg.f32 	%f151, %f150;
	add.rn.f32 	%f152, %f147, %f151;
	mul.rn.f32 	%f153, %f148, %f20;
	neg.f32 	%f154, %f153;
	fma.rn.f32 	%f155, %f148, %f20, %f154;
	fma.rn.f32 	%f156, %f152, %f20, %f155;
	cvt.rni.f32.f32 	%f157, %f153;
	sub.f32 	%f158, %f153, %f157;
	add.f32 	%f159, %f158, %f156;
	fma.rn.f32 	%f160, %f159, 0f391FCB8E, 0f3AAF85ED;
	fma.rn.f32 	%f161, %f160, %f159, 0f3C1D9856;
	fma.rn.f32 	%f162, %f161, %f159, 0f3D6357BB;
	fma.rn.f32 	%f163, %f162, %f159, 0f3E75FDEC;
	fma.rn.f32 	%f164, %f163, %f159, 0f3F317218;
	fma.rn.f32 	%f165, %f164, %f159, 0f3F800000;
	cvt.rzi.s32.f32 	%r44, %f157;
	setp.gt.f32 	%p37, %f157, 0f00000000;
	selp.b32 	%r45, 0, -2097152000, %p37;
	add.s32 	%r46, %r45, 2130706432;
	mov.b32 	%f166, %r46;
	mul.f32 	%f167, %f165, %f166;
	shl.b32 	%r47, %r44, 23;
	sub.s32 	%r48, %r47, %r45;
	mov.b32 	%f168, %r48;
	mul.f32 	%f169, %f167, %f168;
	abs.f32 	%f170, %f153;
	setp.gt.f32 	%p38, %f170, 0f43180000;
	setp.lt.f32 	%p39, %f153, 0f00000000;
	selp.f32 	%f171, 0f00000000, 0f7F800000, %p39;
	selp.f32 	%f23, %f171, %f169, %p38;
	setp.eq.f32 	%p40, %f184, 0f3F800000;
	setp.eq.f32 	%p41, %f20, 0f00000000;
	or.pred  	%p42, %p41, %p40;
	@%p42 bra 	$L__BB0_27;
	setp.num.f32 	%p43, %f22, %f22;
	abs.f32 	%f172, %f20;
	setp.num.f32 	%p44, %f172, %f172;
	and.pred  	%p45, %p43, %p44;
	@%p45 bra 	$L__BB0_22;
	add.rn.f32 	%f185, %f184, %f20;
	bra.uni 	$L__BB0_27;
$L__BB0_22:
	setp.neu.f32 	%p46, %f184, 0f00000000;
	setp.neu.f32 	%p47, %f22, 0f7F800000;
	and.pred  	%p48, %p46, %p47;
	@%p48 bra 	$L__BB0_24;
	setp.neu.f32 	%p55, %f21, 0f3F800000;
	add.f32 	%f177, %f184, %f184;
	mov.b32 	%r49, %f177;
	setp.lt.f32 	%p56, %f20, 0f00000000;
	xor.b32  	%r50, %r49, 2139095040;
	selp.b32 	%r51, %r50, %r49, %p56;
	and.b32  	%r52, %r51, 2147483647;
	selp.b32 	%r53, %r52, %r51, %p55;
	mov.b32 	%f185, %r53;
	bra.uni 	$L__BB0_27;
$L__BB0_24:
	setp.eq.f32 	%p49, %f184, 0fBF800000;
	setp.eq.f32 	%p50, %f172, 0f7F800000;
	and.pred  	%p51, %p49, %p50;
	@%p51 bra 	$L__BB0_27;
	setp.geu.f32 	%p52, %f184, 0f00000000;
	mov.f32 	%f185, %f23;
	@%p52 bra 	$L__BB0_27;
	setp.neu.f32 	%p53, %f21, 0f3F800000;
	neg.f32 	%f174, %f23;
	selp.f32 	%f175, %f23, %f174, %p53;
	cvt.rmi.f32.f32 	%f176, %f20;
	setp.neu.f32 	%p54, %f20, %f176;
	selp.f32 	%f185, 0f7FFFFFFF, %f175, %p54;
$L__BB0_27:
	ld.param.u64 	%rd43, [PDist_Other_param_1];
	cvta.to.global.u64 	%rd40, %rd43;
	shl.b64 	%rd41, %rd1, 2;
	add.s64 	%rd42, %rd40, %rd41;
	st.global.f32 	[%rd42], %f185;
$L__BB0_28:
	ret;

}
	// .globl	PDist_Grad_Two
.visible .entry PDist_Grad_Two(
	.param .u64 PDist_Grad_Two_param_0,
	.param .u64 .ptr .align 1 PDist_Grad_Two_param_1,
	.param .u64 .ptr .align 1 PDist_Grad_Two_param_2,
	.param .u64 .ptr .align 1 PDist_Grad_Two_param_3,
	.param .u64 .ptr .align 1 PDist_Grad_Two_param_4,
	.param .u64 PDist_Grad_Two_param_5,
	.param .u64 PDist_Grad_Two_param_6,
	.param .f32 PDist_Grad_Two_param_7,
	.param .f32 PDist_Grad_Two_param_8,
	.param .f32 PDist_Grad_Two_param_9
)
{
	.reg .pred 	%p<10>;
	.reg .b32 	%r<15>;
	.reg .b32 	%f<39>;
	.reg .b64 	%rd<149>;

	ld.param.u64 	%rd61, [PDist_Grad_Two_param_0];
	ld.param.u64 	%rd55, [PDist_Grad_Two_param_1];
	ld.param.u64 	%rd57, [PDist_Grad_Two_param_3];
	ld.param.f32 	%f3, [PDist_Grad_Two_param_8];
	ld.param.f32 	%f4, [PDist_Grad_Two_param_9];
	mov.u32 	%r2, %ctaid.x;
	mov.u32 	%r3, %ntid.x;
	mov.u32 	%r4, %tid.x;
	mad.lo.s32 	%r5, %r2, %r3, %r4;
	cvt.u64.u32 	%rd1, %r5;
	mov.u32 	%r6, %ntid.y;
	mov.u32 	%r7, %nctaid.y;
	mul.lo.s32 	%r1, %r6, %r7;
	setp.le.u64 	%p1, %rd61, %rd1;
	@%p1 bra 	$L__BB1_13;
	ld.param.u64 	%rd130, [PDist_Grad_Two_param_5];
	cvta.to.global.u64 	%rd62, %rd55;
	cvta.to.global.u64 	%rd63, %rd57;
	shl.b64 	%rd64, %rd1, 1;
	cvt.rn.f32.u64 	%f5, %rd64;
	sub.f32 	%f6, %f4, %f5;
	sqrt.rn.f32 	%f7, %f6;
	sub.f32 	%f8, %f3, %f7;
	cvt.rzi.s64.f32 	%rd2, %f8;
	mul.lo.s64 	%rd65, %rd2, %rd130;
	sub.s64 	%rd3, %rd1, %rd65;
	add.s64 	%rd4, %rd2, 1;
	shl.b64 	%rd66, %rd1, 2;
	add.s64 	%rd67, %rd62, %rd66;
	ld.global.f32 	%f1, [%rd67];
	add.s64 	%rd68, %rd63, %rd66;
	ld.global.f32 	%f2, [%rd68];
	setp.eq.f32 	%p2, %f2, 0f00000000;
	@%p2 bra 	$L__BB1_13;
	ld.param.u64 	%rd132, [PDist_Grad_Two_param_6];
	ld.param.u64 	%rd131, [PDist_Grad_Two_param_5];
	ld.param.u64 	%rd128, [PDist_Grad_Two_param_4];
	ld.param.u64 	%rd125, [PDist_Grad_Two_param_2];
	mul.lo.s64 	%rd69, %rd4, %rd2;
	shr.u64 	%rd70, %rd69, 63;
	add.s64 	%rd71, %rd69, %rd70;
	shr.s64 	%rd72, %rd71, 1;
	add.s64 	%rd73, %rd72, %rd3;
	add.s64 	%rd74, %rd4, %rd73;
	mul.lo.s64 	%rd5, %rd2, %rd132;
	cvta.to.global.u64 	%rd75, %rd125;
	shl.b64 	%rd76, %rd5, 2;
	add.s64 	%rd6, %rd75, %rd76;
	mov.u32 	%r8, %tid.y;
	mov.u32 	%r9, %ctaid.y;
	mov.u32 	%r10, %ntid.y;
	mad.lo.s32 	%r11, %r9, %r10, %r8;
	cvt.u64.u32 	%rd77, %r11;
	mul.wide.u32 	%rd137, %r11, 4;
	add.s64 	%rd145, %rd6, %rd137;
	mul.lo.s64 	%rd9, %rd74, %rd132;
	add.s64 	%rd78, %rd9, %rd77;
	shl.b64 	%rd79, %rd78, 2;
	add.s64 	%rd146, %rd75, %rd79;
	mad.lo.s64 	%rd80, %rd73, %rd131, %rd2;
	mul.lo.s64 	%rd11, %rd80, %rd132;
	add.s64 	%rd81, %rd11, %rd77;
	cvta.to.global.u64 	%rd82, %rd128;
	shl.b64 	%rd83, %rd81, 2;
	add.s64 	%rd147, %rd82, %rd83;
	sub.s64 	%rd84, %rd131, %rd2;
	add.s64 	%rd85, %rd84, -2;
	mad.lo.s64 	%rd86, %rd85, %rd131, %rd74;
	mul.lo.s64 	%rd13, %rd86, %rd132;
	add.s64 	%rd87, %rd13, %rd77;
	shl.b64 	%rd88, %rd87, 2;
	add.s64 	%rd148, %rd82, %rd88;
	setp.le.s64 	%p3, %rd132, %rd77;
	@%p3 bra 	$L__BB1_13;
	ld.param.u64 	%rd133, [PDist_Grad_Two_param_6];
	ld.param.u64 	%rd126, [PDist_Grad_Two_param_2];
	cvta.to.global.u64 	%rd89, %rd126;
	add.s64 	%rd91, %rd76, %rd89;
	mul.wide.u32 	%rd15, %r1, 4;
	add.s64 	%rd92, %rd91, %rd15;
	add.s64 	%rd93, %rd92, %rd137;
	mul.lo.s64 	%rd94, %rd4, %rd133;
	shl.b64 	%rd95, %rd94, 2;
	add.s64 	%rd96, %rd95, %rd89;
	max.u64 	%rd97, %rd93, %rd96;
	setp.lt.u64 	%p4, %rd93, %rd96;
	selp.u64 	%rd16, 1, 0, %p4;
	add.s64 	%rd98, %rd93, %rd16;
	sub.s64 	%rd17, %rd97, %rd98;
	and.b64  	%rd99, %rd17, -4294967296;
	setp.ne.s64 	%p5, %rd99, 0;
	@%p5 bra 	$L__BB1_5;
	cvt.u32.u64 	%r12, %rd15;
	cvt.u32.u64 	%r13, %rd17;
	div.u32 	%r14, %r13, %r12;
	cvt.u64.u32 	%rd135, %r14;
	bra.uni 	$L__BB1_6;
$L__BB1_5:
	div.u64 	%rd135, %rd17, %rd15;
$L__BB1_6:
	add.s64 	%rd138, %rd6, %rd137;
	add.s64 	%rd22, %rd135, %rd16;
	and.b64  	%rd100, %rd22, 3;
	setp.eq.s64 	%p6, %rd100, 3;
	@%p6 bra 	$L__BB1_10;
	ld.param.u64 	%rd129, [PDist_Grad_Two_param_4];
	ld.param.u64 	%rd127, [PDist_Grad_Two_param_2];
	shl.b64 	%rd101, %rd13, 2;
	cvta.to.global.u64 	%rd102, %rd129;
	add.s64 	%rd23, %rd102, %rd101;
	shl.b64 	%rd103, %rd11, 2;
	add.s64 	%rd24, %rd102, %rd103;
	shl.b64 	%rd104, %rd9, 2;
	cvta.to.global.u64 	%rd105, %rd127;
	add.s64 	%rd25, %rd105, %rd104;
	add.s64 	%rd106, %rd22, 1;
	and.b64  	%rd136, %rd106, 3;
$L__BB1_8:
	.pragma "nounroll";
	add.s64 	%rd107, %rd23, %rd137;
	add.s64 	%rd108, %rd24, %rd137;
	add.s64 	%rd109, %rd25, %rd137;
	add.s64 	%rd110, %rd6, %rd137;
	ld.global.f32 	%f9, [%rd138];
	ld.global.f32 	%f10, [%rd109];
	sub.f32 	%f11, %f9, %f10;
	mul.f32 	%f12, %f1, %f11;
	div.rn.f32 	%f13, %f12, %f2;
	st.global.f32 	[%rd108], %f13;
	neg.f32 	%f14, %f13;
	st.global.f32 	[%rd107], %f14;
	add.s64 	%rd138, %rd110, %rd15;
	add.s64 	%rd137, %rd137, %rd15;
	add.s64 	%rd136, %rd136, -1;
	setp.ne.s64 	%p7, %rd136, 0;
	@%p7 bra 	$L__BB1_8;
	add.s64 	%rd148, %rd23, %rd137;
	add.s64 	%rd147, %rd24, %rd137;
	add.s64 	%rd146, %rd25, %rd137;
	mov.u64 	%rd145, %rd138;
$L__BB1_10:
	setp.lt.u64 	%p8, %rd22, 3;
	@%p8 bra 	$L__BB1_13;
	ld.param.u64 	%rd134, [PDist_Grad_Two_param_6];
	mul.wide.u32 	%rd41, %r1, 8;
	mul.wide.u32 	%rd42, %r1, 12;
	mul.wide.u32 	%rd43, %r1, 16;
	shl.b64 	%rd112, %rd134, 2;
	add.s64 	%rd44, %rd6, %rd112;
$L__BB1_12:
	ld.global.f32 	%f15, [%rd138];
	ld.global.f32 	%f16, [%rd146];
	sub.f32 	%f17, %f15, %f16;
	mul.f32 	%f18, %f1, %f17;
	div.rn.f32 	%f19, %f18, %f2;
	st.global.f32 	[%rd147], %f19;
	neg.f32 	%f20, %f19;
	st.global.f32 	[%rd148], %f20;
	add.s64 	%rd113, %rd138, %rd15;
	add.s64 	%rd114, %rd146, %rd15;
	add.s64 	%rd115, %rd147, %rd15;
	add.s64 	%rd116, %rd148, %rd15;
	ld.global.f32 	%f21, [%rd113];
	ld.global.f32 	%f22, [%rd114];
	sub.f32 	%f23, %f21, %f22;
	mul.f32 	%f24, %f1, %f23;
	div.rn.f32 	%f25, %f24, %f2;
	st.global.f32 	[%rd115], %f25;
	neg.f32 	%f26, %f25;
	st.global.f32 	[%rd116], %f26;
	add.s64 	%rd117, %rd138, %rd41;
	add.s64 	%rd118, %rd146, %rd41;
	add.s64 	%rd119, %rd147, %rd41;
	add.s64 	%rd120, %rd148, %rd41;
	ld.global.f32 	%f27, [%rd117];
	ld.global.f32 	%f28, [%rd118];
	sub.f32 	%f29, %f27, %f28;
	mul.f32 	%f30, %f1, %f29;
	div.rn.f32 	%f31, %f30, %f2;
	st.global.f32 	[%rd119], %f31;
	neg.f32 	%f32, %f31;
	st.global.f32 	[%rd120], %f32;
	add.s64 	%rd121, %rd138, %rd42;
	add.s64 	%rd122, %rd146, %rd42;
	add.s64 	%rd123, %rd147, %rd42;
	add.s64 	%rd124, %rd148, %rd42;
	ld.global.f32 	%f33, [%rd121];
	ld.global.f32 	%f34, [%rd122];
	sub.f32 	%f35, %f33, %f34;
	mul.f32 	%f36, %f1, %f35;
	div.rn.f32 	%f37, %f36, %f2;
	st.global.f32 	[%rd123], %f37;
	neg.f32 	%f38, %f37;
	st.global.f32 	[%rd124], %f38;
	add.s64 	%rd148, %rd148, %rd43;
	add.s64 	%rd147, %rd147, %rd43;
	add.s64 	%rd146, %rd146, %rd43;
	add.s64 	%rd145, %rd145, %rd43;
	add.s64 	%rd138, %rd138, %rd43;
	setp.lt.u64 	%p9, %rd145, %rd44;
	@%p9 bra 	$L__BB1_12;
$L__BB1_13:
	ret;

}
	// .globl	PDist_Grad_P
.visible .entry PDist_Grad_P(
	.param .u64 PDist_Grad_P_param_0,
	.param .u64 .ptr .align 1 PDist_Grad_P_param_1,
	.param .u64 .ptr .align 1 PDist_Grad_P_param_2,
	.param .u64 .ptr .align 1 PDist_Grad_P_param_3,
	.param .u64 .ptr .align 1 PDist_Grad_P_param_4,
	.param .u64 PDist_Grad_P_param_5,
	.param .u64 PDist_Grad_P_param_6,
	.param .f32 PDist_Grad_P_param_7,
	.param .f32 PDist_Grad_P_param_8,
	.param .f32 PDist_Grad_P_param_9
)
{
	.reg .pred 	%p<45>;
	.reg .b32 	%r<40>;
	.reg .b32 	%f<169>;
	.reg .b64 	%rd<67>;

	ld.param.u64 	%rd29, [PDist_Grad_P_param_0];
	ld.param.u64 	%rd23, [PDist_Grad_P_param_1];
	ld.param.u64 	%rd25, [PDist_Grad_P_param_3];
	ld.param.u64 	%rd26, [PDist_Grad_P_param_4];
	ld.param.u64 	%rd27, [PDist_Grad_P_param_5];
	ld.param.u64 	%rd28, [PDist_Grad_P_param_6];
	ld.param.f32 	%f17, [PDist_Grad_P_param_7];
	ld.param.f32 	%f18, [PDist_Grad_P_param_8];
	ld.param.f32 	%f19, [PDist_Grad_P_param_9];
	mov.u32 	%r3, %ctaid.x;
	mov.u32 	%r4, %ntid.x;
	mov.u32 	%r5, %tid.x;
	mad.lo.s32 	%r6, %r3, %r4, %r5;
	cvt.u64.u32 	%rd1, %r6;
	mov.u32 	%r7, %ctaid.y;
	mov.u32 	%r8, %ntid.y;
	mul.lo.s32 	%r1, %r7, %r8;
	mov.u32 	%r9, %nctaid.y;
	mul.lo.s32 	%r2, %r8, %r9;
	setp.le.u64 	%p2, %rd29, %rd1;
	@%p2 bra 	$L__BB2_13;
	cvta.to.global.u64 	%rd2, %rd23;
	cvta.to.global.u64 	%rd30, %rd25;
	shl.b64 	%rd31, %rd1, 1;
	cvt.rn.f32.u64 	%f20, %rd31;
	sub.f32 	%f21, %f19, %f20;
	sqrt.rn.f32 	%f22, %f21;
	sub.f32 	%f23, %f18, %f22;
	cvt.rzi.s64.f32 	%rd3, %f23;
	mul.lo.s64 	%rd32, %rd3, %rd27;
	sub.s64 	%rd4, %rd1, %rd32;
	shl.b64 	%rd33, %rd1, 2;
	add.s64 	%rd34, %rd30, %rd33;
	ld.global.f32 	%f1, [%rd34];
	setp.eq.f32 	%p3, %f1, 0f00000000;
	@%p3 bra 	$L__BB2_13;
	mad.lo.s64 	%rd35, %rd3, %rd3, %rd3;
	shr.u64 	%rd36, %rd35, 63;
	add.s64 	%rd37, %rd35, %rd36;
	shr.s64 	%rd38, %rd37, 1;
	add.s64 	%rd5, %rd38, %rd4;
	add.s64 	%rd40, %rd2, %rd33;
	ld.global.f32 	%f2, [%rd40];
	mov.u32 	%r10, %tid.y;
	add.s32 	%r11, %r1, %r10;
	cvt.u64.u32 	%rd6, %r11;
	sub.s64 	%rd41, %rd27, %rd3;
	add.s64 	%rd42, %rd41, -2;
	mul.lo.s64 	%rd7, %rd42, %rd27;
	setp.le.s64 	%p4, %rd28, %rd6;
	@%p4 bra 	$L__BB2_13;
	ld.param.u64 	%rd63, [PDist_Grad_P_param_2];
	cvta.to.global.u64 	%rd43, %rd63;
	mul.lo.s64 	%rd44, %rd3, %rd28;
	shl.b64 	%rd45, %rd44, 2;
	add.s64 	%rd46, %rd43, %rd45;
	cvta.to.global.u64 	%rd47, %rd26;
	add.f32 	%f3, %f17, 0fC0000000;
	mul.f32 	%f24, %f3, 0f3F000000;
	cvt.rzi.f32.f32 	%f25, %f24;
	add.f32 	%f26, %f25, %f25;
	sub.f32 	%f27, %f3, %f26;
	abs.f32 	%f4, %f27;
	abs.f32 	%f5, %f3;
	cvt.rmi.f32.f32 	%f6, %f3;
	add.f32 	%f28, %f17, 0fBF800000;
	mul.f32 	%f29, %f28, 0f3F000000;
	cvt.rzi.f32.f32 	%f30, %f29;
	add.f32 	%f31, %f30, %f30;
	sub.f32 	%f32, %f28, %f31;
	abs.f32 	%f33, %f32;
	setp.neu.f32 	%p5, %f33, 0f3F800000;
	abs.f32 	%f34, %f1;
	setp.lt.f32 	%p6, %f34, 0f00800000;
	mul.f32 	%f36, %f34, 0f4B800000;
	selp.f32 	%f37, %f36, %f34, %p6;
	selp.f32 	%f38, 0fC1C00000, 0f00000000, %p6;
	mov.b32 	%r12, %f37;
	add.s32 	%r13, %r12, -1060439283;
	and.b32  	%r14, %r13, -8388608;
	sub.s32 	%r15, %r12, %r14;
	mov.b32 	%f39, %r15;
	cvt.rn.f32.s32 	%f40, %r14;
	fma.rn.f32 	%f41, %f40, 0f34000000, %f38;
	add.f32 	%f42, %f39, 0fBF800000;
	add.f32 	%f43, %f39, 0f3F800000;
	rcp.approx.ftz.f32 	%f44, %f43;
	add.f32 	%f45, %f42, %f42;
	mul.f32 	%f46, %f45, %f44;
	mul.f32 	%f47, %f46, %f46;
	sub.f32 	%f48, %f42, %f46;
	add.f32 	%f49, %f48, %f48;
	neg.f32 	%f50, %f46;
	fma.rn.f32 	%f51, %f50, %f42, %f49;
	mul.rn.f32 	%f52, %f44, %f51;
	fma.rn.f32 	%f53, %f47, 0f3A2C32E4, 0f3B52E7DB;
	fma.rn.f32 	%f54, %f53, %f47, 0f3C93BB73;
	fma.rn.f32 	%f55, %f54, %f47, 0f3DF6384F;
	mul.rn.f32 	%f56, %f55, %f47;
	fma.rn.f32 	%f57, %f46, 0f3FB8AA3B, %f41;
	sub.f32 	%f58, %f41, %f57;
	fma.rn.f32 	%f59, %f46, 0f3FB8AA3B, %f58;
	fma.rn.f32 	%f60, %f52, 0f3FB8AA3B, %f59;
	fma.rn.f32 	%f61, %f46, 0f32A55E34, %f60;
	mul.f32 	%f62, %f56, 0f40400000;
	fma.rn.f32 	%f63, %f62, %f52, %f61;
	fma.rn.f32 	%f64, %f56, %f46, %f63;
	add.rn.f32 	%f65, %f57, %f64;
	neg.f32 	%f66, %f57;
	add.rn.f32 	%f67, %f65, %f66;
	neg.f32 	%f68, %f67;
	add.rn.f32 	%f69, %f64, %f68;
	mul.rn.f32 	%f70, %f65, %f28;
	neg.f32 	%f71, %f70;
	fma.rn.f32 	%f72, %f65, %f28, %f71;
	fma.rn.f32 	%f73, %f69, %f28, %f72;
	cvt.rni.f32.f32 	%f74, %f70;
	sub.f32 	%f75, %f70, %f74;
	add.f32 	%f76, %f75, %f73;
	fma.rn.f32 	%f77, %f76, 0f391FCB8E, 0f3AAF85ED;
	fma.rn.f32 	%f78, %f77, %f76, 0f3C1D9856;
	fma.rn.f32 	%f79, %f78, %f76, 0f3D6357BB;
	fma.rn.f32 	%f80, %f79, %f76, 0f3E75FDEC;
	fma.rn.f32 	%f81, %f80, %f76, 0f3F317218;
	fma.rn.f32 	%f82, %f81, %f76, 0f3F800000;
	cvt.rzi.s32.f32 	%r16, %f74;
	setp.gt.f32 	%p7, %f74, 0f00000000;
	selp.b32 	%r17, 0, -2097152000, %p7;
	add.s32 	%r18, %r17, 2130706432;
	mov.b32 	%f83, %r18;
	mul.f32 	%f84, %f82, %f83;
	shl.b32 	%r19, %r16, 23;
	sub.s32 	%r20, %r19, %r17;
	mov.b32 	%f85, %r20;
	mul.f32 	%f86, %f84, %f85;
	abs.f32 	%f87, %f70;
	setp.gt.f32 	%p8, %f87, 0f43180000;
	setp.lt.f32 	%p9, %f70, 0f00000000;
	selp.f32 	%f88, 0f00000000, 0f7F800000, %p9;
	selp.f32 	%f89, %f88, %f86, %p8;
	setp.eq.f32 	%p10, %f1, 0f3F800000;
	setp.eq.f32 	%p11, %f28, 0f00000000;
	or.pred  	%p12, %p11, %p10;
	setp.nan.f32 	%p13, %f34, %f34;
	abs.f32 	%f90, %f28;
	setp.nan.f32 	%p14, %f90, %f90;
	setp.eq.f32 	%p15, %f34, 0f7F800000;
	setp.eq.f32 	%p16, %f1, 0fBF800000;
	setp.eq.f32 	%p17, %f90, 0f7F800000;
	and.pred  	%p18, %p16, %p17;
	setp.geu.f32 	%p19, %f1, 0f00000000;
	neg.f32 	%f92, %f89;
	selp.f32 	%f93, %f89, %f92, %p5;
	cvt.rmi.f32.f32 	%f94, %f28;
	setp.neu.f32 	%p20, %f28, %f94;
	selp.f32 	%f95, 0f7FFFFFFF, %f93, %p20;
	add.f32 	%f96, %f1, %f1;
	mov.b32 	%r21, %f96;
	setp.lt.f32 	%p21, %f28, 0f00000000;
	xor.b32  	%r22, %r21, 2139095040;
	selp.b32 	%r23, %r22, %r21, %p21;
	and.b32  	%r24, %r23, 2147483647;
	selp.b32 	%r25, %r24, %r23, %p5;
	mov.b32 	%f97, %r25;
	add.rn.f32 	%f98, %f1, %f28;
	or.pred  	%p22, %p12, %p13;
	or.pred  	%p1, %p22, %p14;
	selp.f32 	%f7, 0f3F800000, %f98, %p12;
	selp.f32 	%f99, 0f3F800000, %f89, %p18;
	selp.f32 	%f100, %f97, %f99, %p15;
	selp.f32 	%f101, %f100, %f95, %p19;
	selp.f32 	%f102, %f100, %f101, %p18;
	selp.f32 	%f8, %f100, %f102, %p15;
	add.s64 	%rd48, %rd3, %rd5;
	add.s64 	%rd49, %rd48, %rd7;
	mad.lo.s64 	%rd50, %rd28, %rd49, %rd28;
	shl.b64 	%rd51, %rd50, 2;
	add.s64 	%rd8, %rd47, %rd51;
	mul.wide.u32 	%rd9, %r2, 4;
	mad.lo.s64 	%rd52, %rd5, %rd27, %rd3;
	mul.lo.s64 	%rd53, %rd28, %rd52;
	shl.b64 	%rd54, %rd53, 2;
	add.s64 	%rd10, %rd47, %rd54;
	mad.lo.s64 	%rd55, %rd28, %rd48, %rd28;
	shl.b64 	%rd56, %rd55, 2;
	add.s64 	%rd11, %rd43, %rd56;
	add.s64 	%rd57, %rd45, %rd9;
	add.s64 	%rd12, %rd43, %rd57;
	shl.b64 	%rd64, %rd6, 2;
	add.s64 	%rd65, %rd46, %rd64;
	shl.b64 	%rd58, %rd28, 2;
	add.s64 	%rd16, %rd46, %rd58;
	selp.f32 	%f165, %f7, %f8, %p1;
	mov.u64 	%rd66, %rd65;
$L__BB2_4:
	setp.eq.f32 	%p23, %f3, 0f00000000;
	add.s64 	%rd59, %rd11, %rd64;
	ld.global.f32 	%f104, [%rd66];
	ld.global.f32 	%f105, [%rd59];
	sub.f32 	%f9, %f104, %f105;
	abs.f32 	%f10, %f9;
	abs.f32 	%f11, %f10;
	setp.lt.f32 	%p24, %f11, 0f00800000;
	mul.f32 	%f106, %f11, 0f4B800000;
	selp.f32 	%f107, %f106, %f11, %p24;
	selp.f32 	%f108, 0fC1C00000, 0f00000000, %p24;
	mov.b32 	%r26, %f107;
	add.s32 	%r27, %r26, -1060439283;
	and.b32  	%r28, %r27, -8388608;
	sub.s32 	%r29, %r26, %r28;
	mov.b32 	%f109, %r29;
	cvt.rn.f32.s32 	%f110, %r28;
	fma.rn.f32 	%f111, %f110, 0f34000000, %f108;
	add.f32 	%f112, %f109, 0fBF800000;
	add.f32 	%f113, %f109, 0f3F800000;
	rcp.approx.ftz.f32 	%f114, %f113;
	add.f32 	%f115, %f112, %f112;
	mul.f32 	%f116, %f115, %f114;
	mul.f32 	%f117, %f116, %f116;
	sub.f32 	%f118, %f112, %f116;
	add.f32 	%f119, %f118, %f118;
	neg.f32 	%f120, %f116;
	fma.rn.f32 	%f121, %f120, %f112, %f119;
	mul.rn.f32 	%f122, %f114, %f121;
	fma.rn.f32 	%f123, %f117, 0f3A2C32E4, 0f3B52E7DB;
	fma.rn.f32 	%f124, %f123, %f117, 0f3C93BB73;
	fma.rn.f32 	%f125, %f124, %f117, 0f3DF6384F;
	mul.rn.f32 	%f126, %f125, %f117;
	fma.rn.f32 	%f127, %f116, 0f3FB8AA3B, %f111;
	sub.f32 	%f128, %f111, %f127;
	fma.rn.f32 	%f129, %f116, 0f3FB8AA3B, %f128;
	fma.rn.f32 	%f130, %f122, 0f3FB8AA3B, %f129;
	fma.rn.f32 	%f131, %f116, 0f32A55E34, %f130;
	mul.f32 	%f132, %f126, 0f40400000;
	fma.rn.f32 	%f133, %f132, %f122, %f131;
	fma.rn.f32 	%f134, %f126, %f116, %f133;
	add.rn.f32 	%f135, %f127, %f134;
	neg.f32 	%f136, %f127;
	add.rn.f32 	%f137, %f135, %f136;
	neg.f32 	%f138, %f137;
	add.rn.f32 	%f139, %f134, %f138;
	mul.rn.f32 	%f140, %f135, %f3;
	neg.f32 	%f141, %f140;
	fma.rn.f32 	%f142, %f135, %f3, %f141;
	fma.rn.f32 	%f143, %f139, %f3, %f142;
	cvt.rni.f32.f32 	%f144, %f140;
	sub.f32 	%f145, %f140, %f144;
	add.f32 	%f146, %f145, %f143;
	fma.rn.f32 	%f147, %f146, 0f391FCB8E, 0f3AAF85ED;
	fma.rn.f32 	%f148, %f147, %f146, 0f3C1D9856;
	fma.rn.f32 	%f149, %f148, %f146, 0f3D6357BB;
	fma.rn.f32 	%f150, %f149, %f146, 0f3E75FDEC;
	fma.rn.f32 	%f151, %f150, %f146, 0f3F317218;
	fma.rn.f32 	%f152, %f151, %f146, 0f3F800000;
	cvt.rzi.s32.f32 	%r30, %f144;
	setp.gt.f32 	%p25, %f144, 0f00000000;
	selp.b32 	%r31, 0, -2097152000, %p25;
	add.s32 	%r32, %r31, 2130706432;
	mov.b32 	%f153, %r32;
	mul.f32 	%f154, %f152, %f153;
	shl.b32 	%r33, %r30, 23;
	sub.s32 	%r34, %r33, %r31;
	mov.b32 	%f155, %r34;
	mul.f32 	%f156, %f154, %f155;
	abs.f32 	%f157, %f140;
	setp.gt.f32 	%p26, %f157, 0f43180000;
	setp.lt.f32 	%p27, %f140, 0f00000000;
	selp.f32 	%f158, 0f00000000, 0f7F800000, %p27;
	selp.f32 	%f12, %f158, %f156, %p26;
	setp.eq.f32 	%p28, %f10, 0f3F800000;
	or.pred  	%p29, %p23, %p28;
	mov.f32 	%f168, 0f3F800000;
	@%p29 bra 	$L__BB2_12;
	setp.num.f32 	%p30, %f5, %f5;
	setp.num.f32 	%p31, %f11, %f11;
	and.pred  	%p32, %p31, %p30;
	@%p32 bra 	$L__BB2_7;
	add.rn.f32 	%f168, %f10, %f3;
	bra.uni 	$L__BB2_12;
$L__BB2_7:
	setp.neu.f32 	%p33, %f10, 0f00000000;
	setp.neu.f32 	%p34, %f11, 0f7F800000;
	and.pred  	%p35, %p33, %p34;
	@%p35 bra 	$L__BB2_9;
	setp.lt.f32 	%p42, %f3, 0f00000000;
	setp.neu.f32 	%p43, %f4, 0f3F800000;
	add.f32 	%f162, %f10, %f10;
	mov.b32 	%r35, %f162;
	xor.b32  	%r36, %r35, 2139095040;
	selp.b32 	%r37, %r36, %r35, %p42;
	and.b32  	%r38, %r37, 2147483647;
	selp.b32 	%r39, %r38, %r37, %p43;
	mov.b32 	%f168, %r39;
	bra.uni 	$L__BB2_12;
$L__BB2_9:
	setp.eq.f32 	%p36, %f5, 0f7F800000;
	setp.eq.f32 	%p37, %f10, 0fBF800000;
	and.pred  	%p38, %p37, %p36;
	@%p38 bra 	$L__BB2_12;
	setp.geu.f32 	%p39, %f10, 0f00000000;
	mov.f32 	%f168, %f12;
	@%p39 bra 	$L__BB2_12;
	setp.neu.f32 	%p40, %f3, %f6;
	setp.neu.f32 	%p41, %f4, 0f3F800000;
	neg.f32 	%f160, %f12;
	selp.f32 	%f161, %f12, %f160, %p41;
	selp.f32 	%f168, 0f7FFFFFFF, %f161, %p40;
$L__BB2_12:
	mul.f32 	%f163, %f9, %f168;
	mul.f32 	%f164, %f2, %f163;
	div.rn.f32 	%f166, %f164, %f165;
	add.s64 	%rd60, %rd10, %rd64;
	st.global.f32 	[%rd60], %f166;
	neg.f32 	%f167, %f166;
	add.s64 	%rd61, %rd8, %rd64;
	st.global.f32 	[%rd61], %f167;
	add.s64 	%rd65, %rd65, %rd9;
	add.s64 	%rd66, %rd12, %rd64;
	add.s64 	%rd64, %rd64, %rd9;
	setp.lt.u64 	%p44, %rd65, %rd16;
	@%p44 bra 	$L__BB2_4;
$L__BB2_13:
	ret;

}
	// .globl	pdist_backward_kernel_cuda_impl
.visible .entry pdist_backward_kernel_cuda_impl(
	.param .u64 .ptr .align 1 pdist_backward_kernel_cuda_impl_param_0,
	.param .u64 .ptr .align 1 pdist_backward_kernel_cuda_impl_param_1,
	.param .u64 .ptr .align 1 pdist_backward_kernel_cuda_impl_param_2,
	.param .u64 .ptr .align 1 pdist_backward_kernel_cuda_impl_param_3,
	.param .u64 pdist_backward_kernel_cuda_impl_param_4,
	.param .u64 pdist_backward_kernel_cuda_impl_param_5,
	.param .u64 pdist_backward_kernel_cuda_impl_param_6,
	.param .f32 pdist_backward_kernel_cuda_impl_param_7,
	.param .f64 pdist_backward_kernel_cuda_impl_param_8,
	.param .f64 pdist_backward_kernel_cuda_impl_param_9
)
{
	.local .align 8 .b8 	__local_depot3[8];
	.reg .b64 	%SP;
	.reg .b64 	%SPL;
	.reg .pred 	%p<44>;
	.reg .b32 	%r<44>;
	.reg .b32 	%f<163>;
	.reg .b64 	%rd<72>;
	.reg .b64 	%fd<7>;

	mov.u64 	%SPL, __local_depot3;
	cvta.local.u64 	%SP, %SPL;
	ld.param.u64 	%rd24, [pdist_backward_kernel_cuda_impl_param_0];
	ld.param.u64 	%rd25, [pdist_backward_kernel_cuda_impl_param_1];
	ld.param.u64 	%rd27, [pdist_backward_kernel_cuda_impl_param_3];
	ld.param.u64 	%rd28, [pdist_backward_kernel_cuda_impl_param_4];
	ld.param.u64 	%rd29, [pdist_backward_kernel_cuda_impl_param_5];
	ld.param.u64 	%rd30, [pdist_backward_kernel_cuda_impl_param_6];
	ld.param.f32 	%f16, [pdist_backward_kernel_cuda_impl_param_7];
	ld.param.f64 	%fd1, [pdist_backward_kernel_cuda_impl_param_8];
	ld.param.f64 	%fd2, [pdist_backward_kernel_cuda_impl_param_9];
	mov.u32 	%r3, %ctaid.x;
	mov.u32 	%r4, %ntid.x;
	mov.u32 	%r5, %tid.x;
	mad.lo.s32 	%r6, %r3, %r4, %r5;
	cvt.u64.u32 	%rd1, %r6;
	mov.u32 	%r7, %ctaid.y;
	mov.u32 	%r8, %ntid.y;
	mul.lo.s32 	%r1, %r7, %r8;
	mov.u32 	%r9, %nctaid.y;
	mul.lo.s32 	%r2, %r8, %r9;
	setp.le.s64 	%p2, %rd30, %rd1;
	@%p2 bra 	$L__BB3_12;
	add.u64 	%rd31, %SP, 0;
	add.u64 	%rd32, %SPL, 0;
	cvta.to.global.u64 	%rd33, %rd25;
	cvta.to.global.u64 	%rd34, %rd27;
	cvta.to.global.u64 	%rd2, %rd24;
	shl.b64 	%rd35, %rd1, 1;
	cvt.rn.f64.u64 	%fd3, %rd35;
	sub.f64 	%fd4, %fd2, %fd3;
	sqrt.rn.f64 	%fd5, %fd4;
	sub.f64 	%fd6, %fd1, %fd5;
	cvt.rzi.s64.f64 	%rd3, %fd6;
	mul.lo.s64 	%rd36, %rd3, %rd28;
	sub.s64 	%rd37, %rd1, %rd36;
	mad.lo.s64 	%rd38, %rd3, %rd3, %rd3;
	shr.u64 	%rd39, %rd38, 63;
	add.s64 	%rd40, %rd38, %rd39;
	shr.s64 	%rd41, %rd40, 1;
	add.s64 	%rd4, %rd41, %rd37;
	add.s64 	%rd42, %rd3, %rd4;
	add.s64 	%rd5, %rd42, 1;
	st.local.u64 	[%rd32], %rd5;
	mov.u64 	%rd43, $str;
	cvta.global.u64 	%rd44, %rd43;
	{ // callseq 0, 0
	.param .b64 param0;
	st.param.b64 	[param0], %rd44;
	.param .b64 param1;
	st.param.b64 	[param1], %rd31;
	.param .b32 retval0;
	call.uni (retval0), 
	vprintf, 
	(
	param0, 
	param1
	);
	ld.param.b32 	%r10, [retval0];
	} // callseq 0
	sub.s64 	%rd45, %rd28, %rd3;
	add.s64 	%rd6, %rd45, -2;
	st.local.u64 	[%rd32], %rd6;
	mov.u64 	%rd46, $str$1;
	cvta.global.u64 	%rd47, %rd46;
	{ // callseq 1, 0
	.param .b64 param0;
	st.param.b64 	[param0], %rd47;
	.param .b64 param1;
	st.param.b64 	[param1], %rd31;
	.param .b32 retval0;
	call.uni (retval0), 
	vprintf, 
	(
	param0, 
	param1
	);
	ld.param.b32 	%r12, [retval0];
	} // callseq 1
	shl.b64 	%rd48, %rd1, 2;
	add.s64 	%rd49, %rd33, %rd48;
	ld.global.f32 	%f1, [%rd49];
	add.s64 	%rd7, %rd34, %rd48;
	mov.u32 	%r14, %tid.y;
	add.s32 	%r15, %r1, %r14;
	cvt.u64.u32 	%rd8, %r15;
	setp.le.s64 	%p3, %rd29, %rd8;
	@%p3 bra 	$L__BB3_12;
	ld.param.u64 	%rd68, [pdist_backward_kernel_cuda_impl_param_2];
	cvta.to.global.u64 	%rd50, %rd68;
	mul.lo.s64 	%rd51, %rd3, %rd29;
	shl.b64 	%rd52, %rd51, 2;
	add.s64 	%rd53, %rd50, %rd52;
	ld.global.f32 	%f17, [%rd7];
	add.f32 	%f2, %f16, 0fC0000000;
	mul.f32 	%f18, %f2, 0f3F000000;
	cvt.rzi.f32.f32 	%f19, %f18;
	add.f32 	%f20, %f19, %f19;
	sub.f32 	%f21, %f2, %f20;
	abs.f32 	%f3, %f21;
	abs.f32 	%f4, %f2;
	cvt.rmi.f32.f32 	%f5, %f2;
	add.f32 	%f22, %f16, 0fBF800000;
	mul.f32 	%f23, %f22, 0f3F000000;
	cvt.rzi.f32.f32 	%f24, %f23;
	add.f32 	%f25, %f24, %f24;
	sub.f32 	%f26, %f22, %f25;
	abs.f32 	%f27, %f26;
	setp.neu.f32 	%p4, %f27, 0f3F800000;
	abs.f32 	%f28, %f17;
	setp.lt.f32 	%p5, %f28, 0f00800000;
	mul.f32 	%f30, %f28, 0f4B800000;
	selp.f32 	%f31, %f30, %f28, %p5;
	selp.f32 	%f32, 0fC1C00000, 0f00000000, %p5;
	mov.b32 	%r16, %f31;
	add.s32 	%r17, %r16, -1060439283;
	and.b32  	%r18, %r17, -8388608;
	sub.s32 	%r19, %r16, %r18;
	mov.b32 	%f33, %r19;
	cvt.rn.f32.s32 	%f34, %r18;
	fma.rn.f32 	%f35, %f34, 0f34000000, %f32;
	add.f32 	%f36, %f33, 0fBF800000;
	add.f32 	%f37, %f33, 0f3F800000;
	rcp.approx.ftz.f32 	%f38, %f37;
	add.f32 	%f39, %f36, %f36;
	mul.f32 	%f40, %f39, %f38;
	mul.f32 	%f41, %f40, %f40;
	sub.f32 	%f42, %f36, %f40;
	add.f32 	%f43, %f42, %f42;
	neg.f32 	%f44, %f40;
	fma.rn.f32 	%f45, %f44, %f36, %f43;
	mul.rn.f32 	%f46, %f38, %f45;
	fma.rn.f32 	%f47, %f41, 0f3A2C32E4, 0f3B52E7DB;
	fma.rn.f32 	%f48, %f47, %f41, 0f3C93BB73;
	fma.rn.f32 	%f49, %f48, %f41, 0f3DF6384F;
	mul.rn.f32 	%f50, %f49, %f41;
	fma.rn.f32 	%f51, %f40, 0f3FB8AA3B, %f35;
	sub.f32 	%f52, %f35, %f51;
	fma.rn.f32 	%f53, %f40, 0f3FB8AA3B, %f52;
	fma.rn.f32 	%f54, %f46, 0f3FB8AA3B, %f53;
	fma.rn.f32 	%f55, %f40, 0f32A55E34, %f54;
	mul.f32 	%f56, %f50, 0f40400000;
	fma.rn.f32 	%f57, %f56, %f46, %f55;
	fma.rn.f32 	%f58, %f50, %f40, %f57;
	add.rn.f32 	%f59, %f51, %f58;
	neg.f32 	%f60, %f51;
	add.rn.f32 	%f61, %f59, %f60;
	neg.f32 	%f62, %f61;
	add.rn.f32 	%f63, %f58, %f62;
	mul.rn.f32 	%f64, %f59, %f22;
	neg.f32 	%f65, %f64;
	fma.rn.f32 	%f66, %f59, %f22, %f65;
	fma.rn.f32 	%f67, %f63, %f22, %f66;
	cvt.rni.f32.f32 	%f68, %f64;
	sub.f32 	%f69, %f64, %f68;
	add.f32 	%f70, %f69, %f67;
	fma.rn.f32 	%f71, %f70, 0f391FCB8E, 0f3AAF85ED;
	fma.rn.f32 	%f72, %f71, %f70, 0f3C1D9856;
	fma.rn.f32 	%f73, %f72, %f70, 0f3D6357BB;
	fma.rn.f32 	%f74, %f73, %f70, 0f3E75FDEC;
	fma.rn.f32 	%f75, %f74, %f70, 0f3F317218;
	fma.rn.f32 	%f76, %f75, %f70, 0f3F800000;
	cvt.rzi.s32.f32 	%r20, %f68;
	setp.gt.f32 	%p6, %f68, 0f00000000;
	selp.b32 	%r21, 0, -2097152000, %p6;
	add.s32 	%r22, %r21, 2130706432;
	mov.b32 	%f77, %r22;
	mul.f32 	%f78, %f76, %f77;
	shl.b32 	%r23, %r20, 23;
	sub.s32 	%r24, %r23, %r21;
	mov.b32 	%f79, %r24;
	mul.f32 	%f80, %f78, %f79;
	abs.f32 	%f81, %f64;
	setp.gt.f32 	%p7, %f81, 0f43180000;
	setp.lt.f32 	%p8, %f64, 0f00000000;
	selp.f32 	%f82, 0f00000000, 0f7F800000, %p8;
	selp.f32 	%f83, %f82, %f80, %p7;
	setp.eq.f32 	%p9, %f17, 0f3F800000;
	setp.eq.f32 	%p10, %f22, 0f00000000;
	or.pred  	%p11, %p10, %p9;
	setp.nan.f32 	%p12, %f28, %f28;
	abs.f32 	%f84, %f22;
	setp.nan.f32 	%p13, %f84, %f84;
	setp.eq.f32 	%p14, %f17, 0f00000000;
	setp.eq.f32 	%p15, %f28, 0f7F800000;
	setp.eq.f32 	%p16, %f17, 0fBF800000;
	setp.eq.f32 	%p17, %f84, 0f7F800000;
	setp.geu.f32 	%p18, %f17, 0f00000000;
	neg.f32 	%f86, %f83;
	selp.f32 	%f87, %f83, %f86, %p4;
	cvt.rmi.f32.f32 	%f88, %f22;
	setp.neu.f32 	%p19, %f22, %f88;
	selp.f32 	%f89, 0f7FFFFFFF, %f87, %p19;
	add.f32 	%f90, %f17, %f17;
	mov.b32 	%r25, %f90;
	setp.lt.f32 	%p20, %f22, 0f00000000;
	xor.b32  	%r26, %r25, 2139095040;
	selp.b32 	%r27, %r26, %r25, %p20;
	and.b32  	%r28, %r27, 2147483647;
	selp.b32 	%r29, %r28, %r27, %p4;
	mov.b32 	%f91, %r29;
	add.rn.f32 	%f92, %f17, %f22;
	or.pred  	%p21, %p11, %p12;
	or.pred  	%p1, %p21, %p13;
	selp.f32 	%f6, 0f3F800000, %f92, %p11;
	selp.f32 	%f93, %f83, %f89, %p18;
	selp.f32 	%f94, 0f3F800000, %f93, %p17;
	selp.f32 	%f95, %f94, %f93, %p16;
	selp.f32 	%f96, %f91, %f95, %p15;
	selp.f32 	%f7, %f91, %f96, %p14;
	mad.lo.s64 	%rd54, %rd6, %rd28, %rd5;
	mul.lo.s64 	%rd55, %rd29, %rd54;
	shl.b64 	%rd56, %rd55, 2;
	add.s64 	%rd9, %rd2, %rd56;
	mul.wide.u32 	%rd10, %r2, 4;
	mad.lo.s64 	%rd57, %rd4, %rd28, %rd3;
	mul.lo.s64 	%rd58, %rd29, %rd57;
	shl.b64 	%rd59, %rd58, 2;
	add.s64 	%rd11, %rd2, %rd59;
	mul.lo.s64 	%rd60, %rd29, %rd5;
	shl.b64 	%rd61, %rd60, 2;
	add.s64 	%rd12, %rd50, %rd61;
	add.s64 	%rd62, %rd52, %rd10;
	add.s64 	%rd13, %rd50, %rd62;
	shl.b64 	%rd69, %rd8, 2;
	add.s64 	%rd70, %rd53, %rd69;
	shl.b64 	%rd63, %rd29, 2;
	add.s64 	%rd17, %rd53, %rd63;
	selp.f32 	%f159, %f6, %f7, %p1;
	mov.u64 	%rd71, %rd70;
$L__BB3_3:
	setp.eq.f32 	%p22, %f2, 0f00000000;
	add.s64 	%rd64, %rd12, %rd69;
	ld.global.f32 	%f98, [%rd71];
	ld.global.f32 	%f99, [%rd64];
	sub.f32 	%f8, %f98, %f99;
	abs.f32 	%f9, %f8;
	abs.f32 	%f10, %f9;
	setp.lt.f32 	%p23, %f10, 0f00800000;
	mul.f32 	%f100, %f10, 0f4B800000;
	selp.f32 	%f101, %f100, %f10, %p23;
	selp.f32 	%f102, 0fC1C00000, 0f00000000, %p23;
	mov.b32 	%r30, %f101;
	add.s32 	%r31, %r30, -1060439283;
	and.b32  	%r32, %r31, -8388608;
	sub.s32 	%r33, %r30, %r32;
	mov.b32 	%f103, %r33;
	cvt.rn.f32.s32 	%f104, %r32;
	fma.rn.f32 	%f105, %f104, 0f34000000, %f102;
	add.f32 	%f106, %f103, 0fBF800000;
	add.f32 	%f107, %f103, 0f3F800000;
	rcp.approx.ftz.f32 	%f108, %f107;
	add.f32 	%f109, %f106, %f106;
	mul.f32 	%f110, %f109, %f108;
	mul.f32 	%f111, %f110, %f110;
	sub.f32 	%f112, %f106, %f110;
	add.f32 	%f113, %f112, %f112;
	neg.f32 	%f114, %f110;
	fma.rn.f32 	%f115, %f114, %f106, %f113;
	mul.rn.f32 	%f116, %f108, %f115;
	fma.rn.f32 	%f117, %f111, 0f3A2C32E4, 0f3B52E7DB;
	fma.rn.f32 	%f118, %f117, %f111, 0f3C93BB73;
	fma.rn.f32 	%f119, %f118, %f111, 0f3DF6384F;
	mul.rn.f32 	%f120, %f119, %f111;
	fma.rn.f32 	%f121, %f110, 0f3FB8AA3B, %f105;
	sub.f32 	%f122, %f105, %f121;
	fma.rn.f32 	%f123, %f110, 0f3FB8AA3B, %f122;
	fma.rn.f32 	%f124, %f116, 0f3FB8AA3B, %f123;
	fma.rn.f32 	%f125, %f110, 0f32A55E34, %f124;
	mul.f32 	%f126, %f120, 0f40400000;
	fma.rn.f32 	%f127, %f126, %f116, %f125;
	fma.rn.f32 	%f128, %f120, %f110, %f127;
	add.rn.f32 	%f129, %f121, %f128;
	neg.f32 	%f130, %f121;
	add.rn.f32 	%f131, %f129, %f130;
	neg.f32 	%f132, %f131;
	add.rn.f32 	%f133, %f128, %f132;
	mul.rn.f32 	%f134, %f129, %f2;
	neg.f32 	%f135, %f134;
	fma.rn.f32 	%f136, %f129, %f2, %f135;
	fma.rn.f32 	%f137, %f133, %f2, %f136;
	cvt.rni.f32.f32 	%f138, %f134;
	sub.f32 	%f139, %f134, %f138;
	add.f32 	%f140, %f139, %f137;
	fma.rn.f32 	%f141, %f140, 0f391FCB8E, 0f3AAF85ED;
	fma.rn.f32 	%f142, %f141, %f140, 0f3C1D9856;
	fma.rn.f32 	%f143, %f142, %f140, 0f3D6357BB;
	fma.rn.f32 	%f144, %f143, %f140, 0f3E75FDEC;
	fma.rn.f32 	%f145, %f144, %f140, 0f3F317218;
	fma.rn.f32 	%f146, %f145, %f140, 0f3F800000;
	cvt.rzi.s32.f32 	%r34, %f138;
	setp.gt.f32 	%p24, %f138, 0f00000000;
	selp.b32 	%r35, 0, -2097152000, %p24;
	add.s32 	%r36, %r35, 2130706432;
	mov.b32 	%f147, %r36;
	mul.f32 	%f148, %f146, %f147;
	shl.b32 	%r37, %r34, 23;
	sub.s32 	%r38, %r37, %r35;
	mov.b32 	%f149, %r38;
	mul.f32 	%f150, %f148, %f149;
	abs.f32 	%f151, %f134;
	setp.gt.f32 	%p25, %f151, 0f43180000;
	setp.lt.f32 	%p26, %f134, 0f00000000;
	selp.f32 	%f152, 0f00000000, 0f7F800000, %p26;
	selp.f32 	%f11, %f152, %f150, %p25;
	setp.eq.f32 	%p27, %f9, 0f3F800000;
	or.pred  	%p28, %p22, %p27;
	mov.f32 	%f162, 0f3F800000;
	@%p28 bra 	$L__BB3_11;
	setp.num.f32 	%p29, %f4, %f4;
	setp.num.f32 	%p30, %f10, %f10;
	and.pred  	%p31, %p30, %p29;
	@%p31 bra 	$L__BB3_6;
	add.rn.f32 	%f162, %f9, %f2;
	bra.uni 	$L__BB3_11;
$L__BB3_6:
	setp.neu.f32 	%p32, %f9, 0f00000000;
	setp.neu.f32 	%p33, %f10, 0f7F800000;
	and.pred  	%p34, %p32, %p33;
	@%p34 bra 	$L__BB3_8;
	setp.lt.f32 	%p41, %f2, 0f00000000;
	setp.neu.f32 	%p42, %f3, 0f3F800000;
	add.f32 	%f156, %f9, %f9;
	mov.b32 	%r39, %f156;
	xor.b32  	%r40, %r39, 2139095040;
	selp.b32 	%r41, %r40, %r39, %p41;
	and.b32  	%r42, %r41, 2147483647;
	selp.b32 	%r43, %r42, %r41, %p42;
	mov.b32 	%f162, %r43;
	bra.uni 	$L__BB3_11;
$L__BB3_8:
	setp.eq.f32 	%p35, %f4, 0f7F800000;
	setp.eq.f32 	%p36, %f9, 0fBF800000;
	and.pred  	%p37, %p36, %p35;
	@%p37 bra 	$L__BB3_11;
	setp.geu.f32 	%p38, %f9, 0f00000000;
	mov.f32 	%f162, %f11;
	@%p38 bra 	$L__BB3_11;
	setp.neu.f32 	%p39, %f2, %f5;
	setp.neu.f32 	%p40, %f3, 0f3F800000;
	neg.f32 	%f154, %f11;
	selp.f32 	%f155, %f11, %f154, %p40;
	selp.f32 	%f162, 0f7FFFFFFF, %f155, %p39;
$L__BB3_11:
	mul.f32 	%f157, %f8, %f162;
	mul.f32 	%f158, %f1, %f157;
	div.rn.f32 	%f160, %f158, %f159;
	add.s64 	%rd65, %rd11, %rd69;
	st.global.f32 	[%rd65], %f160;
	neg.f32 	%f161, %f160;
	add.s64 	%rd66, %rd9, %rd69;
	st.global.f32 	[%rd66], %f161;
	add.s64 	%rd70, %rd70, %rd10;
	add.s64 	%rd71, %rd13, %rd69;
	add.s64 	%rd69, %rd69, %rd10;
	setp.lt.u64 	%p43, %rd70, %rd17;
	@%p43 bra 	$L__BB3_3;
$L__BB3_12:
	ret;

}
	// .globl	AddBuffer
.visible .entry AddBuffer(
	.param .u64 .ptr .align 1 AddBuffer_param_0,
	.param .u64 .ptr .align 1 AddBuffer_param_1,
	.param .u64 AddBuffer_param_2,
	.param .u64 AddBuffer_param_3
)
{
	.reg .pred 	%p<19>;
	.reg .b32 	%r<12>;
	.reg .b32 	%f<84>;
	.reg .b64 	%rd<116>;

	ld.param.u64 	%rd42, [AddBuffer_param_0];
	ld.param.u64 	%rd41, [AddBuffer_param_3];
	cvta.to.global.u64 	%rd1, %rd42;
	mov.u32 	%r2, %ctaid.x;
	mov.u32 	%r1, %ntid.x;
	mov.u32 	%r3, %tid.x;
	mad.lo.s32 	%r4, %r2, %r1, %r3;
	cvt.u64.u32 	%rd114, %r4;
	setp.le.s64 	%p1, %rd41, %rd114;
	@%p1 bra 	$L__BB4_26;
	ld.param.u64 	%rd101, [AddBuffer_param_2];
	setp.lt.s64 	%p2, %rd101, 2;
	mov.u32 	%r5, %nctaid.x;
	mul.lo.s32 	%r6, %r1, %r5;
	cvt.u64.u32 	%rd3, %r6;
	@%p2 bra 	$L__BB4_17;
	ld.param.u64 	%rd102, [AddBuffer_param_2];
	add.s64 	%rd58, %rd102, -1;
	add.s64 	%rd59, %rd102, 15;
	and.b64  	%rd60, %rd59, 15;
	add.s64 	%rd4, %rd60, -1;
	add.s64 	%rd61, %rd102, 7;
	and.b64  	%rd62, %rd61, 7;
	add.s64 	%rd5, %rd62, -1;
	and.b64  	%rd6, %rd58, -16;
	and.b64  	%rd7, %rd59, 7;
	and.b64  	%rd8, %rd61, 3;
	shl.b64 	%rd9, %rd41, 6;
	shl.b64 	%rd10, %rd41, 2;
$L__BB4_3:
	ld.param.u64 	%rd103, [AddBuffer_param_2];
	ld.param.u64 	%rd100, [AddBuffer_param_1];
	add.s64 	%rd63, %rd103, -2;
	setp.lt.u64 	%p9, %rd63, 15;
	cvta.to.global.u64 	%rd64, %rd100;
	shl.b64 	%rd65, %rd114, 2;
	add.s64 	%rd109, %rd64, %rd65;
	mov.f32 	%f83, 0f00000000;
	@%p9 bra 	$L__BB4_6;
	mov.f32 	%f83, 0f00000000;
	mov.u64 	%rd106, %rd6;
	mov.u64 	%rd107, %rd109;
$L__BB4_5:
	.pragma "nounroll";
	ld.global.f32 	%f18, [%rd107];
	add.f32 	%f19, %f83, %f18;
	add.s64 	%rd66, %rd107, %rd10;
	ld.global.f32 	%f20, [%rd66];
	add.f32 	%f21, %f19, %f20;
	add.s64 	%rd67, %rd66, %rd10;
	ld.global.f32 	%f22, [%rd67];
	add.f32 	%f23, %f21, %f22;
	add.s64 	%rd68, %rd67, %rd10;
	ld.global.f32 	%f24, [%rd68];
	add.f32 	%f25, %f23, %f24;
	add.s64 	%rd69, %rd68, %rd10;
	ld.global.f32 	%f26, [%rd69];
	add.f32 	%f27, %f25, %f26;
	add.s64 	%rd70, %rd69, %rd10;
	ld.global.f32 	%f28, [%rd70];
	add.f32 	%f29, %f27, %f28;
	add.s64 	%rd71, %rd70, %rd10;
	ld.global.f32 	%f30, [%rd71];
	add.f32 	%f31, %f29, %f30;
	add.s64 	%rd72, %rd71, %rd10;
	ld.global.f32 	%f32, [%rd72];
	add.f32 	%f33, %f31, %f32;
	add.s64 	%rd73, %rd72, %rd10;
	ld.global.f32 	%f34, [%rd73];
	add.f32 	%f35, %f33, %f34;
	add.s64 	%rd74, %rd73, %rd10;
	ld.global.f32 	%f36, [%rd74];
	add.f32 	%f37, %f35, %f36;
	add.s64 	%rd75, %rd74, %rd10;
	ld.global.f32 	%f38, [%rd75];
	add.f32 	%f39, %f37, %f38;
	add.s64 	%rd76, %rd75, %rd10;
	ld.global.f32 	%f40, [%rd76];
	add.f32 	%f41, %f39, %f40;
	add.s64 	%rd77, %rd76, %rd10;
	ld.global.f32 	%f42, [%rd77];
	add.f32 	%f43, %f41, %f42;
	add.s64 	%rd78, %rd77, %rd10;
	ld.global.f32 	%f44, [%rd78];
	add.f32 	%f45, %f43, %f44;
	add.s64 	%rd79, %rd78, %rd10;
	ld.global.f32 	%f46, [%rd79];
	add.f32 	%f47, %f45, %f46;
	add.s64 	%rd80, %rd79, %rd10;
	ld.global.f32 	%f48, [%rd80];
	add.f32 	%f83, %f47, %f48;
	add.s64 	%rd109, %rd107, %rd9;
	add.s64 	%rd106, %rd106, -16;
	setp.ne.s64 	%p10, %rd106, 0;
	add.s64 	%rd107, %rd80, %rd10;
	@%p10 bra 	$L__BB4_5;
$L__BB4_6:
	ld.param.u64 	%rd104, [AddBuffer_param_2];
	add.s64 	%rd81, %rd104, -1;
	and.b64  	%rd82, %rd81, 15;
	setp.eq.s64 	%p11, %rd82, 0;
	@%p11 bra 	$L__BB4_16;
	setp.lt.u64 	%p12, %rd4, 7;
	@%p12 bra 	$L__BB4_9;
	ld.global.f32 	%f50, [%rd109];
	add.f32 	%f51, %f83, %f50;
	add.s64 	%rd84, %rd109, %rd10;
	ld.global.f32 	%f52, [%rd84];
	add.f32 	%f53, %f51, %f52;
	add.s64 	%rd85, %rd84, %rd10;
	ld.global.f32 	%f54, [%rd85];
	add.f32 	%f55, %f53, %f54;
	add.s64 	%rd86, %rd85, %rd10;
	ld.global.f32 	%f56, [%rd86];
	add.f32 	%f57, %f55, %f56;
	add.s64 	%rd87, %rd86, %rd10;
	ld.global.f32 	%f58, [%rd87];
	add.f32 	%f59, %f57, %f58;
	add.s64 	%rd88, %rd87, %rd10;
	ld.global.f32 	%f60, [%rd88];
	add.f32 	%f61, %f59, %f60;
	add.s64 	%rd89, %rd88, %rd10;
	ld.global.f32 	%f62, [%rd89];
	add.f32 	%f63, %f61, %f62;
	add.s64 	%rd90, %rd89, %rd10;
	ld.global.f32 	%f64, [%rd90];
	add.f32 	%f83, %f63, %f64;
	add.s64 	%rd109, %rd90, %rd10;
$L__BB4_9:
	setp.eq.s64 	%p13, %rd7, 0;
	@%p13 bra 	$L__BB4_16;
	setp.lt.u64 	%p14, %rd5, 3;
	@%p14 bra 	$L__BB4_12;
	ld.global.f32 	%f66, [%rd109];
	add.f32 	%f67, %f83, %f66;
	add.s64 	%rd92, %rd109, %rd10;
	ld.global.f32 	%f68, [%rd92];
	add.f32 	%f69, %f67, %f68;
	add.s64 	%rd93, %rd92, %rd10;
	ld.global.f32 	%f70, [%rd93];
	add.f32 	%f71, %f69, %f70;
	add.s64 	%rd94, %rd93, %rd10;
	ld.global.f32 	%f72, [%rd94];
	add.f32 	%f83, %f71, %f72;
	add.s64 	%rd109, %rd94, %rd10;
$L__BB4_12:
	setp.eq.s64 	%p15, %rd8, 0;
	@%p15 bra 	$L__BB4_16;
	setp.eq.s64 	%p16, %rd8, 1;
	ld.global.f32 	%f73, [%rd109];
	add.f32 	%f83, %f83, %f73;
	@%p16 bra 	$L__BB4_16;
	add.s64 	%rd23, %rd109, %rd10;
	setp.eq.s64 	%p17, %rd8, 2;
	ld.global.f32 	%f74, [%rd23];
	add.f32 	%f83, %f83, %f74;
	@%p17 bra 	$L__BB4_16;
	add.s64 	%rd97, %rd23, %rd10;
	ld.global.f32 	%f75, [%rd97];
	add.f32 	%f83, %f83, %f75;
$L__BB4_16:
	shl.b64 	%rd98, %rd114, 2;
	add.s64 	%rd99, %rd1, %rd98;
	st.global.f32 	[%rd99], %f83;
	add.s64 	%rd114, %rd114, %rd3;
	setp.lt.s64 	%p18, %rd114, %rd41;
	@%p18 bra 	$L__BB4_3;
	bra.uni 	$L__BB4_26;
$L__BB4_17:
	add.s64 	%rd43, %rd3, %rd114;
	max.u64 	%rd44, %rd41, %rd43;
	setp.lt.u64 	%p3, %rd43, %rd41;
	selp.u64 	%rd25, 1, 0, %p3;
	add.s64 	%rd45, %rd43, %rd25;
	sub.s64 	%rd26, %rd44, %rd45;
	and.b64  	%rd46, %rd26, -4294967296;
	setp.ne.s64 	%p4, %rd46, 0;
	@%p4 bra 	$L__BB4_19;
	cvt.u32.u64 	%r7, %rd3;
	cvt.u32.u64 	%r8, %rd26;
	div.u32 	%r9, %r8, %r7;
	cvt.u64.u32 	%rd111, %r9;
	bra.uni 	$L__BB4_20;
$L__BB4_19:
	div.u64 	%rd111, %rd26, %rd3;
$L__BB4_20:
	add.s64 	%rd30, %rd111, %rd25;
	and.b64  	%rd47, %rd30, 3;
	setp.eq.s64 	%p5, %rd47, 3;
	@%p5 bra 	$L__BB4_23;
	add.s64 	%rd49, %rd30, 1;
	and.b64  	%rd31, %rd49, 3;
	mov.b64 	%rd113, 0;
$L__BB4_22:
	.pragma "nounroll";
	shl.b64 	%rd50, %rd114, 2;
	add.s64 	%rd51, %rd1, %rd50;
	mov.b32 	%r10, 0;
	st.global.u32 	[%rd51], %r10;
	add.s64 	%rd114, %rd114, %rd3;
	add.s64 	%rd113, %rd113, 1;
	setp.ne.s64 	%p6, %rd113, %rd31;
	@%p6 bra 	$L__BB4_22;
$L__BB4_23:
	setp.lt.u64 	%p7, %rd30, 3;
	@%p7 bra 	$L__BB4_26;
	shl.b64 	%rd54, %rd3, 2;
$L__BB4_25:
	shl.b64 	%rd52, %rd114, 2;
	add.s64 	%rd53, %rd1, %rd52;
	mov.b32 	%r11, 0;
	st.global.u32 	[%rd53], %r11;
	add.s64 	%rd55, %rd53, %rd54;
	st.global.u32 	[%rd55], %r11;
	add.s64 	%rd56, %rd55, %rd54;
	st.global.u32 	[%rd56], %r11;
	add.s64 	%rd57, %rd56, %rd54;
	st.global.u32 	[%rd57], %r11;
	add.s64 	%rd114, %rd54, %rd114;
	setp.lt.s64 	%p8, %rd114, %rd41;
	@%p8 bra 	$L__BB4_25;
$L__BB4_26:
	ret;

}
	// .globl	log_exp_kernel
.visible .entry log_exp_kernel(
	.param .u64 .ptr .align 1 log_exp_kernel_param_0,
	.param .u64 .ptr .align 1 log_exp_kernel_param_1,
	.param .u64 .ptr .align 1 log_exp_kernel_param_2,
	.param .u32 log_exp_kernel_param_3,
	.param .u32 log_exp_kernel_param_4,
	.param .u32 log_exp_kernel_param_5
)
{
	.reg .pred 	%p<17>;
	.reg .b32 	%r<57>;
	.reg .b32 	%f<196>;
	.reg .b64 	%rd<15>;

	ld.param.u64 	%rd7, [log_exp_kernel_param_0];
	ld.param.u64 	%rd5, [log_exp_kernel_param_1];
	ld.param.u64 	%rd6, [log_exp_kernel_param_2];
	ld.param.u32 	%r17, [log_exp_kernel_param_3];
	ld.param.u32 	%r18, [log_exp_kernel_param_4];
	ld.param.u32 	%r19, [log_exp_kernel_param_5];
	cvta.to.global.u64 	%rd1, %rd7;
	mov.u32 	%r20, %ctaid.x;
	mov.u32 	%r21, %ctaid.y;
	mov.u32 	%r22, %nctaid.x;
	mad.lo.s32 	%r23, %r21, %r22, %r20;
	mov.u32 	%r24, %ntid.x;
	mul.lo.s32 	%r25, %r23, %r24;
	mov.u32 	%r26, %tid.x;
	neg.s32 	%r27, %r26;
	setp.ne.s32 	%p1, %r25, %r27;
	@%p1 bra 	$L__BB5_18;
	shl.b32 	%r28, %r19, 1;
	add.s32 	%r1, %r28, %r17;
	setp.lt.s32 	%p2, %r19, 1;
	mov.f32 	%f195, 0f00000000;
	@%p2 bra 	$L__BB5_10;
	cvt.rn.f32.s32 	%f1, %r18;
	cvt.rn.f32.s32 	%f2, %r1;
	and.b32  	%r2, %r19, 3;
	setp.lt.u32 	%p3, %r19, 4;
	mov.f32 	%f195, 0f00000000;
	mov.b32 	%r52, 0;
	@%p3 bra 	$L__BB5_5;
	and.b32  	%r52, %r19, 2147483644;
	neg.s32 	%r54, %r52;
	add.s64 	%rd14, %rd1, 8;
	mov.f32 	%f195, 0f00000000;
$L__BB5_4:
	.pragma "nounroll";
	ld.global.f32 	%f24, [%rd14+-8];
	neg.f32 	%f25, %f24;
	mul.f32 	%f26, %f24, %f25;
	div.rn.f32 	%f27, %f26, %f1;
	fma.rn.f32 	%f28, %f27, 0f3BBB989D, 0f3F000000;
	cvt.sat.f32.f32 	%f29, %f28;
	mov.f32 	%f30, 0f4B400001;
	mov.f32 	%f31, 0f437C0000;
	fma.rm.f32 	%f32, %f29, %f31, %f30;
	add.f32 	%f33, %f32, 0fCB40007F;
	neg.f32 	%f34, %f33;
	fma.rn.f32 	%f35, %f27, 0f3FB8AA3B, %f34;
	fma.rn.f32 	%f36, %f27, 0f32A57060, %f35;
	mov.b32 	%r30, %f32;
	shl.b32 	%r31, %r30, 23;
	mov.b32 	%f37, %r31;
	ex2.approx.ftz.f32 	%f38, %f36;
	mul.f32 	%f39, %f38, %f37;
	fma.rn.f32 	%f40, %f38, %f37, %f39;
	div.rn.f32 	%f41, %f40, %f2;
	add.f32 	%f42, %f195, %f41;
	ld.global.f32 	%f43, [%rd14+-4];
	neg.f32 	%f44, %f43;
	mul.f32 	%f45, %f43, %f44;
	div.rn.f32 	%f46, %f45, %f1;
	fma.rn.f32 	%f47, %f46, 0f3BBB989D, 0f3F000000;
	cvt.sat.f32.f32 	%f48, %f47;
	fma.rm.f32 	%f49, %f48, %f31, %f30;
	add.f32 	%f50, %f49, 0fCB40007F;
	neg.f32 	%f51, %f50;
	fma.rn.f32 	%f52, %f46, 0f3FB8AA3B, %f51;
	fma.rn.f32 	%f53, %f46, 0f32A57060, %f52;
	mov.b32 	%r32, %f49;
	shl.b32 	%r33, %r32, 23;
	mov.b32 	%f54, %r33;
	ex2.approx.ftz.f32 	%f55, %f53;
	mul.f32 	%f56, %f55, %f54;
	fma.rn.f32 	%f57, %f55, %f54, %f56;
	div.rn.f32 	%f58, %f57, %f2;
	add.f32 	%f59, %f42, %f58;
	ld.global.f32 	%f60, [%rd14];
	neg.f32 	%f61, %f60;
	mul.f32 	%f62, %f60, %f61;
	div.rn.f32 	%f63, %f62, %f1;
	fma.rn.f32 	%f64, %f63, 0f3BBB989D, 0f3F000000;
	cvt.sat.f32.f32 	%f65, %f64;
	fma.rm.f32 	%f66, %f65, %f31, %f30;
	add.f32 	%f67, %f66, 0fCB40007F;
	neg.f32 	%f68, %f67;
	fma.rn.f32 	%f69, %f63, 0f3FB8AA3B, %f68;
	fma.rn.f32 	%f70, %f63, 0f32A57060, %f69;
	mov.b32 	%r34, %f66;
	shl.b32 	%r35, %r34, 23;
	mov.b32 	%f71, %r35;
	ex2.approx.ftz.f32 	%f72, %f70;
	mul.f32 	%f73, %f72, %f71;
	fma.rn.f32 	%f74, %f72, %f71, %f73;
	div.rn.f32 	%f75, %f74, %f2;
	add.f32 	%f76, %f59, %f75;
	ld.global.f32 	%f77, [%rd14+4];
	neg.f32 	%f78, %f77;
	mul.f32 	%f79, %f77, %f78;
	div.rn.f32 	%f80, %f79, %f1;
	fma.rn.f32 	%f81, %f80, 0f3BBB989D, 0f3F000000;
	cvt.sat.f32.f32 	%f82, %f81;
	fma.rm.f32 	%f83, %f82, %f31, %f30;
	add.f32 	%f84, %f83, 0fCB40007F;
	neg.f32 	%f85, %f84;
	fma.rn.f32 	%f86, %f80, 0f3FB8AA3B, %f85;
	fma.rn.f32 	%f87, %f80, 0f32A57060, %f86;
	mov.b32 	%r36, %f83;
	shl.b32 	%r37, %r36, 23;
	mov.b32 	%f88, %r37;
	ex2.approx.ftz.f32 	%f89, %f87;
	mul.f32 	%f90, %f89, %f88;
	fma.rn.f32 	%f91, %f89, %f88, %f90;
	div.rn.f32 	%f92, %f91, %f2;
	add.f32 	%f195, %f76, %f92;
	add.s32 	%r54, %r54, 4;
	add.s64 	%rd14, %rd14, 16;
	setp.eq.s32 	%p4, %r54, 0;
	@%p4 bra 	$L__BB5_5;
	bra.uni 	$L__BB5_4;
$L__BB5_5:
	setp.eq.s32 	%p5, %r2, 0;
	@%p5 bra 	$L__BB5_10;
	setp.eq.s32 	%p6, %r2, 1;
	@%p6 bra 	$L__BB5_8;
	mul.wide.u32 	%rd8, %r52, 4;
	add.s64 	%rd9, %rd1, %rd8;
	ld.global.f32 	%f94, [%rd9];
	neg.f32 	%f95, %f94;
	mul.f32 	%f96, %f94, %f95;
	div.rn.f32 	%f97, %f96, %f1;
	fma.rn.f32 	%f98, %f97, 0f3BBB989D, 0f3F000000;
	cvt.sat.f32.f32 	%f99, %f98;
	mov.f32 	%f100, 0f4B400001;
	mov.f32 	%f101, 0f437C0000;
	fma.rm.f32 	%f102, %f99, %f101, %f100;
	add.f32 	%f103, %f102, 0fCB40007F;
	neg.f32 	%f104, %f103;
	fma.rn.f32 	%f105, %f97, 0f3FB8AA3B, %f104;
	fma.rn.f32 	%f106, %f97, 0f32A57060, %f105;
	mov.b32 	%r38, %f102;
	shl.b32 	%r39, %r38, 23;
	mov.b32 	%f107, %r39;
	ex2.approx.ftz.f32 	%f108, %f106;
	mul.f32 	%f109, %f108, %f107;
	fma.rn.f32 	%f110, %f108, %f107, %f109;
	div.rn.f32 	%f111, %f110, %f2;
	add.f32 	%f112, %f195, %f111;
	ld.global.f32 	%f113, [%rd9+4];
	neg.f32 	%f114, %f113;
	mul.f32 	%f115, %f113, %f114;
	div.rn.f32 	%f116, %f115, %f1;
	fma.rn.f32 	%f117, %f116, 0f3BBB989D, 0f3F000000;
	cvt.sat.f32.f32 	%f118, %f117;
	fma.rm.f32 	%f119, %f118, %f101, %f100;
	add.f32 	%f120, %f119, 0fCB40007F;
	neg.f32 	%f121, %f120;
	fma.rn.f32 	%f122, %f116, 0f3FB8AA3B, %f121;
	fma.rn.f32 	%f123, %f116, 0f32A57060, %f122;
	mov.b32 	%r40, %f119;
	shl.b32 	%r41, %r40, 23;
	mov.b32 	%f124, %r41;
	ex2.approx.ftz.f32 	%f125, %f123;
	mul.f32 	%f126, %f125, %f124;
	fma.rn.f32 	%f127, %f125, %f124, %f126;
	div.rn.f32 	%f128, %f127, %f2;
	add.f32 	%f195, %f112, %f128;
	add.s32 	%r52, %r52, 2;
$L__BB5_8:
	and.b32  	%r42, %r19, 1;
	setp.eq.b32 	%p7, %r42, 1;
	not.pred 	%p8, %p7;
	@%p8 bra 	$L__BB5_10;
	mul.wide.u32 	%rd10, %r52, 4;
	add.s64 	%rd11, %rd1, %rd10;
	ld.global.f32 	%f129, [%rd11];
	neg.f32 	%f130, %f129;
	mul.f32 	%f131, %f129, %f130;
	div.rn.f32 	%f132, %f131, %f1;
	fma.rn.f32 	%f133, %f132, 0f3BBB989D, 0f3F000000;
	cvt.sat.f32.f32 	%f134, %f133;
	mov.f32 	%f135, 0f4B400001;
	mov.f32 	%f136, 0f437C0000;
	fma.rm.f32 	%f137, %f134, %f136, %f135;
	add.f32 	%f138, %f137, 0fCB40007F;
	neg.f32 	%f139, %f138;
	fma.rn.f32 	%f140, %f132, 0f3FB8AA3B, %f139;
	fma.rn.f32 	%f141, %f132, 0f32A57060, %f140;
	mov.b32 	%r43, %f137;
	shl.b32 	%r44, %r43, 23;
	mov.b32 	%f142, %r44;
	ex2.approx.ftz.f32 	%f143, %f141;
	mul.f32 	%f144, %f143, %f142;
	fma.rn.f32 	%f145, %f143, %f142, %f144;
	div.rn.f32 	%f146, %f145, %f2;
	add.f32 	%f195, %f195, %f146;
$L__BB5_10:
	setp.lt.s32 	%p9, %r17, 1;
	@%p9 bra 	$L__BB5_17;
	mov.f32 	%f148, 0f3F000000;
	cvt.sat.f32.f32 	%f149, %f148;
	mov.f32 	%f150, 0f4B400001;
	mov.f32 	%f151, 0f437C0000;
	fma.rm.f32 	%f152, %f149, %f151, %f150;
	add.f32 	%f153, %f152, 0fCB40007F;
	mov.f32 	%f154, 0f00000000;
	sub.f32 	%f155, %f154, %f153;
	add.f32 	%f156, %f155, 0f00000000;
	mov.b32 	%r45, %f152;
	shl.b32 	%r46, %r45, 23;
	mov.b32 	%f157, %r46;
	ex2.approx.ftz.f32 	%f158, %f156;
	mul.f32 	%f159, %f158, %f157;
	cvt.rn.f32.s32 	%f160, %r1;
	div.rn.f32 	%f10, %f159, %f160;
	and.b32  	%r8, %r17, 3;
	setp.lt.u32 	%p10, %r17, 4;
	@%p10 bra 	$L__BB5_14;
	and.b32  	%r47, %r17, 2147483644;
	neg.s32 	%r55, %r47;
$L__BB5_13:
	add.f32 	%f161, %f195, %f10;
	add.f32 	%f162, %f161, %f10;
	add.f32 	%f163, %f162, %f10;
	add.f32 	%f195, %f163, %f10;
	add.s32 	%r55, %r55, 4;
	setp.ne.s32 	%p11, %r55, 0;
	@%p11 bra 	$L__BB5_13;
$L__BB5_14:
	setp.eq.s32 	%p12, %r8, 0;
	@%p12 bra 	$L__BB5_17;
	neg.s32 	%r56, %r8;
$L__BB5_16:
	.pragma "nounroll";
	add.f32 	%f195, %f195, %f10;
	add.s32 	%r56, %r56, 1;
	setp.ne.s32 	%p13, %r56, 0;
	@%p13 bra 	$L__BB5_16;
$L__BB5_17:
	cvta.to.global.u64 	%rd12, %rd6;
	st.global.f32 	[%rd12], %f195;
	setp.lt.f32 	%p14, %f195, 0f00800000;
	mul.f32 	%f164, %f195, 0f4B000000;
	selp.f32 	%f165, %f164, %f195, %p14;
	selp.f32 	%f166, 0fC1B80000, 0f00000000, %p14;
	mov.b32 	%r48, %f165;
	add.s32 	%r49, %r48, -1059760811;
	and.b32  	%r50, %r49, -8388608;
	sub.s32 	%r51, %r48, %r50;
	mov.b32 	%f167, %r51;
	cvt.rn.f32.s32 	%f168, %r50;
	fma.rn.f32 	%f169, %f168, 0f34000000, %f166;
	add.f32 	%f170, %f167, 0fBF800000;
	fma.rn.f32 	%f171, %f170, 0fBE055027, 0f3E1039F6;
	fma.rn.f32 	%f172, %f171, %f170, 0fBDF8CDCC;
	fma.rn.f32 	%f173, %f172, %f170, 0f3E0F2955;
	fma.rn.f32 	%f174, %f173, %f170, 0fBE2AD8B9;
	fma.rn.f32 	%f175, %f174, %f170, 0f3E4CED0B;
	fma.rn.f32 	%f176, %f175, %f170, 0fBE7FFF22;
	fma.rn.f32 	%f177, %f176, %f170, 0f3EAAAA78;
	fma.rn.f32 	%f178, %f177, %f170, 0fBF000000;
	mul.f32 	%f179, %f170, %f178;
	fma.rn.f32 	%f180, %f179, %f170, %f170;
	fma.rn.f32 	%f181, %f169, 0f3F317218, %f180;
	setp.gt.u32 	%p15, %r48, 2139095039;
	fma.rn.f32 	%f182, %f165, 0f7F800000, 0f7F800000;
	selp.f32 	%f183, %f182, %f181, %p15;
	setp.eq.f32 	%p16, %f165, 0f00000000;
	selp.f32 	%f184, 0fFF800000, %f183, %p16;
	cvta.to.global.u64 	%rd13, %rd5;
	st.global.f32 	[%rd13], %f184;
$L__BB5_18:
	ret;

}
	// .globl	log_exp_back_kernel
.visible .entry log_exp_back_kernel(
	.param .u64 .ptr .align 1 log_exp_back_kernel_param_0,
	.param .u64 .ptr .align 1 log_exp_back_kernel_param_1,
	.param .u64 .ptr .align 1 log_exp_back_kernel_param_2,
	.param .u32 log_exp_back_kernel_param_3,
	.param .u32 log_exp_back_kernel_param_4,
	.param .u32 log_exp_back_kernel_param_5
)
{
	.reg .pred 	%p<2>;
	.reg .b32 	%r<15>;
	.reg .b32 	%f<27>;
	.reg .b64 	%rd<10>;

	ld.param.u64 	%rd1, [log_exp_back_kernel_param_0];
	ld.param.u64 	%rd2, [log_exp_back_kernel_param_1];
	ld.param.u64 	%rd3, [log_exp_back_kernel_param_2];
	ld.param.u32 	%r2, [log_exp_back_kernel_param_3];
	ld.param.u32 	%r3, [log_exp_back_kernel_param_4];
	ld.param.u32 	%r4, [log_exp_back_kernel_param_5];
	mov.u32 	%r5, %ctaid.x;
	mov.u32 	%r6, %ctaid.y;
	mov.u32 	%r7, %nctaid.x;
	mad.lo.s32 	%r8, %r6, %r7, %r5;
	mov.u32 	%r9, %ntid.x;
	mov.u32 	%r10, %tid.x;
	mad.lo.s32 	%r1, %r8, %r9, %r10;
	setp.ge.s32 	%p1, %r1, %r4;
	@%p1 bra 	$L__BB6_2;
	cvta.to.global.u64 	%rd4, %rd3;
	cvta.to.global.u64 	%rd5, %rd1;
	cvta.to.global.u64 	%rd6, %rd2;
	shl.b32 	%r11, %r4, 1;
	add.s32 	%r12, %r11, %r2;
	ld.global.f32 	%f1, [%rd4];
	cvt.rn.f32.s32 	%f2, %r12;
	mul.wide.s32 	%rd7, %r1, 4;
	add.s64 	%rd8, %rd5, %rd7;
	ld.global.f32 	%f3, [%rd8];
	cvt.rn.f32.s32 	%f4, %r3;
	mov.f32 	%f5, 0fBF800000;
	div.rn.f32 	%f6, %f5, %f1;
	div.rn.f32 	%f7, %f6, %f2;
	neg.f32 	%f8, %f3;
	mul.f32 	%f9, %f3, %f8;
	div.rn.f32 	%f10, %f9, %f4;
	fma.rn.f32 	%f11, %f10, 0f3BBB989D, 0f3F000000;
	cvt.sat.f32.f32 	%f12, %f11;
	mov.f32 	%f13, 0f4B400001;
	mov.f32 	%f14, 0f437C0000;
	fma.rm.f32 	%f15, %f12, %f14, %f13;
	add.f32 	%f16, %f15, 0fCB40007F;
	neg.f32 	%f17, %f16;
	fma.rn.f32 	%f18, %f10, 0f3FB8AA3B, %f17;
	fma.rn.f32 	%f19, %f10, 0f32A57060, %f18;
	mov.b32 	%r13, %f15;
	shl.b32 	%r14, %r13, 23;
	mov.b32 	%f20, %r14;
	ex2.approx.ftz.f32 	%f21, %f19;
	mul.f32 	%f22, %f21, %f20;
	mul.f32 	%f23, %f7, %f22;
	mul.f32 	%f24, %f3, 0f40800000;
	div.rn.f32 	%f25, %f24, %f4;
	mul.f32 	%f26, %f25, %f23;
	add.s64 	%rd9, %rd6, %rd7;
	st.global.f32 	[%rd9], %f26;
$L__BB6_2:
	ret;

}


// ===== COMPILED SASS (sm_100) =====

	.target	sm_100

	.elftype	@"ET_EXEC"


//--------------------- .note.nv.tkinfo           --------------------------
	.section	.note.nv.tkinfo,"",@"SHT_NOTE"
	.sectionflags	@"SHF_NOTE_NV_TKINFO"
	.tkinfo
        /*0018*/ 	.word	0x00000002
        /*0030*/ 	.string	""
        /*0030*/ 	.string	"ptxas"
        /*0030*/ 	.string	"Cuda compilation tools, release 13.0, V13.0.88"
        /*0030*/ 	.string	"Build cuda_13.0.r13.0/compiler.36424714_0"
        /*0030*/ 	.string	"-arch sm_100 -m 64 "



//--------------------- .note.nv.cuinfo           --------------------------
	.section	.note.nv.cuinfo,"",@"SHT_NOTE"
	.sectionflags	@"SHF_NOTE_NV_CUINFO"
        /*0018*/ 	.short	0x0002
        /*001a*/ 	.short	0x0064
        /*001c*/ 	.short	0x0082
	.zero		2


//--------------------- .nv.info                  --------------------------
	.section	.nv.info,"",@"SHT_CUDA_INFO"
	.align	4


	//----- nvinfo : EIATTR_REGCOUNT
	.align		4
        /*0000*/ 	.byte	0x04, 0x2f
        /*0002*/ 	.short	(.L_3 - .L_2)
	.align		4
.L_2:
        /*0004*/ 	.word	index@(PDist_Other)
        /*0008*/ 	.word	0x0000001b


	//----- nvinfo : EIATTR_FRAME_SIZE
	.align		4
.L_3:
        /*000c*/ 	.byte	0x04, 0x11
        /*000e*/ 	.short	(.L_5 - .L_4)
	.align		4
.L_4:
        /*0010*/ 	.word	index@($__internal_11_$__cuda_sm20_sqrt_rn_f32_slowpath)
        /*0014*/ 	.word	0x00000000


	//----- nvinfo : EIATTR_FRAME_SIZE
	.align		4
.L_5:
        /*0018*/ 	.byte	0x04, 0x11
        /*001a*/ 	.short	(.L_7 - .L_6)
	.align		4
.L_6:
        /*001c*/ 	.word	index@($__internal_10_$__cuda_sm20_rcp_rn_f32_slowpath)
        /*0020*/ 	.word	0x00000000


	//----- nvinfo : EIATTR_FRAME_SIZE
	.align		4
.L_7:
        /*0024*/ 	.byte	0x04, 0x11
        /*0026*/ 	.short	(.L_9 - .L_8)
	.align		4
.L_8:
        /*0028*/ 	.word	index@(PDist_Other)
        /*002c*/ 	.word	0x00000000


	//----- nvinfo : EIATTR_REGCOUNT
	.align		4
.L_9:
        /*0030*/ 	.byte	0x04, 0x2f
        /*0032*/ 	.short	(.L_11 - .L_10)
	.align		4
.L_10:
        /*0034*/ 	.word	index@(PDist_Grad_Two)
        /*0038*/ 	.word	0x00000028


	//----- nvinfo : EIATTR_FRAME_SIZE
	.align		4
.L_11:
        /*003c*/ 	.byte	0x04, 0x11
        /*003e*/ 	.short	(.L_13 - .L_12)
	.align		4
.L_12:
        /*0040*/ 	.word	index@($__internal_9_$__cuda_sm3x_div_rn_noftz_f32_slowpath)
        /*0044*/ 	.word	0x00000000


	//----- nvinfo : EIATTR_FRAME_SIZE
	.align		4
.L_13:
        /*0048*/ 	.byte	0x04, 0x11
        /*004a*/ 	.short	(.L_15 - .L_14)
	.align		4
.L_14:
        /*004c*/ 	.word	index@($__internal_8_$__cuda_sm20_sqrt_rn_f32_slowpath)
        /*0050*/ 	.word	0x00000000


	//----- nvinfo : EIATTR_FRAME_SIZE
	.align		4
.L_15:
        /*0054*/ 	.byte	0x04, 0x11
        /*0056*/ 	.short	(.L_17 - .L_16)
	.align		4
.L_16:
        /*0058*/ 	.word	index@($__internal_7_$__cuda_sm20_div_u64)
        /*005c*/ 	.word	0x00000000


	//----- nvinfo : EIATTR_FRAME_SIZE
	.align		4
.L_17:
        /*0060*/ 	.byte	0x04, 0x11
        /*0062*/ 	.short	(.L_19 - .L_18)
	.align		4
.L_18:
        /*0064*/ 	.word	index@(PDist_Grad_Two)
        /*0068*/ 	.word	0x00000000


	//----- nvinfo : EIATTR_REGCOUNT
	.align		4
.L_19:
        /*006c*/ 	.byte	0x04, 0x2f
        /*006e*/ 	.short	(.L_21 - .L_20)
	.align		4
.L_20:
        /*0070*/ 	.word	index@(PDist_Grad_P)
        /*0074*/ 	.word	0x00000020


	//----- nvinfo : EIATTR_FRAME_SIZE
	.align		4
.L_21:
        /*0078*/ 	.byte	0x04, 0x11
        /*007a*/ 	.short	(.L_23 - .L_22)
	.align		4
.L_22:
        /*007c*/ 	.word	index@($__internal_6_$__cuda_sm3x_div_rn_noftz_f32_slowpath)
        /*0080*/ 	.word	0x00000000


	//----- nvinfo : EIATTR_FRAME_SIZE
	.align		4
.L_23:
        /*0084*/ 	.byte	0x04, 0x11
        /*0086*/ 	.short	(.L_25 - .L_24)
	.align		4
.L_24:
        /*0088*/ 	.word	index@($__internal_5_$__cuda_sm20_sqrt_rn_f32_slowpath)
        /*008c*/ 	.word	0x00000000


	//----- nvinfo : EIATTR_FRAME_SIZE
	.align		4
.L_25:
        /*0090*/ 	.byte	0x04, 0x11
        /*0092*/ 	.short	(.L_27 - .L_26)
	.align		4
.L_26:
        /*0094*/ 	.word	index@(PDist_Grad_P)
        /*0098*/ 	.word	0x00000000


	//----- nvinfo : EIATTR_REGCOUNT
	.align		4
.L_27:
        /*009c*/ 	.byte	0x04, 0x2f
        /*009e*/ 	.short	(.L_29 - .L_28)
	.align		4
.L_28:
        /*00a0*/ 	.word	index@(pdist_backward_kernel_cuda_impl)
        /*00a4*/ 	.word	0x00000028


	//----- nvinfo : EIATTR_FRAME_SIZE
	.align		4
.L_29:
        /*00a8*/ 	.byte	0x04, 0x11
        /*00aa*/ 	.short	(.L_31 - .L_30)
	.align		4
.L_30:
        /*00ac*/ 	.word	index@($__internal_4_$__cuda_sm3x_div_rn_noftz_f32_slowpath)
        /*00b0*/ 	.word	0x00000008


	//----- nvinfo : EIATTR_FRAME_SIZE
	.align		4
.L_31:
        /*00b4*/ 	.byte	0x04, 0x11
        /*00b6*/ 	.short	(.L_33 - .L_32)
	.align		4
.L_32:
        /*00b8*/ 	.word	index@($__internal_3_$__cuda_sm20_dsqrt_rn_f64_mediumpath_v1)
        /*00bc*/ 	.word	0x00000008


	//----- nvinfo : EIATTR_FRAME_SIZE
	.align		4
.L_33:
        /*00c0*/ 	.byte	0x04, 0x11
        /*00c2*/ 	.short	(.L_35 - .L_34)
	.align		4
.L_34:
        /*00c4*/ 	.word	index@(pdist_backward_kernel_cuda_impl)
        /*00c8*/ 	.word	0x00000008


	//----- nvinfo : EIATTR_REGCOUNT
	.align		4
.L_35:
        /*00cc*/ 	.byte	0x04, 0x2f
        /*00ce*/ 	.short	(.L_37 - .L_36)
	.align		4
.L_36:
        /*00d0*/ 	.word	index@(AddBuffer)
        /*00d4*/ 	.word	0x00000020


	//----- nvinfo : EIATTR_FRAME_SIZE
	.align		4
.L_37:
        /*00d8*/ 	.byte	0x04, 0x11
        /*00da*/ 	.short	(.L_39 - .L_38)
	.align		4
.L_38:
        /*00dc*/ 	.word	index@($__internal_2_$__cuda_sm20_div_u64)
        /*00e0*/ 	.word	0x00000000


	//----- nvinfo : EIATTR_FRAME_SIZE
	.align		4
.L_39:
        /*00e4*/ 	.byte	0x04, 0x11
        /*00e6*/ 	.short	(.L_41 - .L_40)
	.align		4
.L_40:
        /*00e8*/ 	.word	index@(AddBuffer)
        /*00ec*/ 	.word	0x00000000


	//----- nvinfo : EIATTR_REGCOUNT
	.align		4
.L_41:
        /*00f0*/ 	.byte	0x04, 0x2f
        /*00f2*/ 	.short	(.L_43 - .L_42)
	.align		4
.L_42:
        /*00f4*/ 	.word	index@(log_exp_kernel)
        /*00f8*/ 	.word	0x00000013


	//----- nvinfo : EIATTR_FRAME_SIZE
	.align		4
.L_43:
        /*00fc*/ 	.byte	0x04, 0x11
        /*00fe*/ 	.short	(.L_45 - .L_44)
	.align		4
.L_44:
        /*0100*/ 	.word	index@($__internal_1_$__cuda_sm3x_div_rn_noftz_f32_slowpath)
        /*0104*/ 	.word	0x00000000


	//----- nvinfo : EIATTR_FRAME_SIZE
	.align		4
.L_45:
        /*0108*/ 	.byte	0x04, 0x11
        /*010a*/ 	.short	(.L_47 - .L_46)
	.align		4
.L_46:
        /*010c*/ 	.word	index@(log_exp_kernel)
        /*0110*/ 	.word	0x00000000


	//----- nvinfo : EIATTR_REGCOUNT
	.align		4
.L_47:
        /*0114*/ 	.byte	0x04, 0x2f
        /*0116*/ 	.short	(.L_49 - .L_48)
	.align		4
.L_48:
        /*0118*/ 	.word	index@(log_exp_back_kernel)
        /*011c*/ 	.word	0x00000013


	//----- nvinfo : EIATTR_FRAME_SIZE
	.align		4
.L_49:
        /*0120*/ 	.byte	0x04, 0x11
        /*0122*/ 	.short	(.L_51 - .L_50)
	.align		4
.L_50:
        /*0124*/ 	.word	index@($__internal_0_$__cuda_sm3x_div_rn_noftz_f32_slowpath)
        /*0128*/ 	.word	0x00000000


	//----- nvinfo : EIATTR_FRAME_SIZE
	.align		4
.L_51:
        /*012c*/ 	.byte	0x04, 0x11
        /*012e*/ 	.short	(.L_53 - .L_52)
	.align		4
.L_52:
        /*0130*/ 	.word	index@(log_exp_back_kernel)
        /*0134*/ 	.word	0x00000000


	//----- nvinfo : EIATTR_MIN_STACK_SIZE
	.align		4
.L_53:
        /*0138*/ 	.byte	0x04, 0x12
        /*013a*/ 	.short	(.L_55 - .L_54)
	.align		4
.L_54:
        /*013c*/ 	.word	index@(log_exp_back_kernel)
        /*0140*/ 	.word	0x00000000


	//----- nvinfo : EIATTR_MIN_STACK_SIZE
	.align		4
.L_55:
        /*0144*/ 	.byte	0x04, 0x12
        /*0146*/ 	.short	(.L_57 - .L_56)
	.align		4
.L_56:
        /*0148*/ 	.word	index@(log_exp_kernel)
        /*014c*/ 	.word	0x00000000


	//----- nvinfo : EIATTR_MIN_STACK_SIZE
	.align		4
.L_57:
        /*0150*/ 	.byte	0x04, 0x12
        /*0152*/ 	.short	(.L_59 - .L_58)
	.align		4
.L_58:
        /*0154*/ 	.word	index@(AddBuffer)
        /*0158*/ 	.word	0x00000000


	//----- nvinfo : EIATTR_MIN_STACK_SIZE
	.align		4
.L_59:
        /*015c*/ 	.byte	0x04, 0x12
        /*015e*/ 	.short	(.L_61 - .L_60)
	.align		4
.L_60:
        /*0160*/ 	.word	index@(pdist_backward_kernel_cuda_impl)
        /*0164*/ 	.word	0x00000008


	//----- nvinfo : EIATTR_MIN_STACK_SIZE
	.align		4
.L_61:
        /*0168*/ 	.byte	0x04, 0x12
        /*016a*/ 	.short	(.L_63 - .L_62)
	.align		4
.L_62:
        /*016c*/ 	.word	index@(PDist_Grad_P)
        /*0170*/ 	.word	0x00000000


	//----- nvinfo : EIATTR_MIN_STACK_SIZE
	.align		4
.L_63:
        /*0174*/ 	.byte	0x04, 0x12
        /*0176*/ 	.short	(.L_65 - .L_64)
	.align		4
.L_64:
        /*0178*/ 	.word	index@(PDist_Grad_Two)
        /*017c*/ 	.word	0x00000000


	//----- nvinfo : EIATTR_MIN_STACK_SIZE
	.align		4
.L_65:
        /*0180*/ 	.byte	0x04, 0x12
        /*0182*/ 	.short	(.L_67 - .L_66)
	.align		4
.L_66:
        /*0184*/ 	.word	index@(PDist_Other)
        /*0188*/ 	.word	0x00000000
.L_67:


//--------------------- .nv.compat                --------------------------
	.section	.nv.compat,"",@"SHT_CUDA_COMPAT_INFO"
	.align	4
        /*0000*/ 	.byte	0x02, 0x09, 0x00, 0x00, 0x02, 0x02, 0x01, 0x00, 0x02, 0x05, 0x05, 0x00, 0x03, 0x07, 0x01, 0x01
        /*0010*/ 	.byte	0x02, 0x03, 0x00, 0x00, 0x02, 0x06, 0x01, 0x00, 0x04, 0x0b, 0x08, 0x00, 0x01, 0x00, 0x00, 0x00
        /*0020*/ 	.byte	0x00, 0x00, 0x00, 0x00


//--------------------- .nv.info.log_exp_back_kernel --------------------------
	.section	.nv.info.log_exp_back_kernel,"",@"SHT_CUDA_INFO"
	.sectionflags	@""
	.align	4


	//----- nvinfo : EIATTR_CUDA_API_VERSION
	.align		4
        /*0000*/ 	.byte	0x04, 0x37
        /*0002*/ 	.short	(.L_69 - .L_68)
.L_68:
        /*0004*/ 	.word	0x00000082


	//----- nvinfo : EIATTR_KPARAM_INFO
	.align		4
.L_69:
        /*0008*/ 	.byte	0x04, 0x17
        /*000a*/ 	.short	(.L_71 - .L_70)
.L_70:
        /*000c*/ 	.word	0x00000000
        /*0010*/ 	.short	0x0005
        /*0012*/ 	.short	0x0020
        /*0014*/ 	.byte	0x00, 0xf0, 0x11, 0x00


	//----- nvinfo : EIATTR_KPARAM_INFO
	.align		4
.L_71:
        /*0018*/ 	.byte	0x04, 0x17
        /*001a*/ 	.short	(.L_73 - .L_72)
.L_72:
        /*001c*/ 	.word	0x00000000
        /*0020*/ 	.short	0x0004
        /*0022*/ 	.short	0x001c
        /*0024*/ 	.byte	0x00, 0xf0, 0x11, 0x00


	//----- nvinfo : EIATTR_KPARAM_INFO
	.align		4
.L_73:
        /*0028*/ 	.byte	0x04, 0x17
        /*002a*/ 	.short	(.L_75 - .L_74)
.L_74:
        /*002c*/ 	.word	0x00000000
        /*0030*/ 	.short	0x0003
        /*0032*/ 	.short	0x0018
        /*0034*/ 	.byte	0x00, 0xf0, 0x11, 0x00


	//----- nvinfo : EIATTR_KPARAM_INFO
	.align		4
.L_75:
        /*0038*/ 	.byte	0x04, 0x17
        /*003a*/ 	.short	(.L_77 - .L_76)
.L_76:
        /*003c*/ 	.word	0x00000000
        /*0040*/ 	.short	0x0002
        /*0042*/ 	.short	0x0010
        /*0044*/ 	.byte	0x00, 0xf5, 0x21, 0x00


	//----- nvinfo : EIATTR_KPARAM_INFO
	.align		4
.L_77:
        /*0048*/ 	.byte	0x04, 0x17
        /*004a*/ 	.short	(.L_79 - .L_78)
.L_78:
        /*004c*/ 	.word	0x00000000
        /*0050*/ 	.short	0x0001
        /*0052*/ 	.short	0x0008
        /*0054*/ 	.byte	0x00, 0xf5, 0x21, 0x00


	//----- nvinfo : EIATTR_KPARAM_INFO
	.align		4
.L_79:
        /*0058*/ 	.byte	0x04, 0x17
        /*005a*/ 	.short	(.L_81 - .L_80)
.L_80:
        /*005c*/ 	.word	0x00000000
        /*0060*/ 	.short	0x0000
        /*0062*/ 	.short	0x0000
        /*0064*/ 	.byte	0x00, 0xf5, 0x21, 0x00


	//----- nvinfo : EIATTR_SPARSE_MMA_MASK
	.align		4
.L_81:
        /*0068*/ 	.byte	0x03, 0x50
        /*006a*/ 	.short	0x0000


	//----- nvinfo : EIATTR_MAXREG_COUNT
	.align		4
        /*006c*/ 	.byte	0x03, 0x1b
        /*006e*/ 	.short	0x00ff


	//----- nvinfo : EIATTR_MERCURY_ISA_VERSION
	.align		4
        /*0070*/ 	.byte	0x03, 0x5f
        /*0072*/ 	.short	0x0101


	//----- nvinfo : EIATTR_VRC_CTA_INIT_COUNT
	.align		4
        /*0074*/ 	.byte	0x02, 0x4a
	.zero		1
	.zero		1


	//----- nvinfo : EIATTR_EXIT_INSTR_OFFSETS
	.align		4
        /*0078*/ 	.byte	0x04, 0x1c
        /*007a*/ 	.short	(.L_83 - .L_82)


	//   ....[0]....
.L_82:
        /*007c*/ 	.word	0x000000a0


	//   ....[1]....
        /*0080*/ 	.word	0x00000610


	//----- nvinfo : EIATTR_CRS_STACK_SIZE
	.align		4
.L_83:
        /*0084*/ 	.byte	0x04, 0x1e
        /*0086*/ 	.short	(.L_85 - .L_84)
.L_84:
        /*0088*/ 	.word	0x00000000


	//----- nvinfo : EIATTR_CBANK_PARAM_SIZE
	.align		4
.L_85:
        /*008c*/ 	.byte	0x03, 0x19
        /*008e*/ 	.short	0x0024


	//----- nvinfo : EIATTR_PARAM_CBANK
	.align		4
        /*0090*/ 	.byte	0x04, 0x0a
        /*0092*/ 	.short	(.L_87 - .L_86)
	.align		4
.L_86:
        /*0094*/ 	.word	index@(.nv.constant0.log_exp_back_kernel)
        /*0098*/ 	.short	0x0380
        /*009a*/ 	.short	0x0024


	//----- nvinfo : EIATTR_SW_WAR
	.align		4
.L_87:
        /*009c*/ 	.byte	0x04, 0x36
        /*009e*/ 	.short	(.L_89 - .L_88)
.L_88:
        /*00a0*/ 	.word	0x00000008
.L_89:


//--------------------- .nv.info.log_exp_kernel   --------------------------
	.section	.nv.info.log_exp_kernel,"",@"SHT_CUDA_INFO"
	.sectionflags	@""
	.align	4


	//----- nvinfo : EIATTR_CUDA_API_VERSION
	.align		4
        /*0000*/ 	.byte	0x04, 0x37
        /*0002*/ 	.short	(.L_91 - .L_90)
.L_90:
        /*0004*/ 	.word	0x00000082


	//----- nvinfo : EIATTR_KPARAM_INFO
	.align		4
.L_91:
        /*0008*/ 	.byte	0x04, 0x17
        /*000a*/ 	.short	(.L_93 - .L_92)
.L_92:
        /*000c*/ 	.word	0x00000000
        /*0010*/ 	.short	0x0005
        /*0012*/ 	.short	0x0020
        /*0014*/ 	.byte	0x00, 0xf0, 0x11, 0x00


	//----- nvinfo : EIATTR_KPARAM_INFO
	.align		4
.L_93:
        /*0018*/ 	.byte	0x04, 0x17
        /*001a*/ 	.short	(.L_95 - .L_94)
.L_94:
        /*001c*/ 	.word	0x00000000
        /*0020*/ 	.short	0x0004
        /*0022*/ 	.short	0x001c
        /*0024*/ 	.byte	0x00, 0xf0, 0x11, 0x00


	//----- nvinfo : EIATTR_KPARAM_INFO
	.align		4
.L_95:
        /*0028*/ 	.byte	0x04, 0x17
        /*002a*/ 	.short	(.L_97 - .L_96)
.L_96:
        /*002c*/ 	.word	0x00000000
        /*0030*/ 	.short	0x0003
        /*0032*/ 	.short	0x0018
        /*0034*/ 	.byte	0x00, 0xf0, 0x11, 0x00


	//----- nvinfo : EIATTR_KPARAM_INFO
	.align		4
.L_97:
        /*0038*/ 	.byte	0x04, 0x17
        /*003a*/ 	.short	(.L_99 - .L_98)
.L_98:
        /*003c*/ 	.word	0x00000000
        /*0040*/ 	.short	0x0002
        /*0042*/ 	.short	0x0010
        /*0044*/ 	.byte	0x00, 0xf5, 0x21, 0x00


	//----- nvinfo : EIATTR_KPARAM_INFO
	.align		4
.L_99:
        /*0048*/ 	.byte	0x04, 0x17
        /*004a*/ 	.short	(.L_101 - .L_100)
.L_100:
        /*004c*/ 	.word	0x00000000
        /*0050*/ 	.short	0x0001
        /*0052*/ 	.short	0x0008
        /*0054*/ 	.byte	0x00, 0xf5, 0x21, 0x00


	//----- nvinfo : EIATTR_KPARAM_INFO
	.align		4
.L_101:
        /*0058*/ 	.byte	0x04, 0x17
        /*005a*/ 	.short	(.L_103 - .L_102)
.L_102:
        /*005c*/ 	.word	0x00000000
        /*0060*/ 	.short	0x0000
        /*0062*/ 	.short	0x0000
        /*0064*/ 	.byte	0x00, 0xf5, 0x21, 0x00


	//----- nvinfo : EIATTR_SPARSE_MMA_MASK
	.align		4
.L_103:
        /*0068*/ 	.byte	0x03, 0x50
        /*006a*/ 	.short	0x0000


	//----- nvinfo : EIATTR_MAXREG_COUNT
	.align		4
        /*006c*/ 	.byte	0x03, 0x1b
        /*006e*/ 	.short	0x00ff


	//----- nvinfo : EIATTR_MERCURY_ISA_VERSION
	.align		4
        /*0070*/ 	.byte	0x03, 0x5f
        /*0072*/ 	.short	0x0101


	//----- nvinfo : EIATTR_VRC_CTA_INIT_COUNT
	.align		4
        /*0074*/ 	.byte	0x02, 0x4a
	.zero		1
	.zero		1


	//----- nvinfo : EIATTR_EXIT_INSTR_OFFSETS
	.align		4
        /*0078*/ 	.byte	0x04, 0x1c
        /*007a*/ 	.short	(.L_105 - .L_104)


	//   ....[0]....
.L_104:
        /*007c*/ 	.word	0x000000a0


	//   ....[1]....
        /*0080*/ 	.word	0x00001bb0


	//----- nvinfo : EIATTR_CRS_STACK_SIZE
	.align		4
.L_105:
        /*0084*/ 	.byte	0x04, 0x1e
        /*0086*/ 	.short	(.L_107 - .L_106)
.L_106:
        /*0088*/ 	.word	0x00000000


	//----- nvinfo : EIATTR_CBANK_PARAM_SIZE
	.align		4
.L_107:
        /*008c*/ 	.byte	0x03, 0x19
        /*008e*/ 	.short	0x0024


	//----- nvinfo : EIATTR_PARAM_CBANK
	.align		4
        /*0090*/ 	.byte	0x04, 0x0a
        /*0092*/ 	.short	(.L_109 - .L_108)
	.align		4
.L_108:
        /*0094*/ 	.word	index@(.nv.constant0.log_exp_kernel)
        /*0098*/ 	.short	0x0380
        /*009a*/ 	.short	0x0024


	//----- nvinfo : EIATTR_SW_WAR
	.align		4
.L_109:
        /*009c*/ 	.byte	0x04, 0x36
        /*009e*/ 	.short	(.L_111 - .L_110)
.L_110:
        /*00a0*/ 	.word	0x00000008
.L_111:


//--------------------- .nv.info.AddBuffer        --------------------------
	.section	.nv.info.AddBuffer,"",@"SHT_CUDA_INFO"
	.sectionflags	@""
	.align	4


	//----- nvinfo : EIATTR_CUDA_API_VERSION
	.align		4
        /*0000*/ 	.byte	0x04, 0x37
        /*0002*/ 	.short	(.L_113 - .L_112)
.L_112:
        /*0004*/ 	.word	0x00000082


	//----- nvinfo : EIATTR_KPARAM_INFO
	.align		4
.L_113:
        /*0008*/ 	.byte	0x04, 0x17
        /*000a*/ 	.short	(.L_115 - .L_114)
.L_114:
        /*000c*/ 	.word	0x00000000
        /*0010*/ 	.short	0x0003
        /*0012*/ 	.short	0x0018
        /*0014*/ 	.byte	0x00, 0xf0, 0x21, 0x00


	//----- nvinfo : EIATTR_KPARAM_INFO
	.align		4
.L_115:
        /*0018*/ 	.byte	0x04, 0x17
        /*001a*/ 	.short	(.L_117 - .L_116)
.L_116:
        /*001c*/ 	.word	0x00000000
        /*0020*/ 	.short	0x0002
        /*0022*/ 	.short	0x0010
        /*0024*/ 	.byte	0x00, 0xf0, 0x21, 0x00


	//----- nvinfo : EIATTR_KPARAM_INFO
	.align		4
.L_117:
        /*0028*/ 	.byte	0x04, 0x17
        /*002a*/ 	.short	(.L_119 - .L_118)
.L_118:
        /*002c*/ 	.word	0x00000000
        /*0030*/ 	.short	0x0001
        /*0032*/ 	.short	0x0008
        /*0034*/ 	.byte	0x00, 0xf5, 0x21, 0x00


	//----- nvinfo : EIATTR_KPARAM_INFO
	.align		4
.L_119:
        /*0038*/ 	.byte	0x04, 0x17
        /*003a*/ 	.short	(.L_121 - .L_120)
.L_120:
        /*003c*/ 	.word	0x00000000
        /*0040*/ 	.short	0x0000
        /*0042*/ 	.short	0x0000
        /*0044*/ 	.byte	0x00, 0xf5, 0x21, 0x00


	//----- nvinfo : EIATTR_SPARSE_MMA_MASK
	.align		4
.L_121:
        /*0048*/ 	.byte	0x03, 0x50
        /*004a*/ 	.short	0x0000


	//----- nvinfo : EIATTR_MAXREG_COUNT
	.align		4
        /*004c*/ 	.byte	0x03, 0x1b
        /*004e*/ 	.short	0x00ff


	//----- nvinfo : EIATTR_MERCURY_ISA_VERSION
	.align		4
        /*0050*/ 	.byte	0x03, 0x5f
        /*0052*/ 	.short	0x0101


	//----- nvinfo : EIATTR_VRC_CTA_INIT_COUNT
	.align		4
        /*0054*/ 	.byte	0x02, 0x4a
	.zero		1
	.zero		1


	//----- nvinfo : EIATTR_EXIT_INSTR_OFFSETS
	.align		4
        /*0058*/ 	.byte	0x04, 0x1c
        /*005a*/ 	.short	(.L_123 - .L_122)


	//   ....[0]....
.L_122:
        /*005c*/ 	.word	0x00000080


	//   ....[1]....
        /*0060*/ 	.word	0x00000ce0


	//   ....[2]....
        /*0064*/ 	.word	0x000010f0


	//   ....[3]....
        /*0068*/ 	.word	0x00001250


	//----- nvinfo : EIATTR_CRS_STACK_SIZE
	.align		4
.L_123:
        /*006c*/ 	.byte	0x04, 0x1e
        /*006e*/ 	.short	(.L_125 - .L_124)
.L_124:
        /*0070*/ 	.word	0x00000000


	//----- nvinfo : EIATTR_CBANK_PARAM_SIZE
	.align		4
.L_125:
        /*0074*/ 	.byte	0x03, 0x19
        /*0076*/ 	.short	0x0020


	//----- nvinfo : EIATTR_PARAM_CBANK
	.align		4
        /*0078*/ 	.byte	0x04, 0x0a
        /*007a*/ 	.short	(.L_127 - .L_126)
	.align		4
.L_126:
        /*007c*/ 	.word	index@(.nv.constant0.AddBuffer)
        /*0080*/ 	.short	0x0380
        /*0082*/ 	.short	0x0020


	//----- nvinfo : EIATTR_SW_WAR
	.align		4
.L_127:
        /*0084*/ 	.byte	0x04, 0x36
        /*0086*/ 	.short	(.L_129 - .L_128)
.L_128:
        /*0088*/ 	.word	0x00000008
.L_129:


//--------------------- .nv.info.pdist_backward_kernel_cuda_impl --------------------------
	.section	.nv.info.pdist_backward_kernel_cuda_impl,"",@"SHT_CUDA_INFO"
	.sectionflags	@""
	.align	4


	//----- nvinfo : EIATTR_CUDA_API_VERSION
	.align		4
        /*0000*/ 	.byte	0x04, 0x37
        /*0002*/ 	.short	(.L_131 - .L_130)
.L_130:
        /*0004*/ 	.word	0x00000082


	//----- nvinfo : EIATTR_KPARAM_INFO
	.align		4
.L_131:
        /*0008*/ 	.byte	0x04, 0x17
        /*000a*/ 	.short	(.L_133 - .L_132)
.L_132:
        /*000c*/ 	.word	0x00000000
        /*0010*/ 	.short	0x0009
        /*0012*/ 	.short	0x0048
        /*0014*/ 	.byte	0x00, 0xf0, 0x21, 0x00


	//----- nvinfo : EIATTR_KPARAM_INFO
	.align		4
.L_133:
        /*0018*/ 	.byte	0x04, 0x17
        /*001a*/ 	.short	(.L_135 - .L_134)
.L_134:
        /*001c*/ 	.word	0x00000000
        /*0020*/ 	.short	0x0008
        /*0022*/ 	.short	0x0040
        /*0024*/ 	.byte	0x00, 0xf0, 0x21, 0x00


	//----- nvinfo : EIATTR_KPARAM_INFO
	.align		4
.L_135:
        /*0028*/ 	.byte	0x04, 0x17
        /*002a*/ 	.short	(.L_137 - .L_136)
.L_136:
        /*002c*/ 	.word	0x00000000
        /*0030*/ 	.short	0x0007
        /*0032*/ 	.short	0x0038
        /*0034*/ 	.byte	0x00, 0xf0, 0x11, 0x00


	//----- nvinfo : EIATTR_KPARAM_INFO
	.align		4
.L_137:
        /*0038*/ 	.byte	0x04, 0x17
        /*003a*/ 	.short	(.L_139 - .L_138)
.L_138:
        /*003c*/ 	.word	0x00000000
        /*0040*/ 	.short	0x0006
        /*0042*/ 	.short	0x0030
        /*0044*/ 	.byte	0x00, 0xf0, 0x21, 0x00


	//----- nvinfo : EIATTR_KPARAM_INFO
	.align		4
.L_139:
        /*0048*/ 	.byte	0x04, 0x17
        /*004a*/ 	.short	(.L_141 - .L_140)
.L_140:
        /*004c*/ 	.word	0x00000000
        /*0050*/ 	.short	0x0005
        /*0052*/ 	.short	0x0028
        /*0054*/ 	.byte	0x00, 0xf0, 0x21, 0x00


	//----- nvinfo : EIATTR_KPARAM_INFO
	.align		4
.L_141:
        /*0058*/ 	.byte	0x04, 0x17
        /*005a*/ 	.short	(.L_143 - .L_142)
.L_142:
        /*005c*/ 	.word	0x00000000
        /*0060*/ 	.short	0x0004
        /*0062*/ 	.short	0x0020
        /*0064*/ 	.byte	0x00, 0xf0, 0x21, 0x00


	//----- nvinfo : EIATTR_KPARAM_INFO
	.align		4
.L_143:
        /*0068*/ 	.byte	0x04, 0x17
        /*006a*/ 	.short	(.L_145 - .L_144)
.L_144:
        /*006c*/ 	.word	0x00000000
        /*0070*/ 	.short	0x0003
        /*0072*/ 	.short	0x0018
        /*0074*/ 	.byte	0x00, 0xf5, 0x21, 0x00


	//----- nvinfo : EIATTR_KPARAM_INFO
	.align		4
.L_145:
        /*0078*/ 	.byte	0x04, 0x17
        /*007a*/ 	.short	(.L_147 - .L_146)
.L_146:
        /*007c*/ 	.word	0x00000000
        /*0080*/ 	.short	0x0002
        /*0082*/ 	.short	0x0010
        /*0084*/ 	.byte	0x00, 0xf5, 0x21, 0x00


	//----- nvinfo : EIATTR_KPARAM_INFO
	.align		4
.L_147:
        /*0088*/ 	.byte	0x04, 0x17
        /*008a*/ 	.short	(.L_149 - .L_148)
.L_148:
        /*008c*/ 	.word	0x00000000
        /*0090*/ 	.short	0x0001
        /*0092*/ 	.short	0x0008
        /*0094*/ 	.byte	0x00, 0xf5, 0x21, 0x00


	//----- nvinfo : EIATTR_KPARAM_INFO
	.align		4
.L_149:
        /*0098*/ 	.byte	0x04, 0x17
        /*009a*/ 	.short	(.L_151 - .L_150)
.L_150:
        /*009c*/ 	.word	0x00000000
        /*00a0*/ 	.short	0x0000
        /*00a2*/ 	.short	0x0000
        /*00a4*/ 	.byte	0x00, 0xf5, 0x21, 0x00


	//----- nvinfo : EIATTR_SPARSE_MMA_MASK
	.align		4
.L_151:
        /*00a8*/ 	.byte	0x03, 0x50
        /*00aa*/ 	.short	0x0000


	//----- nvinfo : EIATTR_MAXREG_COUNT
	.align		4
        /*00ac*/ 	.byte	0x03, 0x1b
        /*00ae*/ 	.short	0x00ff


	//----- nvinfo : EIATTR_EXTERNS
	.align		4
        /*00b0*/ 	.byte	0x04, 0x0f
        /*00b2*/ 	.short	(.L_153 - .L_152)


	//   ....[0]....
	.align		4
.L_152:
        /*00b4*/ 	.word	index@(vprintf)


	//----- nvinfo : EIATTR_MERCURY_ISA_VERSION
	.align		4
.L_153:
        /*00b8*/ 	.byte	0x03, 0x5f
        /*00ba*/ 	.short	0x0101


	//----- nvinfo : EIATTR_VRC_CTA_INIT_COUNT
	.align		4
        /*00bc*/ 	.byte	0x02, 0x4a
	.zero		1
	.zero		1


	//----- nvinfo : EIATTR_SYSCALL_OFFSETS
	.align		4
        /*00c0*/ 	.byte	0x04, 0x46
        /*00c2*/ 	.short	(.L_155 - .L_154)


	//   ....[0]....
.L_154:
        /*00c4*/ 	.word	0x000004b0


	//   ....[1]....
        /*00c8*/ 	.word	0x00000590


	//----- nvinfo : EIATTR_EXIT_INSTR_OFFSETS
	.align		4
.L_155:
        /*00cc*/ 	.byte	0x04, 0x1c
        /*00ce*/ 	.short	(.L_157 - .L_156)


	//   ....[0]....
.L_156:
        /*00d0*/ 	.word	0x00000120


	//   ....[1]....
        /*00d4*/ 	.word	0x00000670


	//   ....[2]....
        /*00d8*/ 	.word	0x00001830


	//----- nvinfo : EIATTR_CRS_STACK_SIZE
	.align		4
.L_157:
        /*00dc*/ 	.byte	0x04, 0x1e
        /*00de*/ 	.short	(.L_159 - .L_158)
.L_158:
        /*00e0*/ 	.word	0x00000000


	//----- nvinfo : EIATTR_CBANK_PARAM_SIZE
	.align		4
.L_159:
        /*00e4*/ 	.byte	0x03, 0x19
        /*00e6*/ 	.short	0x0050


	//----- nvinfo : EIATTR_PARAM_CBANK
	.align		4
        /*00e8*/ 	.byte	0x04, 0x0a
        /*00ea*/ 	.short	(.L_161 - .L_160)
	.align		4
.L_160:
        /*00ec*/ 	.word	index@(.nv.constant0.pdist_backward_kernel_cuda_impl)
        /*00f0*/ 	.short	0x0380
        /*00f2*/ 	.short	0x0050


	//----- nvinfo : EIATTR_SW_WAR
	.align		4
.L_161:
        /*00f4*/ 	.byte	0x04, 0x36
        /*00f6*/ 	.short	(.L_163 - .L_162)
.L_162:
        /*00f8*/ 	.word	0x00000008
.L_163:


//--------------------- .nv.info.PDist_Grad_P     --------------------------
	.section	.nv.info.PDist_Grad_P,"",@"SHT_CUDA_INFO"
	.sectionflags	@""
	.align	4


	//----- nvinfo : EIATTR_CUDA_API_VERSION
	.align		4
        /*0000*/ 	.byte	0x04, 0x37
        /*0002*/ 	.short	(.L_165 - .L_164)
.L_164:
        /*0004*/ 	.word	0x00000082


	//----- nvinfo : EIATTR_KPARAM_INFO
	.align		4
.L_165:
        /*0008*/ 	.byte	0x04, 0x17
        /*000a*/ 	.short	(.L_167 - .L_166)
.L_166:
        /*000c*/ 	.word	0x00000000
        /*0010*/ 	.short	0x0009
        /*0012*/ 	.short	0x0040
        /*0014*/ 	.byte	0x00, 0xf0, 0x11, 0x00


	//----- nvinfo : EIATTR_KPARAM_INFO
	.align		4
.L_167:
        /*0018*/ 	.byte	0x04, 0x17
        /*001a*/ 	.short	(.L_169 - .L_168)
.L_168:
        /*001c*/ 	.word	0x00000000
        /*0020*/ 	.short	0x0008
        /*0022*/ 	.short	0x003c
        /*0024*/ 	.byte	0x00, 0xf0, 0x11, 0x00


	//----- nvinfo : EIATTR_KPARAM_INFO
	.align		4
.L_169:
        /*0028*/ 	.byte	0x04, 0x17
        /*002a*/ 	.short	(.L_171 - .L_170)
.L_170:
        /*002c*/ 	.word	0x00000000
        /*0030*/ 	.short	0x0007
        /*0032*/ 	.short	0x0038
        /*0034*/ 	.byte	0x00, 0xf0, 0x11, 0x00


	//----- nvinfo : EIATTR_KPARAM_INFO
	.align		4
.L_171:
        /*0038*/ 	.byte	0x04, 0x17
        /*003a*/ 	.short	(.L_173 - .L_172)
.L_172:
        /*003c*/ 	.word	0x00000000
        /*0040*/ 	.short	0x0006
        /*0042*/ 	.short	0x0030
        /*0044*/ 	.byte	0x00, 0xf0, 0x21, 0x00


	//----- nvinfo : EIATTR_KPARAM_INFO
	.align		4
.L_173:
        /*0048*/ 	.byte	0x04, 0x17
        /*004a*/ 	.short	(.L_175 - .L_174)
.L_174:
        /*004c*/ 	.word	0x00000000
        /*0050*/ 	.short	0x0005
        /*0052*/ 	.short	0x0028
        /*0054*/ 	.byte	0x00, 0xf0, 0x21, 0x00


	//----- nvinfo : EIATTR_KPARAM_INFO
	.align		4
.L_175:
        /*0058*/ 	.byte	0x04, 0x17
        /*005a*/ 	.short	(.L_177 - .L_176)
.L_176:
        /*005c*/ 	.word	0x00000000
        /*0060*/ 	.short	0x0004
        /*0062*/ 	.short	0x0020
        /*0064*/ 	.byte	0x00, 0xf5, 0x21, 0x00


	//----- nvinfo : EIATTR_KPARAM_INFO
	.align		4
.L_177:
        /*0068*/ 	.byte	0x04, 0x17
        /*006a*/ 	.short	(.L_179 - .L_178)
.L_178:
        /*006c*/ 	.word	0x00000000
        /*0070*/ 	.short	0x0003
        /*0072*/ 	.short	0x0018
        /*0074*/ 	.byte	0x00, 0xf5, 0x21, 0x00


	//----- nvinfo : EIATTR_KPARAM_INFO
	.align		4
.L_179:
        /*0078*/ 	.byte	0x04, 0x17
        /*007a*/ 	.short	(.L_181 - .L_180)
.L_180:
        /*007c*/ 	.word	0x00000000
        /*0080*/ 	.short	0x0002
        /*0082*/ 	.short	0x0010
        /*0084*/ 	.byte	0x00, 0xf5, 0x21, 0x00


	//----- nvinfo : EIATTR_KPARAM_INFO
	.align		4
.L_181:
        /*0088*/ 	.byte	0x04, 0x17
        /*008a*/ 	.short	(.L_183 - .L_182)
.L_182:
        /*008c*/ 	.word	0x00000000
        /*0090*/ 	.short	0x0001
        /*0092*/ 	.short	0x0008
        /*0094*/ 	.byte	0x00, 0xf5, 0x21, 0x00


	//----- nvinfo : EIATTR_KPARAM_INFO
	.align		4
.L_183:
        /*0098*/ 	.byte	0x04, 0x17
        /*009a*/ 	.short	(.L_185 - .L_184)
.L_184:
        /*009c*/ 	.word	0x00000000
        /*00a0*/ 	.short	0x0000
        /*00a2*/ 	.short	0x0000
        /*00a4*/ 	.byte	0x00, 0xf0, 0x21, 0x00


	//----- nvinfo : EIATTR_SPARSE_MMA_MASK
	.align		4
.L_185:
        /*00a8*/ 	.byte	0x03, 0x50
        /*00aa*/ 	.short	0x0000


	//----- nvinfo : EIATTR_MAXREG_COUNT
	.align		4
        /*00ac*/ 	.byte	0x03, 0x1b
        /*00ae*/ 	.short	0x00ff


	//----- nvinfo : EIATTR_MERCURY_ISA_VERSION
	.align		4
        /*00b0*/ 	.byte	0x03, 0x5f
        /*00b2*/ 	.short	0x0101


	//----- nvinfo : EIATTR_VRC_CTA_INIT_COUNT
	.align		4
        /*00b4*/ 	.byte	0x02, 0x4a
	.zero		1
	.zero		1


	//----- nvinfo : EIATTR_EXIT_INSTR_OFFSETS
	.align		4
        /*00b8*/ 	.byte	0x04, 0x1c
        /*00ba*/ 	.short	(.L_187 - .L_186)


	//   ....[0]....
.L_186:
        /*00bc*/ 	.word	0x000000d0


	//   ....[1]....
        /*00c0*/ 	.word	0x000002a0


	//   ....[2]....
        /*00c4*/ 	.word	0x00000330


	//   ....[3]....
        /*00c8*/ 	.word	0x00001590


	//----- nvinfo : EIATTR_CRS_STACK_SIZE
	.align		4
.L_187:
        /*00cc*/ 	.byte	0x04, 0x1e
        /*00ce*/ 	.short	(.L_189 - .L_188)
.L_188:
        /*00d0*/ 	.word	0x00000000


	//----- nvinfo : EIATTR_CBANK_PARAM_SIZE
	.align		4
.L_189:
        /*00d4*/ 	.byte	0x03, 0x19
        /*00d6*/ 	.short	0x0044


	//----- nvinfo : EIATTR_PARAM_CBANK
	.align		4
        /*00d8*/ 	.byte	0x04, 0x0a
        /*00da*/ 	.short	(.L_191 - .L_190)
	.align		4
.L_190:
        /*00dc*/ 	.word	index@(.nv.constant0.PDist_Grad_P)
        /*00e0*/ 	.short	0x0380
        /*00e2*/ 	.short	0x0044


	//----- nvinfo : EIATTR_SW_WAR
	.align		4
.L_191:
        /*00e4*/ 	.byte	0x04, 0x36
        /*00e6*/ 	.short	(.L_193 - .L_192)
.L_192:
        /*00e8*/ 	.word	0x00000008
.L_193:


//--------------------- .nv.info.PDist_Grad_Two   --------------------------
	.section	.nv.info.PDist_Grad_Two,"",@"SHT_CUDA_INFO"
	.sectionflags	@""
	.align	4


	//----- nvinfo : EIATTR_CUDA_API_VERSION
	.align		4
        /*0000*/ 	.byte	0x04, 0x37
        /*0002*/ 	.short	(.L_195 - .L_194)
.L_194:
        /*0004*/ 	.word	0x00000082


	//----- nvinfo : EIATTR_KPARAM_INFO
	.align		4
.L_195:
        /*0008*/ 	.byte	0x04, 0x17
        /*000a*/ 	.short	(.L_197 - .L_196)
.L_196:
        /*000c*/ 	.word	0x00000000
        /*0010*/ 	.short	0x0009
        /*0012*/ 	.short	0x0040
        /*0014*/ 	.byte	0x00, 0xf0, 0x11, 0x00


	//----- nvinfo : EIATTR_KPARAM_INFO
	.align		4
.L_197:
        /*0018*/ 	.byte	0x04, 0x17
        /*001a*/ 	.short	(.L_199 - .L_198)
.L_198:
        /*001c*/ 	.word	0x00000000
        /*0020*/ 	.short	0x0008
        /*0022*/ 	.short	0x003c
        /*0024*/ 	.byte	0x00, 0xf0, 0x11, 0x00


	//----- nvinfo : EIATTR_KPARAM_INFO
	.align		4
.L_199:
        /*0028*/ 	.byte	0x04, 0x17
        /*002a*/ 	.short	(.L_201 - .L_200)
.L_200:
        /*002c*/ 	.word	0x00000000
        /*0030*/ 	.short	0x0007
        /*0032*/ 	.short	0x0038
        /*0034*/ 	.byte	0x00, 0xf0, 0x11, 0x00


	//----- nvinfo : EIATTR_KPARAM_INFO
	.align		4
.L_201:
        /*0038*/ 	.byte	0x04, 0x17
        /*003a*/ 	.short	(.L_203 - .L_202)
.L_202:
        /*003c*/ 	.word	0x00000000
        /*0040*/ 	.short	0x0006
        /*0042*/ 	.short	0x0030
        /*0044*/ 	.byte	0x00, 0xf0, 0x21, 0x00


	//----- nvinfo : EIATTR_KPARAM_INFO
	.align		4
.L_203:
        /*0048*/ 	.byte	0x04, 0x17
        /*004a*/ 	.short	(.L_205 - .L_204)
.L_204:
        /*004c*/ 	.word	0x00000000
        /*0050*/ 	.short	0x0005
        /*0052*/ 	.short	0x0028
        /*0054*/ 	.byte	0x00, 0xf0, 0x21, 0x00


	//----- nvinfo : EIATTR_KPARAM_INFO
	.align		4
.L_205:
        /*0058*/ 	.byte	0x04, 0x17
        /*005a*/ 	.short	(.L_207 - .L_206)
.L_206:
        /*005c*/ 	.word	0x00000000
        /*0060*/ 	.short	0x0004
        /*0062*/ 	.short	0x0020
        /*0064*/ 	.byte	0x00, 0xf5, 0x21, 0x00


	//----- nvinfo : EIATTR_KPARAM_INFO
	.align		4
.L_207:
        /*0068*/ 	.byte	0x04, 0x17
        /*006a*/ 	.short	(.L_209 - .L_208)
.L_208:
        /*006c*/ 	.word	0x00000000
        /*0070*/ 	.short	0x0003
        /*0072*/ 	.short	0x0018
        /*0074*/ 	.byte	0x00, 0xf5, 0x21, 0x00


	//----- nvinfo : EIATTR_KPARAM_INFO
	.align		4
.L_209:
        /*0078*/ 	.byte	0x04, 0x17
        /*007a*/ 	.short	(.L_211 - .L_210)
.L_210:
        /*007c*/ 	.word	0x00000000
        /*0080*/ 	.short	0x0002
        /*0082*/ 	.short	0x0010
        /*0084*/ 	.byte	0x00, 0xf5, 0x21, 0x00


	//----- nvinfo : EIATTR_KPARAM_INFO
	.align		4
.L_211:
        /*0088*/ 	.byte	0x04, 0x17
        /*008a*/ 	.short	(.L_213 - .L_212)
.L_212:
        /*008c*/ 	.word	0x00000000
        /*0090*/ 	.short	0x0001
        /*0092*/ 	.short	0x0008
        /*0094*/ 	.byte	0x00, 0xf5, 0x21, 0x00


	//----- nvinfo : EIATTR_KPARAM_INFO
	.align		4
.L_213:
        /*0098*/ 	.byte	0x04, 0x17
        /*009a*/ 	.short	(.L_215 - .L_214)
.L_214:
        /*009c*/ 	.word	0x00000000
        /*00a0*/ 	.short	0x0000
        /*00a2*/ 	.short	0x0000
        /*00a4*/ 	.byte	0x00, 0xf0, 0x21, 0x00


	//----- nvinfo : EIATTR_SPARSE_MMA_MASK
	.align		4
.L_215:
        /*00a8*/ 	.byte	0x03, 0x50
        /*00aa*/ 	.short	0x0000


	//----- nvinfo : EIATTR_MAXREG_COUNT
	.align		4
        /*00ac*/ 	.byte	0x03, 0x1b
        /*00ae*/ 	.short	0x00ff


	//----- nvinfo : EIATTR_MERCURY_ISA_VERSION
	.align		4
        /*00b0*/ 	.byte	0x03, 0x5f
        /*00b2*/ 	.short	0x0101


	//----- nvinfo : EIATTR_VRC_CTA_INIT_COUNT
	.align		4
        /*00b4*/ 	.byte	0x02, 0x4a
	.zero		1
	.zero		1


	//----- nvinfo : EIATTR_EXIT_INSTR_OFFSETS
	.align		4
        /*00b8*/ 	.byte	0x04, 0x1c
        /*00ba*/ 	.short	(.L_217 - .L_216)


	//   ....[0]....
.L_216:
        /*00bc*/ 	.word	0x000000b0


	//   ....[1]....
        /*00c0*/ 	.word	0x000002d0


	//   ....[2]....
        /*00c4*/ 	.word	0x00000710


	//   ....[3]....
        /*00c8*/ 	.word	0x00000f40


	//   ....[4]....
        /*00cc*/ 	.word	0x000016c0


	//----- nvinfo : EIATTR_CRS_STACK_SIZE
	.align		4
.L_217:
        /*00d0*/ 	.byte	0x04, 0x1e
        /*00d2*/ 	.short	(.L_219 - .L_218)
.L_218:
        /*00d4*/ 	.word	0x00000000


	//----- nvinfo : EIATTR_CBANK_PARAM_SIZE
	.align		4
.L_219:
        /*00d8*/ 	.byte	0x03, 0x19
        /*00da*/ 	.short	0x0044


	//----- nvinfo : EIATTR_PARAM_CBANK
	.align		4
        /*00dc*/ 	.byte	0x04, 0x0a
        /*00de*/ 	.short	(.L_221 - .L_220)
	.align		4
.L_220:
        /*00e0*/ 	.word	index@(.nv.constant0.PDist_Grad_Two)
        /*00e4*/ 	.short	0x0380
        /*00e6*/ 	.short	0x0044


	//----- nvinfo : EIATTR_SW_WAR
	.align		4
.L_221:
        /*00e8*/ 	.byte	0x04, 0x36
        /*00ea*/ 	.short	(.L_223 - .L_222)
.L_222:
        /*00ec*/ 	.word	0x00000008
.L_223:


//--------------------- .nv.info.PDist_Other      --------------------------
	.section	.nv.info.PDist_Other,"",@"SHT_CUDA_INFO"
	.sectionflags	@""
	.align	4


	//----- nvinfo : EIATTR_CUDA_API_VERSION
	.align		4
        /*0000*/ 	.byte	0x04, 0x37
        /*0002*/ 	.short	(.L_225 - .L_224)
.L_224:
        /*0004*/ 	.word	0x00000082


	//----- nvinfo : EIATTR_KPARAM_INFO
	.align		4
.L_225:
        /*0008*/ 	.byte	0x04, 0x17
        /*000a*/ 	.short	(.L_227 - .L_226)
.L_226:
        /*000c*/ 	.word	0x00000000
        /*0010*/ 	.short	0x0006
        /*0012*/ 	.short	0x002c
        /*0014*/ 	.byte	0x00, 0xf0, 0x11, 0x00


	//----- nvinfo : EIATTR_KPARAM_INFO
	.align		4
.L_227:
        /*0018*/ 	.byte	0x04, 0x17
        /*001a*/ 	.short	(.L_229 - .L_228)
.L_228:
        /*001c*/ 	.word	0x00000000
        /*0020*/ 	.short	0x0005
        /*0022*/ 	.short	0x0028
        /*0024*/ 	.byte	0x00, 0xf0, 0x11, 0x00


	//----- nvinfo : EIATTR_KPARAM_INFO
	.align		4
.L_229:
        /*0028*/ 	.byte	0x04, 0x17
        /*002a*/ 	.short	(.L_231 - .L_230)
.L_230:
        /*002c*/ 	.word	0x00000000
        /*0030*/ 	.short	0x0004
        /*0032*/ 	.short	0x0020
        /*0034*/ 	.byte	0x00, 0xf0, 0x21, 0x00


	//----- nvinfo : EIATTR_KPARAM_INFO
	.align		4
.L_231:
        /*0038*/ 	.byte	0x04, 0x17
        /*003a*/ 	.short	(.L_233 - .L_232)
.L_232:
        /*003c*/ 	.word	0x00000000
        /*0040*/ 	.short	0x0003
        /*0042*/ 	.short	0x0018
        /*0044*/ 	.byte	0x00, 0xf0, 0x21, 0x00


	//----- nvinfo : EIATTR_KPARAM_INFO
	.align		4
.L_233:
        /*0048*/ 	.byte	0x04, 0x17
        /*004a*/ 	.short	(.L_235 - .L_234)
.L_234:
        /*004c*/ 	.word	0x00000000
        /*0050*/ 	.short	0x0002
        /*0052*/ 	.short	0x0010
        /*0054*/ 	.byte	0x00, 0xf0, 0x11, 0x00


	//----- nvinfo : EIATTR_KPARAM_INFO
	.align		4
.L_235:
        /*0058*/ 	.byte	0x04, 0x17
        /*005a*/ 	.short	(.L_237 - .L_236)
.L_236:
        /*005c*/ 	.word	0x00000000
        /*0060*/ 	.short	0x0001
        /*0062*/ 	.short	0x0008
        /*0064*/ 	.byte	0x00, 0xf5, 0x21, 0x00


	//----- nvinfo : EIATTR_KPARAM_INFO
	.align		4
.L_237:
        /*0068*/ 	.byte	0x04, 0x17
        /*006a*/ 	.short	(.L_239 - .L_238)
.L_238:
        /*006c*/ 	.word	0x00000000
        /*0070*/ 	.short	0x0000
        /*0072*/ 	.short	0x0000
        /*0074*/ 	.byte	0x00, 0xf5, 0x21, 0x00


	//----- nvinfo : EIATTR_SPARSE_MMA_MASK
	.align		4
.L_239:
        /*0078*/ 	.byte	0x03, 0x50
        /*007a*/ 	.short	0x0000


	//----- nvinfo : EIATTR_MAXREG_COUNT
	.align		4
        /*007c*/ 	.byte	0x03, 0x1b
        /*007e*/ 	.short	0x00ff


	//----- nvinfo : EIATTR_NUM_BARRIERS
	.align		4
        /*0080*/ 	.byte	0x02, 0x4c
        /*0082*/ 	.byte	0x01
	.zero		1


	//----- nvinfo : EIATTR_MERCURY_ISA_VERSION
	.align		4
        /*0084*/ 	.byte	0x03, 0x5f
        /*0086*/ 	.short	0x0101


	//----- nvinfo : EIATTR_COOP_GROUP_MASK_REGIDS
	.align		4
        /*0088*/ 	.byte	0x04, 0x29
        /*008a*/ 	.short	(.L_241 - .L_240)


	//   ....[0]....
.L_240:
        /*008c*/ 	.word	0xffffffff


	//   ....[1]....
        /*0090*/ 	.word	0xffffffff


	//   ....[2]....
        /*0094*/ 	.word	0xffffffff


	//   ....[3]....
        /*0098*/ 	.word	0xffffffff


	//   ....[4]....
        /*009c*/ 	.word	0xffffffff


	//   ....[5]....
        /*00a0*/ 	.word	0xffffffff


	//----- nvinfo : EIATTR_COOP_GROUP_INSTR_OFFSETS
	.align		4
.L_241:
        /*00a4*/ 	.byte	0x04, 0x28
        /*00a6*/ 	.short	(.L_243 - .L_242)


	//   ....[0]....
.L_242:
        /*00a8*/ 	.word	0x00000bc0


	//   ....[1]....
        /*00ac*/ 	.word	0x00000c40


	//   ....[2]....
        /*00b0*/ 	.word	0x00000c60


	//   ....[3]....
        /*00b4*/ 	.word	0x00000c90


	//   ....[4]....
        /*00b8*/ 	.word	0x00000ce0


	//   ....[5]....
        /*00bc*/ 	.word	0x00000dc0


	//----- nvinfo : EIATTR_VRC_CTA_INIT_COUNT
	.align		4
.L_243:
        /*00c0*/ 	.byte	0x02, 0x4a
	.zero		1
	.zero		1


	//----- nvinfo : EIATTR_EXIT_INSTR_OFFSETS
	.align		4
        /*00c4*/ 	.byte	0x04, 0x1c
        /*00c6*/ 	.short	(.L_245 - .L_244)


	//   ....[0]....
.L_244:
        /*00c8*/ 	.word	0x00000d60


	//   ....[1]....
        /*00cc*/ 	.word	0x00000e00


	//   ....[2]....
        /*00d0*/ 	.word	0x000014f0


	//----- nvinfo : EIATTR_CRS_STACK_SIZE
	.align		4
.L_245:
        /*00d4*/ 	.byte	0x04, 0x1e
        /*00d6*/ 	.short	(.L_247 - .L_246)
.L_246:
        /*00d8*/ 	.word	0x00000000


	//----- nvinfo : EIATTR_CBANK_PARAM_SIZE
	.align		4
.L_247:
        /*00dc*/ 	.byte	0x03, 0x19
        /*00de*/ 	.short	0x0030


	//----- nvinfo : EIATTR_PARAM_CBANK
	.align		4
        /*00e0*/ 	.byte	0x04, 0x0a
        /*00e2*/ 	.short	(.L_249 - .L_248)
	.align		4
.L_248:
        /*00e4*/ 	.word	index@(.nv.constant0.PDist_Other)
        /*00e8*/ 	.short	0x0380
        /*00ea*/ 	.short	0x0030


	//----- nvinfo : EIATTR_SW_WAR
	.align		4
.L_249:
        /*00ec*/ 	.byte	0x04, 0x36
        /*00ee*/ 	.short	(.L_251 - .L_250)
.L_250:
        /*00f0*/ 	.word	0x00000008
.L_251:


//--------------------- .nv.callgraph             --------------------------
	.section	.nv.callgraph,"",@"SHT_CUDA_CALLGRAPH"
	.align	4
	.sectionentsize	8
	.align		4
        /*0000*/ 	.word	0x00000000
	.align		4
        /*0004*/ 	.word	0xffffffff
	.align		4
        /*0008*/ 	.word	index@(pdist_backward_kernel_cuda_impl)
	.align		4
        /*000c*/ 	.word	index@(vprintf)
	.align		4
        /*0010*/ 	.word	0x00000000
	.align		4
        /*0014*/ 	.word	0xfffffffe
	.align		4
        /*0018*/ 	.word	0x00000000
	.align		4
        /*001c*/ 	.word	0xfffffffd
	.align		4
        /*0020*/ 	.word	0x00000000
	.align		4
        /*0024*/ 	.word	0xfffffffc


//--------------------- .nv.constant4             --------------------------
	.section	.nv.constant4,"a",@progbits
	.align	8
	.align		8
.nv.constant4:
        /*0000*/ 	.dword	$str
	.align		8
        /*0008*/ 	.dword	$str$1
	.align		8
        /*0010*/ 	.dword	vprintf


//--------------------- .text.log_exp_back_kernel --------------------------
	.section	.text.log_exp_back_kernel,"ax",@progbits
	.align	128
        .global         log_exp_back_kernel
        .type           log_exp_back_kernel,@function
        .size           log_exp_back_kernel,(.L_x_166 - log_exp_back_kernel)
        .other          log_exp_back_kernel,@"STO_CUDA_ENTRY STV_DEFAULT"
log_exp_back_kernel:
.text.log_exp_back_kernel:
[----:B------:R-:W-:Y:S01]  /*0000*/  LDC R1, c[0x0][0x37c] ;  /* 0x0000df00ff017b82 */ /* 0x000fe20000000800 */
[----:B------:R-:W0:Y:S07]  /*0010*/  S2R R3, SR_TID.X ;  /* 0x0000000000037919 */ /* 0x000e2e0000002100 */
[----:B------:R-:W-:Y:S01]  /*0020*/  S2UR UR4, SR_CTAID.X ;  /* 0x00000000000479c3 */ /* 0x000fe20000002500 */
[----:B------:R-:W1:Y:S01]  /*0030*/  LDCU UR6, c[0x0][0x370] ;  /* 0x00006e00ff0677ac */ /* 0x000e620008000800 */
[----:B------:R-:W2:Y:S06]  /*0040*/  LDCU UR7, c[0x0][0x3a0] ;  /* 0x00007400ff0777ac */ /* 0x000eac0008000800 */
[----:B------:R-:W1:Y:S08]  /*0050*/  S2UR UR5, SR_CTAID.Y ;  /* 0x00000000000579c3 */ /* 0x000e700000002600 */
[----:B------:R-:W0:Y:S01]  /*0060*/  LDC R2, c[0x0][0x360] ;  /* 0x0000d800ff027b82 */ /* 0x000e220000000800 */
[----:B-1----:R-:W-:-:S06]  /*0070*/  UIMAD UR4, UR5, UR6, UR4 ;  /* 0x00000006050472a4 */ /* 0x002fcc000f8e0204 */
[----:B0-----:R-:W-:-:S05]  /*0080*/  IMAD R2, R2, UR4, R3 ;  /* 0x0000000402027c24 */ /* 0x001fca000f8e0203 */
[----:B--2---:R-:W-:-:S13]  /*0090*/  ISETP.GE.AND P0, PT, R2, UR7, PT ;  /* 0x0000000702007c0c */ /* 0x004fda000bf06270 */
[----:B------:R-:W-:Y:S05]  /*00a0*/  @P0 EXIT ;  /* 0x000000000000094d */ /* 0x000fea0003800000 */
[----:B------:R-:W0:Y:S01]  /*00b0*/  LDC.64 R6, c[0x0][0x390] ;  /* 0x0000e400ff067b82 */ /* 0x000e220000000a00 */
[----:B------:R-:W0:Y:S01]  /*00c0*/  LDCU.64 UR8, c[0x0][0x358] ;  /* 0x00006b00ff0877ac */ /* 0x000e220008000a00 */
[----:B------:R-:W1:Y:S06]  /*00d0*/  LDCU UR4, c[0x0][0x398] ;  /* 0x00007300ff0477ac */ /* 0x000e6c0008000800 */
[----:B------:R-:W2:Y:S01]  /*00e0*/  LDC.64 R4, c[0x0][0x380] ;  /* 0x0000e000ff047b82 */ /* 0x000ea20000000a00 */
[----:B0-----:R0:W3:Y:S01]  /*00f0*/  LDG.E R3, desc[UR8][R6.64] ;  /* 0x0000000806037981 */ /* 0x0010e2000c1e1900 */
[----:B--2---:R-:W-:-:S06]  /*0100*/  IMAD.WIDE R4, R2, 0x4, R4 ;  /* 0x0000000402047825 */ /* 0x004fcc00078e0204 */
[----:B------:R2:W5:Y:S01]  /*0110*/  LDG.E R4, desc[UR8][R4.64] ;  /* 0x0000000804047981 */ /* 0x000562000c1e1900 */
[----:B------:R-:W-:Y:S01]  /*0120*/  UMOV UR5, 0x3f800000 ;  /* 0x3f80000000057882 */ /* 0x000fe20000000000 */
[----:B-1----:R-:W-:Y:S01]  /*0130*/  ULEA UR4, UR7, UR4, 0x1 ;  /* 0x0000000407047291 */ /* 0x002fe2000f8e08ff */
[----:B------:R-:W-:-:S05]  /*0140*/  IMAD.U32 R10, RZ, RZ, UR5 ;  /* 0x00000005ff0a7e24 */ /* 0x000fca000f8e00ff */
[----:B0-----:R-:W-:Y:S01]  /*0150*/  I2FP.F32.S32 R7, UR4 ;  /* 0x0000000400077c45 */ /* 0x001fe20008201400 */
[----:B---3--:R-:W0:Y:S08]  /*0160*/  MUFU.RCP R0, R3 ;  /* 0x0000000300007308 */ /* 0x008e300000001000 */
[----:B------:R-:W1:Y:S01]  /*0170*/  FCHK P0, -R10, R3 ;  /* 0x000000030a007302 */ /* 0x000e620000000100 */
[----:B0-----:R-:W-:-:S04]  /*0180*/  FFMA R9, -R3, R0, 1 ;  /* 0x3f80000003097423 */ /* 0x001fc80000000100 */
[----:B------:R-:W-:-:S04]  /*0190*/  FFMA R0, R0, R9, R0 ;  /* 0x0000000900007223 */ /* 0x000fc80000000000 */
[----:B------:R-:W-:-:S04]  /*01a0*/  FFMA R9, R0, -1, RZ ;  /* 0xbf80000000097823 */ /* 0x000fc800000000ff */
[----:B------:R-:W-:-:S04]  /*01b0*/  FFMA R6, -R3, R9, -1 ;  /* 0xbf80000003067423 */ /* 0x000fc80000000109 */
[----:B------:R-:W-:Y:S01]  /*01c0*/  FFMA R8, R0, R6, R9 ;  /* 0x0000000600087223 */ /* 0x000fe20000000009 */
[----:B-12---:R-:W-:Y:S06]  /*01d0*/  @!P0 BRA `(.L_x_0) ;  /* 0x0000000000108947 */ /* 0x006fec0003800000 */
[----:B------:R-:W-:Y:S01]  /*01e0*/  IMAD.MOV.U32 R0, RZ, RZ, -0x40800000 ;  /* 0xbf800000ff007424 */ /* 0x000fe200078e00ff */
[----:B------:R-:W-:-:S07]  /*01f0*/  MOV R8, 0x210 ;  /* 0x0000021000087802 */ /* 0x000fce0000000f00 */
[----:B-----5:R-:W-:Y:S05]  /*0200*/  CALL.REL.NOINC `($__internal_0_$__cuda_sm3x_div_rn_noftz_f32_slowpath) ;  /* 0x0000000400047944 */ /* 0x020fea0003c00000 */
[----:B------:R-:W-:-:S07]  /*0210*/  MOV R8, R0 ;  /* 0x0000000000087202 */ /* 0x000fce0000000f00 */
.L_x_0:
[----:B------:R-:W0:Y:S01]  /*0220*/  MUFU.RCP R0, R7 ;  /* 0x0000000700007308 */ /* 0x000e220000001000 */
[----:B------:R-:W1:Y:S01]  /*0230*/  LDCU UR4, c[0x0][0x39c] ;  /* 0x00007380ff0477ac */ /* 0x000e620008000800 */
[----:B------:R-:W-:Y:S06]  /*0240*/  BSSY.RECONVERGENT B0, `(.L_x_1) ;  /* 0x000000e000007945 */ /* 0x000fec0003800200 */
[----:B------:R-:W2:Y:S01]  /*0250*/  FCHK P0, R8, R7 ;  /* 0x0000000708007302 */ /* 0x000ea20000000000 */
[----:B0-----:R-:W-:Y:S01]  /*0260*/  FFMA R3, -R7, R0, 1 ;  /* 0x3f80000007037423 */ /* 0x001fe20000000100 */
[----:B-1----:R-:W-:-:S03]  /*0270*/  I2FP.F32.S32 R5, UR4 ;  /* 0x0000000400057c45 */ /* 0x002fc60008201400 */
[----:B------:R-:W-:-:S04]  /*0280*/  FFMA R0, R0, R3, R0 ;  /* 0x0000000300007223 */ /* 0x000fc80000000000 */
[----:B------:R-:W-:-:S04]  /*0290*/  FFMA R3, R0, R8, RZ ;  /* 0x0000000800037223 */ /* 0x000fc800000000ff */
[----:B------:R-:W-:-:S04]  /*02a0*/  FFMA R6, -R7, R3, R8 ;  /* 0x0000000307067223 */ /* 0x000fc80000000108 */
[----:B------:R-:W-:Y:S01]  /*02b0*/  FFMA R6, R0, R6, R3 ;  /* 0x0000000600067223 */ /* 0x000fe20000000003 */
[----:B--2---:R-:W-:Y:S06]  /*02c0*/  @!P0 BRA `(.L_x_2) ;  /* 0x0000000000148947 */ /* 0x004fec0003800000 */
[----:B------:R-:W-:Y:S01]  /*02d0*/  IMAD.MOV.U32 R0, RZ, RZ, R8 ;  /* 0x000000ffff007224 */ /* 0x000fe200078e0008 */
[----:B------:R-:W-:Y:S01]  /*02e0*/  MOV R8, 0x310 ;  /* 0x0000031000087802 */ /* 0x000fe20000000f00 */
[----:B------:R-:W-:-:S07]  /*02f0*/  IMAD.MOV.U32 R3, RZ, RZ, R7 ;  /* 0x000000ffff037224 */ /* 0x000fce00078e0007 */
[----:B-----5:R-:W-:Y:S05]  /*0300*/  CALL.REL.NOINC `($__internal_0_$__cuda_sm3x_div_rn_noftz_f32_slowpath) ;  /* 0x0000000000c47944 */ /* 0x020fea0003c00000 */
[----:B------:R-:W-:-:S07]  /*0310*/  MOV R6, R0 ;  /* 0x0000000000067202 */ /* 0x000fce0000000f00 */
.L_x_2:
[----:B------:R-:W-:Y:S05]  /*0320*/  BSYNC.RECONVERGENT B0 ;  /* 0x0000000000007941 */ /* 0x000fea0003800200 */
.L_x_1:
[----:B------:R-:W0:Y:S01]  /*0330*/  MUFU.RCP R8, R5 ;  /* 0x0000000500087308 */ /* 0x000e220000001000 */
[----:B-----5:R-:W-:Y:S01]  /*0340*/  FMUL R0, R4, -R4 ;  /* 0x8000000404007220 */ /* 0x020fe20000400000 */
[----:B------:R-:W-:Y:S06]  /*0350*/  BSSY.RECONVERGENT B0, `(.L_x_3) ;  /* 0x000000c000007945 */ /* 0x000fec0003800200 */
[----:B------:R-:W1:Y:S01]  /*0360*/  FCHK P0, R0, R5 ;  /* 0x0000000500007302 */ /* 0x000e620000000000 */
[----:B0-----:R-:W-:-:S04]  /*0370*/  FFMA R3, R8, -R5, 1 ;  /* 0x3f80000008037423 */ /* 0x001fc80000000805 */
[----:B------:R-:W-:-:S04]  /*0380*/  FFMA R3, R8, R3, R8 ;  /* 0x0000000308037223 */ /* 0x000fc80000000008 */
[----:B------:R-:W-:-:S04]  /*0390*/  FFMA R8, R0, R3, RZ ;  /* 0x0000000300087223 */ /* 0x000fc800000000ff */
[----:B------:R-:W-:-:S04]  /*03a0*/  FFMA R7, R8, -R5, R0 ;  /* 0x8000000508077223 */ /* 0x000fc80000000000 */
[----:B------:R-:W-:Y:S01]  /*03b0*/  FFMA R3, R3, R7, R8 ;  /* 0x0000000703037223 */ /* 0x000fe20000000008 */
[----:B-1----:R-:W-:Y:S06]  /*03c0*/  @!P0 BRA `(.L_x_4) ;  /* 0x0000000000108947 */ /* 0x002fec0003800000 */
[----:B------:R-:W-:Y:S01]  /*03d0*/  IMAD.MOV.U32 R3, RZ, RZ, R5 ;  /* 0x000000ffff037224 */ /* 0x000fe200078e0005 */
[----:B------:R-:W-:-:S07]  /*03e0*/  MOV R8, 0x400 ;  /* 0x0000040000087802 */ /* 0x000fce0000000f00 */
[----:B------:R-:W-:Y:S05]  /*03f0*/  CALL.REL.NOINC `($__internal_0_$__cuda_sm3x_div_rn_noftz_f32_slowpath) ;  /* 0x0000000000887944 */ /* 0x000fea0003c00000 */
[----:B------:R-:W-:-:S07]  /*0400*/  IMAD.MOV.U32 R3, RZ, RZ, R0 ;  /* 0x000000ffff037224 */ /* 0x000fce00078e0000 */
.L_x_4:
[----:B------:R-:W-:Y:S05]  /*0410*/  BSYNC.RECONVERGENT B0 ;  /* 0x0000000000007941 */ /* 0x000fea0003800200 */
.L_x_3:
[----:B------:R-:W-:Y:S02]  /*0420*/  HFMA2 R0, -RZ, RZ, 0.96630859375, -0.0022525787353515625 ;  /* 0x3bbb989dff007431 */ /* 0x000fe400000001ff */
[----:B------:R-:W-:Y:S01]  /*0430*/  IMAD.MOV.U32 R7, RZ, RZ, 0x437c0000 ;  /* 0x437c0000ff077424 */ /* 0x000fe200078e00ff */
[----:B------:R-:W0:Y:S01]  /*0440*/  MUFU.RCP R10, R5 ;  /* 0x00000005000a7308 */ /* 0x000e220000001000 */
[----:B------:R-:W-:Y:S01]  /*0450*/  FMUL R4, R4, 4 ;  /* 0x4080000004047820 */ /* 0x000fe20000400000 */
[----:B------:R-:W-:Y:S01]  /*0460*/  BSSY.RECONVERGENT B0, `(.L_x_5) ;  /* 0x0000016000007945 */ /* 0x000fe20003800200 */
[----:B------:R-:W-:-:S05]  /*0470*/  FFMA.SAT R0, R3, R0, 0.5 ;  /* 0x3f00000003007423 */ /* 0x000fca0000002000 */
[----:B------:R-:W-:Y:S01]  /*0480*/  FCHK P0, R4, R5 ;  /* 0x0000000504007302 */ /* 0x000fe20000000000 */
[----:B------:R-:W-:-:S04]  /*0490*/  FFMA.RM R7, R0, R7, 12582913 ;  /* 0x4b40000100077423 */ /* 0x000fc80000004007 */
[C---:B------:R-:W-:Y:S01]  /*04a0*/  FADD R0, R7.reuse, -12583039 ;  /* 0xcb40007f07007421 */ /* 0x040fe20000000000 */
[----:B0-----:R-:W-:Y:S01]  /*04b0*/  FFMA R9, R10, -R5, 1 ;  /* 0x3f8000000a097423 */ /* 0x001fe20000000805 */
[----:B------:R-:W-:Y:S02]  /*04c0*/  IMAD.SHL.U32 R7, R7, 0x800000, RZ ;  /* 0x0080000007077824 */ /* 0x000fe400078e00ff */
[----:B------:R-:W-:-:S04]  /*04d0*/  FFMA R0, R3, 1.4426950216293334961, -R0 ;  /* 0x3fb8aa3b03007823 */ /* 0x000fc80000000800 */
[----:B------:R-:W-:Y:S01]  /*04e0*/  FFMA R3, R3, 1.925963033500011079e-08, R0 ;  /* 0x32a5706003037823 */ /* 0x000fe20000000000 */
[----:B------:R-:W-:-:S03]  /*04f0*/  FFMA R0, R10, R9, R10 ;  /* 0x000000090a007223 */ /* 0x000fc6000000000a */
[----:B------:R-:W0:Y:S01]  /*0500*/  MUFU.EX2 R8, R3 ;  /* 0x0000000300087308 */ /* 0x000e220000000800 */
[----:B------:R-:W-:-:S04]  /*0510*/  FFMA R9, R0, R4, RZ ;  /* 0x0000000400097223 */ /* 0x000fc800000000ff */
[----:B------:R-:W-:-:S04]  /*0520*/  FFMA R10, R9, -R5, R4 ;  /* 0x80000005090a7223 */ /* 0x000fc80000000004 */
[----:B------:R-:W-:Y:S01]  /*0530*/  FFMA R9, R0, R10, R9 ;  /* 0x0000000a00097223 */ /* 0x000fe20000000009 */
[----:B0-----:R-:W-:-:S04]  /*0540*/  FMUL R7, R7, R8 ;  /* 0x0000000807077220 */ /* 0x001fc80000400000 */
[----:B------:R-:W-:Y:S01]  /*0550*/  FMUL R6, R7, R6 ;  /* 0x0000000607067220 */ /* 0x000fe20000400000 */
[----:B------:R-:W-:Y:S06]  /*0560*/  @!P0 BRA `(.L_x_6) ;  /* 0x0000000000148947 */ /* 0x000fec0003800000 */
[----:B------:R-:W-:Y:S01]  /*0570*/  MOV R0, R4 ;  /* 0x0000000400007202 */ /* 0x000fe20000000f00 */
[----:B------:R-:W-:Y:S01]  /*0580*/  IMAD.MOV.U32 R3, RZ, RZ, R5 ;  /* 0x000000ffff037224 */ /* 0x000fe200078e0005 */
[----:B------:R-:W-:-:S07]  /*0590*/  MOV R8, 0x5b0 ;  /* 0x000005b000087802 */ /* 0x000fce0000000f00 */
[----:B------:R-:W-:Y:S05]  /*05a0*/  CALL.REL.NOINC `($__internal_0_$__cuda_sm3x_div_rn_noftz_f32_slowpath) ;  /* 0x00000000001c7944 */ /* 0x000fea0003c00000 */
[----:B------:R-:W-:-:S07]  /*05b0*/  MOV R9, R0 ;  /* 0x0000000000097202 */ /* 0x000fce0000000f00 */
.L_x_6:
[----:B------:R-:W-:Y:S05]  /*05c0*/  BSYNC.RECONVERGENT B0 ;  /* 0x0000000000007941 */ /* 0x000fea0003800200 */
.L_x_5:
[----:B------:R-:W0:Y:S01]  /*05d0*/  LDC.64 R4, c[0x0][0x388] ;  /* 0x0000e200ff047b82 */ /* 0x000e220000000a00 */
[----:B------:R-:W-:Y:S01]  /*05e0*/  FMUL R9, R6, R9 ;  /* 0x0000000906097220 */ /* 0x000fe20000400000 */
[----:B0-----:R-:W-:-:S05]  /*05f0*/  IMAD.WIDE R2, R2, 0x4, R4 ;  /* 0x0000000402027825 */ /* 0x001fca00078e0204 */
[----:B------:R-:W-:Y:S01]  /*0600*/  STG.E desc[UR8][R2.64], R9 ;  /* 0x0000000902007986 */ /* 0x000fe2000c101908 */
[----:B------:R-:W-:Y:S05]  /*0610*/  EXIT ;  /* 0x000000000000794d */ /* 0x000fea0003800000 */
        .weak           $__internal_0_$__cuda_sm3x_div_rn_noftz_f32_slowpath
        .type           $__internal_0_$__cuda_sm3x_div_rn_noftz_f32_slowpath,@function
        .size           $__internal_0_$__cuda_sm3x_div_rn_noftz_f32_slowpath,(.L_x_166 - $__internal_0_$__cuda_sm3x_div_rn_noftz_f32_slowpath)
$__internal_0_$__cuda_sm3x_div_rn_noftz_f32_slowpath:
[----:B------:R-:W-:Y:S01]  /*0620*/  SHF.R.U32.HI R10, RZ, 0x17, R3 ;  /* 0x00000017ff0a7819 */ /* 0x000fe20000011603 */
[----:B------:R-:W-:Y:S01]  /*0630*/  BSSY.RECONVERGENT B1, `(.L_x_7) ;  /* 0x0000062000017945 */ /* 0x000fe20003800200 */
[----:B------:R-:W-:Y:S02]  /*0640*/  SHF.R.U32.HI R9, RZ, 0x17, R0 ;  /* 0x00000017ff097819 */ /* 0x000fe40000011600 */
[----:B------:R-:W-:Y:S02]  /*0650*/  LOP3.LUT R10, R10, 0xff, RZ, 0xc0, !PT ;  /* 0x000000ff0a0a7812 */ /* 0x000fe400078ec0ff */
[----:B------:R-:W-:-:S03]  /*0660*/  LOP3.LUT R14, R9, 0xff, RZ, 0xc0, !PT ;  /* 0x000000ff090e7812 */ /* 0x000fc600078ec0ff */
[----:B------:R-:W-:Y:S01]  /*0670*/  VIADD R12, R10, 0xffffffff ;  /* 0xffffffff0a0c7836 */ /* 0x000fe20000000000 */
[----:B------:R-:W-:-:S04]  /*0680*/  IADD3 R11, PT, PT, R14, -0x1, RZ ;  /* 0xffffffff0e0b7810 */ /* 0x000fc80007ffe0ff */
[----:B------:R-:W-:-:S04]  /*0690*/  ISETP.GT.U32.AND P0, PT, R12, 0xfd, PT ;  /* 0x000000fd0c00780c */ /* 0x000fc80003f04070 */
[----:B------:R-:W-:-:S13]  /*06a0*/  ISETP.GT.U32.OR P0, PT, R11, 0xfd, P0 ;  /* 0x000000fd0b00780c */ /* 0x000fda0000704470 */
[----:B------:R-:W-:Y:S01]  /*06b0*/  @!P0 IMAD.MOV.U32 R9, RZ, RZ, RZ ;  /* 0x000000ffff098224 */ /* 0x000fe200078e00ff */
[----:B------:R-:W-:Y:S06]  /*06c0*/  @!P0 BRA `(.L_x_8) ;  /* 0x00000000005c8947 */ /* 0x000fec0003800000 */
[----:B------:R-:W-:Y:S02]  /*06d0*/  FSETP.GTU.FTZ.AND P0, PT, |R0|, +INF , PT ;  /* 0x7f8000000000780b */ /* 0x000fe40003f1c200 */
[----:B------:R-:W-:-:S04]  /*06e0*/  FSETP.GTU.FTZ.AND P1, PT, |R3|, +INF , PT ;  /* 0x7f8000000300780b */ /* 0x000fc80003f3c200 */
[----:B------:R-:W-:-:S13]  /*06f0*/  PLOP3.LUT P0, PT, P0, P1, PT, 0xf8, 0x8f ;  /* 0x00000000008f781c */ /* 0x000fda0000703f70 */
[----:B------:R-:W-:Y:S05]  /*0700*/  @P0 BRA `(.L_x_9) ;  /* 0x00000004004c0947 */ /* 0x000fea0003800000 */
[----:B------:R-:W-:-:S13]  /*0710*/  LOP3.LUT P0, RZ, R3, 0x7fffffff, R0, 0xc8, !PT ;  /* 0x7fffffff03ff7812 */ /* 0x000fda000780c800 */
[----:B------:R-:W-:Y:S05]  /*0720*/  @!P0 BRA `(.L_x_10) ;  /* 0x00000004003c8947 */ /* 0x000fea0003800000 */
[C---:B------:R-:W-:Y:S02]  /*0730*/  FSETP.NEU.FTZ.AND P2, PT, |R0|.reuse, +INF , PT ;  /* 0x7f8000000000780b */ /* 0x040fe40003f5d200 */
[----:B------:R-:W-:Y:S02]  /*0740*/  FSETP.NEU.FTZ.AND P1, PT, |R3|, +INF , PT ;  /* 0x7f8000000300780b */ /* 0x000fe40003f3d200 */
[----:B------:R-:W-:-:S11]  /*0750*/  FSETP.NEU.FTZ.AND P0, PT, |R0|, +INF , PT ;  /* 0x7f8000000000780b */ /* 0x000fd60003f1d200 */
[----:B------:R-:W-:Y:S05]  /*0760*/  @!P1 BRA !P2, `(.L_x_10) ;  /* 0x00000004002c9947 */ /* 0x000fea0005000000 */
[----:B------:R-:W-:-:S04]  /*0770*/  LOP3.LUT P2, RZ, R0, 0x7fffffff, RZ, 0xc0, !PT ;  /* 0x7fffffff00ff7812 */ /* 0x000fc8000784c0ff */
[----:B------:R-:W-:-:S13]  /*0780*/  PLOP3.LUT P1, PT, P1, P2, PT, 0x2f, 0xf2 ;  /* 0x0000000000f2781c */ /* 0x000fda0000f24577 */
[----:B------:R-:W-:Y:S05]  /*0790*/  @P1 BRA `(.L_x_11) ;  /* 0x0000000400181947 */ /* 0x000fea0003800000 */
[----:B------:R-:W-:-:S04]  /*07a0*/  LOP3.LUT P1, RZ, R3, 0x7fffffff, RZ, 0xc0, !PT ;  /* 0x7fffffff03ff7812 */ /* 0x000fc8000782c0ff */
[----:B------:R-:W-:-:S13]  /*07b0*/  PLOP3.LUT P0, PT, P0, P1, PT, 0x2f, 0xf2 ;  /* 0x0000000000f2781c */ /* 0x000fda0000702577 */
[----:B------:R-:W-:Y:S05]  /*07c0*/  @P0 BRA `(.L_x_12) ;  /* 0x0000000400000947 */ /* 0x000fea0003800000 */
[----:B------:R-:W-:Y:S02]  /*07d0*/  ISETP.GE.AND P0, PT, R11, RZ, PT ;  /* 0x000000ff0b00720c */ /* 0x000fe40003f06270 */
[----:B------:R-:W-:-:S11]  /*07e0*/  ISETP.GE.AND P1, PT, R12, RZ, PT ;  /* 0x000000ff0c00720c */ /* 0x000fd60003f26270 */
[----:B------:R-:W-:Y:S01]  /*07f0*/  @P0 MOV R9, RZ ;  /* 0x000000ff00090202 */ /* 0x000fe20000000f00 */
[----:B------:R-:W-:Y:S02]  /*0800*/  @!P0 IMAD.MOV.U32 R9, RZ, RZ, -0x40 ;  /* 0xffffffc0ff098424 */ /* 0x000fe400078e00ff */
[----:B------:R-:W-:Y:S01]  /*0810*/  @!P0 FFMA R0, R0, 1.84467440737095516160e+19, RZ ;  /* 0x5f80000000008823 */ /* 0x000fe200000000ff */
[----:B------:R-:W-:Y:S02]  /*0820*/  @!P1 FFMA R3, R3, 1.84467440737095516160e+19, RZ ;  /* 0x5f80000003039823 */ /* 0x000fe400000000ff */
[----:B------:R-:W-:-:S07]  /*0830*/  @!P1 IADD3 R9, PT, PT, R9, 0x40, RZ ;  /* 0x0000004009099810 */ /* 0x000fce0007ffe0ff */
.L_x_8:
[----:B------:R-:W-:Y:S01]  /*0840*/  LEA R12, R10, 0xc0800000, 0x17 ;  /* 0xc08000000a0c7811 */ /* 0x000fe200078eb8ff */
[----:B------:R-:W-:Y:S04]  /*0850*/  BSSY.RECONVERGENT B2, `(.L_x_13) ;  /* 0x0000036000027945 */ /* 0x000fe80003800200 */
[----:B------:R-:W-:Y:S01]  /*0860*/  IMAD.IADD R12, R3, 0x1, -R12 ;  /* 0x00000001030c7824 */ /* 0x000fe200078e0a0c */
[----:B------:R-:W-:-:S03]  /*0870*/  IADD3 R3, PT, PT, R14, -0x7f, RZ ;  /* 0xffffff810e037810 */ /* 0x000fc60007ffe0ff */
[----:B------:R-:W0:Y:S01]  /*0880*/  MUFU.RCP R11, R12 ;  /* 0x0000000c000b7308 */ /* 0x000e220000001000 */
[----:B------:R-:W-:Y:S01]  /*0890*/  FADD.FTZ R13, -R12, -RZ ;  /* 0x800000ff0c0d7221 */ /* 0x000fe20000010100 */
[C---:B------:R-:W-:Y:S01]  /*08a0*/  IMAD R0, R3.reuse, -0x800000, R0 ;  /* 0xff80000003007824 */ /* 0x040fe200078e0200 */
[----:B------:R-:W-:-:S05]  /*08b0*/  IADD3 R10, PT, PT, R3, 0x7f, -R10 ;  /* 0x0000007f030a7810 */ /* 0x000fca0007ffe80a */
[----:B------:R-:W-:Y:S02]  /*08c0*/  IMAD.IADD R10, R10, 0x1, R9 ;  /* 0x000000010a0a7824 */ /* 0x000fe400078e0209 */
[----:B0-----:R-:W-:-:S04]  /*08d0*/  FFMA R14, R11, R13, 1 ;  /* 0x3f8000000b0e7423 */ /* 0x001fc8000000000d */
[----:B------:R-:W-:-:S04]  /*08e0*/  FFMA R16, R11, R14, R11 ;  /* 0x0000000e0b107223 */ /* 0x000fc8000000000b */
[----:B------:R-:W-:-:S04]  /*08f0*/  FFMA R11, R0, R16, RZ ;  /* 0x00000010000b7223 */ /* 0x000fc800000000ff */
[----:B------:R-:W-:-:S04]  /*0900*/  FFMA R14, R13, R11, R0 ;  /* 0x0000000b0d0e7223 */ /* 0x000fc80000000000 */
[----:B------:R-:W-:-:S04]  /*0910*/  FFMA R11, R16, R14, R11 ;  /* 0x0000000e100b7223 */ /* 0x000fc8000000000b */
[----:B------:R-:W-:-:S04]  /*0920*/  FFMA R14, R13, R11, R0 ;  /* 0x0000000b0d0e7223 */ /* 0x000fc80000000000 */
[----:B------:R-:W-:-:S05]  /*0930*/  FFMA R0, R16, R14, R11 ;  /* 0x0000000e10007223 */ /* 0x000fca000000000b */
[----:B------:R-:W-:-:S04]  /*0940*/  SHF.R.U32.HI R3, RZ, 0x17, R0 ;  /* 0x00000017ff037819 */ /* 0x000fc80000011600 */
[----:B------:R-:W-:-:S04]  /*0950*/  LOP3.LUT R3, R3, 0xff, RZ, 0xc0, !PT ;  /* 0x000000ff03037812 */ /* 0x000fc800078ec0ff */
[----:B------:R-:W-:-:S05]  /*0960*/  IADD3 R13, PT, PT, R3, R10, RZ ;  /* 0x0000000a030d7210 */ /* 0x000fca0007ffe0ff */
[----:B------:R-:W-:-:S05]  /*0970*/  VIADD R3, R13, 0xffffffff ;  /* 0xffffffff0d037836 */ /* 0x000fca0000000000 */
[----:B------:R-:W-:-:S13]  /*0980*/  ISETP.GE.U32.AND P0, PT, R3, 0xfe, PT ;  /* 0x000000fe0300780c */ /* 0x000fda0003f06070 */
[----:B------:R-:W-:Y:S05]  /*0990*/  @!P0 BRA `(.L_x_14) ;  /* 0x0000000000808947 */ /* 0x000fea0003800000 */
[----:B------:R-:W-:-:S13]  /*09a0*/  ISETP.GT.AND P0, PT, R13, 0xfe, PT ;  /* 0x000000fe0d00780c */ /* 0x000fda0003f04270 */
[----:B------:R-:W-:Y:S05]  /*09b0*/  @P0 BRA `(.L_x_15) ;  /* 0x00000000006c0947 */ /* 0x000fea0003800000 */
[----:B------:R-:W-:-:S13]  /*09c0*/  ISETP.GE.AND P0, PT, R13, 0x1, PT ;  /* 0x000000010d00780c */ /* 0x000fda0003f06270 */
[----:B------:R-:W-:Y:S05]  /*09d0*/  @P0 BRA `(.L_x_16) ;  /* 0x0000000000740947 */ /* 0x000fea0003800000 */
[----:B------:R-:W-:Y:S02]  /*09e0*/  ISETP.GE.AND P0, PT, R13, -0x18, PT ;  /* 0xffffffe80d00780c */ /* 0x000fe40003f06270 */
[----:B------:R-:W-:-:S11]  /*09f0*/  LOP3.LUT R0, R0, 0x80000000, RZ, 0xc0, !PT ;  /* 0x8000000000007812 */ /* 0x000fd600078ec0ff */
[----:B------:R-:W-:Y:S05]  /*0a00*/  @!P0 BRA `(.L_x_16) ;  /* 0x0000000000688947 */ /* 0x000fea0003800000 */
[CCC-:B------:R-:W-:Y:S01]  /*0a10*/  FFMA.RZ R3, R16.reuse, R14.reuse, R11.reuse ;  /* 0x0000000e10037223 */ /* 0x1c0fe2000000c00b */
[C---:B------:R-:W-:Y:S01]  /*0a20*/  IADD3 R12, PT, PT, R13.reuse, 0x20, RZ ;  /* 0x000000200d0c7810 */ /* 0x040fe20007ffe0ff */
[CCC-:B------:R-:W-:Y:S01]  /*0a30*/  FFMA.RM R10, R16.reuse, R14.reuse, R11.reuse ;  /* 0x0000000e100a7223 */ /* 0x1c0fe2000000400b */
[----:B------:R-:W-:Y:S02]  /*0a40*/  ISETP.NE.AND P2, PT, R13, RZ, PT ;  /* 0x000000ff0d00720c */ /* 0x000fe40003f45270 */
[----:B------:R-:W-:Y:S01]  /*0a50*/  LOP3.LUT R9, R3, 0x7fffff, RZ, 0xc0, !PT ;  /* 0x007fffff03097812 */ /* 0x000fe200078ec0ff */
[----:B------:R-:W-:Y:S01]  /*0a60*/  FFMA.RP R3, R16, R14, R11 ;  /* 0x0000000e10037223 */ /* 0x000fe2000000800b */
[----:B------:R-:W-:Y:S01]  /*0a70*/  IMAD.MOV R11, RZ, RZ, -R13 ;  /* 0x000000ffff0b7224 */ /* 0x000fe200078e0a0d */
[----:B------:R-:W-:Y:S02]  /*0a80*/  ISETP.NE.AND P1, PT, R13, RZ, PT ;  /* 0x000000ff0d00720c */ /* 0x000fe40003f25270 */
[----:B------:R-:W-:-:S02]  /*0a90*/  LOP3.LUT R9, R9, 0x800000, RZ, 0xfc, !PT ;  /* 0x0080000009097812 */ /* 0x000fc400078efcff */
[----:B------:R-:W-:Y:S02]  /*0aa0*/  FSETP.NEU.FTZ.AND P0, PT, R3, R10, PT ;  /* 0x0000000a0300720b */ /* 0x000fe40003f1d000 */
[----:B------:R-:W-:Y:S02]  /*0ab0*/  SHF.L.U32 R12, R9, R12, RZ ;  /* 0x0000000c090c7219 */ /* 0x000fe400000006ff */
[----:B------:R-:W-:Y:S02]  /*0ac0*/  SEL R10, R11, RZ, P2 ;  /* 0x000000ff0b0a7207 */ /* 0x000fe40001000000 */
[----:B------:R-:W-:Y:S02]  /*0ad0*/  ISETP.NE.AND P1, PT, R12, RZ, P1 ;  /* 0x000000ff0c00720c */ /* 0x000fe40000f25270 */
[----:B------:R-:W-:Y:S02]  /*0ae0*/  SHF.R.U32.HI R10, RZ, R10, R9 ;  /* 0x0000000aff0a7219 */ /* 0x000fe40000011609 */
[----:B------:R-:W-:-:S02]  /*0af0*/  PLOP3.LUT P0, PT, P0, P1, PT, 0xf8, 0x8f ;  /* 0x00000000008f781c */ /* 0x000fc40000703f70 */
[----:B------:R-:W-:Y:S02]  /*0b00*/  SHF.R.U32.HI R12, RZ, 0x1, R10 ;  /* 0x00000001ff0c7819 */ /* 0x000fe4000001160a */
[----:B------:R-:W-:-:S04]  /*0b10*/  SEL R3, RZ, 0x1, !P0 ;  /* 0x00000001ff037807 */ /* 0x000fc80004000000 */
[----:B------:R-:W-:-:S04]  /*0b20*/  LOP3.LUT R3, R3, 0x1, R12, 0xf8, !PT ;  /* 0x0000000103037812 */ /* 0x000fc800078ef80c */
[----:B------:R-:W-:-:S04]  /*0b30*/  LOP3.LUT R3, R3, R10, RZ, 0xc0, !PT ;  /* 0x0000000a03037212 */ /* 0x000fc800078ec0ff */
[----:B------:R-:W-:-:S04]  /*0b40*/  IADD3 R3, PT, PT, R12, R3, RZ ;  /* 0x000000030c037210 */ /* 0x000fc80007ffe0ff */
[----:B------:R-:W-:Y:S01]  /*0b50*/  LOP3.LUT R0, R3, R0, RZ, 0xfc, !PT ;  /* 0x0000000003007212 */ /* 0x000fe200078efcff */
[----:B------:R-:W-:Y:S06]  /*0b60*/  BRA `(.L_x_16) ;  /* 0x0000000000107947 */ /* 0x000fec0003800000 */
.L_x_15:
[----:B------:R-:W-:-:S04]  /*0b70*/  LOP3.LUT R0, R0, 0x80000000, RZ, 0xc0, !PT ;  /* 0x8000000000007812 */ /* 0x000fc800078ec0ff */
[----:B------:R-:W-:Y:S01]  /*0b80*/  LOP3.LUT R0, R0, 0x7f800000, RZ, 0xfc, !PT ;  /* 0x7f80000000007812 */ /* 0x000fe200078efcff */
[----:B------:R-:W-:Y:S06]  /*0b90*/  BRA `(.L_x_16) ;  /* 0x0000000000047947 */ /* 0x000fec0003800000 */
.L_x_14:
[----:B------:R-:W-:-:S07]  /*0ba0*/  IMAD R0, R10, 0x800000, R0 ;  /* 0x008000000a007824 */ /* 0x000fce00078e0200 */
.L_x_16:
[----:B------:R-:W-:Y:S05]  /*0bb0*/  BSYNC.RECONVERGENT B2 ;  /* 0x0000000000027941 */ /* 0x000fea0003800200 */
.L_x_13:
[----:B------:R-:W-:Y:S05]  /*0bc0*/  BRA `(.L_x_17) ;  /* 0x0000000000207947 */ /* 0x000fea0003800000 */
.L_x_12:
[----:B------:R-:W-:-:S04]  /*0bd0*/  LOP3.LUT R0, R3, 0x80000000, R0, 0x48, !PT ;  /* 0x8000000003007812 */ /* 0x000fc800078e4800 */
[----:B------:R-:W-:Y:S01]  /*0be0*/  LOP3.LUT R0, R0, 0x7f800000, RZ, 0xfc, !PT ;  /* 0x7f80000000007812 */ /* 0x000fe200078efcff */
[----:B------:R-:W-:Y:S06]  /*0bf0*/  BRA `(.L_x_17) ;  /* 0x0000000000147947 */ /* 0x000fec0003800000 */
.L_x_11:
[----:B------:R-:W-:Y:S01]  /*0c00*/  LOP3.LUT R0, R3, 0x80000000, R0, 0x48, !PT ;  /* 0x8000000003007812 */ /* 0x000fe200078e4800 */
[----:B------:R-:W-:Y:S06]  /*0c10*/  BRA `(.L_x_17) ;  /* 0x00000000000c7947 */ /* 0x000fec0003800000 */
.L_x_10:
[----:B------:R-:W0:Y:S01]  /*0c20*/  MUFU.RSQ R0, -QNAN ;  /* 0xffc0000000007908 */ /* 0x000e220000001400 */
[----:B------:R-:W-:Y:S05]  /*0c30*/  BRA `(.L_x_17) ;  /* 0x0000000000047947 */ /* 0x000fea0003800000 */
.L_x_9:
[----:B------:R-:W-:-:S07]  /*0c40*/  FADD.FTZ R0, R0, R3 ;  /* 0x0000000300007221 */ /* 0x000fce0000010000 */
.L_x_17:
[----:B------:R-:W-:Y:S05]  /*0c50*/  BSYNC.RECONVERGENT B1 ;  /* 0x0000000000017941 */ /* 0x000fea0003800200 */
.L_x_7:
[----:B------:R-:W-:-:S04]  /*0c60*/  HFMA2 R9, -RZ, RZ, 0, 0 ;  /* 0x00000000ff097431 */ /* 0x000fc800000001ff */
[----:B0-----:R-:W-:Y:S05]  /*0c70*/  RET.REL.NODEC R8 `(log_exp_back_kernel) ;  /* 0xfffffff008e07950 */ /* 0x001fea0003c3ffff */
.L_x_18:
[----:B------:R-:W-:-:S00]  /*0c80*/  BRA `(.L_x_18) ;  /* 0xfffffffc00fc7947 */ /* 0x000fc0000383ffff */
[----:B------:R-:W-:-:S00]  /*0c90*/  NOP ;  /* 0x0000000000007918 */ /* 0x000fc00000000000 */
        /* <DEDUP_REMOVED lines=14> */
.L_x_166:


//--------------------- .text.log_exp_kernel      --------------------------
	.section	.text.log_exp_kernel,"ax",@progbits
	.align	128
        .global         log_exp_kernel
        .type           log_exp_kernel,@function
        .size           log_exp_kernel,(.L_x_167 - log_exp_kernel)
        .other          log_exp_kernel,@"STO_CUDA_ENTRY STV_DEFAULT"
log_exp_kernel:
.text.log_exp_kernel:
[----:B------:R-:W-:Y:S01]  /*0000*/  LDC R1, c[0x0][0x37c] ;  /* 0x0000df00ff017b82 */ /* 0x000fe20000000800 */
[----:B------:R-:W0:Y:S07]  /*0010*/  S2R R0, SR_TID.X ;  /* 0x0000000000007919 */ /* 0x000e2e0000002100 */
[----:B------:R-:W-:Y:S01]  /*0020*/  S2UR UR4, SR_CTAID.X ;  /* 0x00000000000479c3 */ /* 0x000fe20000002500 */
[----:B------:R-:W1:Y:S01]  /*0030*/  LDCU UR6, c[0x0][0x370] ;  /* 0x00006e00ff0677ac */ /* 0x000e620008000800 */
[----:B------:R-:W2:Y:S06]  /*0040*/  LDCU UR7, c[0x0][0x360] ;  /* 0x00006c00ff0777ac */ /* 0x000eac0008000800 */
[----:B------:R-:W1:Y:S01]  /*0050*/  S2UR UR5, SR_CTAID.Y ;  /* 0x00000000000579c3 */ /* 0x000e620000002600 */
[----:B0-----:R-:W-:Y:S01]  /*0060*/  IADD3 R0, PT, PT, -R0, RZ, RZ ;  /* 0x000000ff00007210 */ /* 0x001fe20007ffe1ff */
[----:B-1----:R-:W-:-:S04]  /*0070*/  UIMAD UR4, UR5, UR6, UR4 ;  /* 0x00000006050472a4 */ /* 0x002fc8000f8e0204 */
[----:B--2---:R-:W-:-:S06]  /*0080*/  UIMAD UR4, UR4, UR7, URZ ;  /* 0x00000007040472a4 */ /* 0x004fcc000f8e02ff */
[----:B------:R-:W-:-:S13]  /*0090*/  ISETP.NE.AND P0, PT, R0, UR4, PT ;  /* 0x0000000400007c0c */ /* 0x000fda000bf05270 */
[----:B------:R-:W-:Y:S05]  /*00a0*/  @P0 EXIT ;  /* 0x000000000000094d */ /* 0x000fea0003800000 */
[----:B------:R-:W0:Y:S01]  /*00b0*/  LDCU UR5, c[0x0][0x3a0] ;  /* 0x00007400ff0577ac */ /* 0x000e220008000800 */
[----:B------:R-:W-:Y:S01]  /*00c0*/  HFMA2 R6, -RZ, RZ, 0, 0 ;  /* 0x00000000ff067431 */ /* 0x000fe200000001ff */
[----:B------:R-:W1:Y:S01]  /*00d0*/  LDCU UR4, c[0x0][0x398] ;  /* 0x00007300ff0477ac */ /* 0x000e620008000800 */
[----:B------:R-:W2:Y:S01]  /*00e0*/  LDCU.64 UR10, c[0x0][0x358] ;  /* 0x00006b00ff0a77ac */ /* 0x000ea20008000a00 */
[----:B0-----:R-:W-:Y:S02]  /*00f0*/  UISETP.GE.AND UP0, UPT, UR5, 0x1, UPT ;  /* 0x000000010500788c */ /* 0x001fe4000bf06270 */
[----:B-1----:R-:W-:-:S07]  /*0100*/  ULEA UR4, UR5, UR4, 0x1 ;  /* 0x0000000405047291 */ /* 0x002fce000f8e08ff */
[----:B--2---:R-:W-:Y:S05]  /*0110*/  BRA.U !UP0, `(.L_x_19) ;  /* 0x0000001108cc7547 */ /* 0x004fea000b800000 */
[----:B------:R-:W0:Y:S01]  /*0120*/  LDCU UR6, c[0x0][0x39c] ;  /* 0x00007380ff0677ac */ /* 0x000e220008000800 */
[----:B------:R-:W-:Y:S02]  /*0130*/  I2FP.F32.S32 R7, UR4 ;  /* 0x0000000400077c45 */ /* 0x000fe40008201400 */
[----:B------:R-:W-:Y:S01]  /*0140*/  MOV R6, RZ ;  /* 0x000000ff00067202 */ /* 0x000fe20000000f00 */
[----:B------:R-:W-:Y:S01]  /*0150*/  UISETP.GE.U32.AND UP0, UPT, UR5, 0x4, UPT ;  /* 0x000000040500788c */ /* 0x000fe2000bf06070 */
[----:B------:R-:W-:Y:S01]  /*0160*/  MOV R2, RZ ;  /* 0x000000ff00027202 */ /* 0x000fe20000000f00 */
[----:B------:R-:W-:Y:S01]  /*0170*/  ULOP3.LUT UR8, UR5, 0x3, URZ, 0xc0, !UPT ;  /* 0x0000000305087892 */ /* 0x000fe2000f8ec0ff */
[----:B0-----:R-:W-:-:S06]  /*0180*/  I2FP.F32.S32 R9, UR6 ;  /* 0x0000000600097c45 */ /* 0x001fcc0008201400 */
[----:B------:R-:W-:Y:S05]  /*0190*/  BRA.U !UP0, `(.L_x_20) ;  /* 0x0000000908a47547 */ /* 0x000fea000b800000 */
[----:B------:R-:W0:Y:S01]  /*01a0*/  LDCU.64 UR6, c[0x0][0x380] ;  /* 0x00007000ff0677ac */ /* 0x000e220008000a00 */
[----:B------:R-:W-:Y:S01]  /*01b0*/  MOV R6, RZ ;  /* 0x000000ff00067202 */ /* 0x000fe20000000f00 */
[----:B------:R-:W-:-:S04]  /*01c0*/  ULOP3.LUT UR5, UR5, 0x7ffffffc, URZ, 0xc0, !UPT ;  /* 0x7ffffffc05057892 */ /* 0x000fc8000f8ec0ff */
[----:B------:R-:W-:Y:S02]  /*01d0*/  UIADD3 UR9, UPT, UPT, -UR5, URZ, URZ ;  /* 0x000000ff05097290 */ /* 0x000fe4000fffe1ff */
[----:B------:R-:W-:Y:S01]  /*01e0*/  MOV R2, UR5 ;  /* 0x0000000500027c02 */ /* 0x000fe20008000f00 */
[----:B0-----:R-:W-:-:S04]  /*01f0*/  UIADD3 UR6, UP0, UPT, UR6, 0x8, URZ ;  /* 0x0000000806067890 */ /* 0x001fc8000ff1e0ff */
[----:B------:R-:W-:Y:S02]  /*0200*/  UIADD3.X UR7, UPT, UPT, URZ, UR7, URZ, UP0, !UPT ;  /* 0x00000007ff077290 */ /* 0x000fe400087fe4ff */
[----:B------:R-:W-:-:S04]  /*0210*/  MOV R4, UR6 ;  /* 0x0000000600047c02 */ /* 0x000fc80008000f00 */
[----:B------:R-:W-:-:S07]  /*0220*/  MOV R5, UR7 ;  /* 0x0000000700057c02 */ /* 0x000fce0008000f00 */
.L_x_29:
[----:B------:R-:W2:Y:S01]  /*0230*/  LDG.E R0, desc[UR10][R4.64+-0x8] ;  /* 0xfffff80a04007981 */ /* 0x000ea2000c1e1900 */
[----:B------:R-:W0:Y:S01]  /*0240*/  MUFU.RCP R8, R9 ;  /* 0x0000000900087308 */ /* 0x000e220000001000 */
[----:B------:R-:W-:-:S04]  /*0250*/  UIADD3 UR9, UPT, UPT, UR9, 0x4, URZ ;  /* 0x0000000409097890 */ /* 0x000fc8000fffe0ff */
[----:B------:R-:W-:Y:S01]  /*0260*/  UISETP.NE.AND UP0, UPT, UR9, URZ, UPT ;  /* 0x000000ff0900728c */ /* 0x000fe2000bf05270 */
[----:B0-----:R-:W-:-:S04]  /*0270*/  FFMA R3, -R9, R8, 1 ;  /* 0x3f80000009037423 */ /* 0x001fc80000000108 */
[----:B------:R-:W-:Y:S01]  /*0280*/  FFMA R3, R8, R3, R8 ;  /* 0x0000000308037223 */ /* 0x000fe20000000008 */
[----:B--2---:R-:W-:-:S04]  /*0290*/  FMUL R0, R0, -R0 ;  /* 0x8000000000007220 */ /* 0x004fc80000400000 */
[----:B------:R-:W0:Y:S01]  /*02a0*/  FCHK P0, R0, R9 ;  /* 0x0000000900007302 */ /* 0x000e220000000000 */
[----:B------:R-:W-:-:S04]  /*02b0*/  FFMA R8, R0, R3, RZ ;  /* 0x0000000300087223 */ /* 0x000fc800000000ff */
[----:B------:R-:W-:-:S04]  /*02c0*/  FFMA R10, -R9, R8, R0 ;  /* 0x00000008090a7223 */ /* 0x000fc80000000100 */
[----:B------:R-:W-:Y:S01]  /*02d0*/  FFMA R3, R3, R10, R8 ;  /* 0x0000000a03037223 */ /* 0x000fe20000000008 */
[----:B0-----:R-:W-:Y:S06]  /*02e0*/  @!P0 BRA `(.L_x_21) ;  /* 0x0000000000108947 */ /* 0x001fec0003800000 */
[----:B------:R-:W-:Y:S02]  /*02f0*/  MOV R3, R9 ;  /* 0x0000000900037202 */ /* 0x000fe40000000f00 */
[----:B------:R-:W-:-:S07]  /*0300*/  MOV R8, 0x320 ;  /* 0x0000032000087802 */ /* 0x000fce0000000f00 */
[----:B------:R-:W-:Y:S05]  /*0310*/  CALL.REL.NOINC `($__internal_1_$__cuda_sm3x_div_rn_noftz_f32_slowpath) ;  /* 0x0000001800287944 */ /* 0x000fea0003c00000 */
[----:B------:R-:W-:-:S07]  /*0320*/  MOV R3, R0 ;  /* 0x0000000000037202 */ /* 0x000fce0000000f00 */
.L_x_21:
[----:B------:R-:W-:Y:S01]  /*0330*/  HFMA2 R0, -RZ, RZ, 0.96630859375, -0.0022525787353515625 ;  /* 0x3bbb989dff007431 */ /* 0x000fe200000001ff */
[----:B------:R-:W-:Y:S01]  /*0340*/  MOV R11, 0x437c0000 ;  /* 0x437c0000000b7802 */ /* 0x000fe20000000f00 */
[----:B------:R-:W0:Y:S03]  /*0350*/  MUFU.RCP R10, R7 ;  /* 0x00000007000a7308 */ /* 0x000e260000001000 */
[----:B------:R-:W-:-:S04]  /*0360*/  FFMA.SAT R0, R3, R0, 0.5 ;  /* 0x3f00000003007423 */ /* 0x000fc80000002000 */
[----:B------:R-:W-:-:S04]  /*0370*/  FFMA.RM R0, R0, R11, 12582913 ;  /* 0x4b40000100007423 */ /* 0x000fc8000000400b */
[C---:B------:R-:W-:Y:S01]  /*0380*/  FADD R8, R0.reuse, -12583039 ;  /* 0xcb40007f00087421 */ /* 0x040fe20000000000 */
[----:B------:R-:W-:Y:S01]  /*0390*/  SHF.L.U32 R0, R0, 0x17, RZ ;  /* 0x0000001700007819 */ /* 0x000fe200000006ff */
[----:B0-----:R-:W-:Y:S02]  /*03a0*/  FFMA R13, -R7, R10, 1 ;  /* 0x3f800000070d7423 */ /* 0x001fe4000000010a */
[C---:B------:R-:W-:Y:S02]  /*03b0*/  FFMA R8, R3.reuse, 1.4426950216293334961, -R8 ;  /* 0x3fb8aa3b03087823 */ /* 0x040fe40000000808 */
[----:B------:R-:W-:Y:S02]  /*03c0*/  FFMA R13, R10, R13, R10 ;  /* 0x0000000d0a0d7223 */ /* 0x000fe4000000000a */
[----:B------:R-:W-:-:S04]  /*03d0*/  FFMA R8, R3, 1.925963033500011079e-08, R8 ;  /* 0x32a5706003087823 */ /* 0x000fc80000000008 */
[----:B------:R-:W0:Y:S02]  /*03e0*/  MUFU.EX2 R3, R8 ;  /* 0x0000000800037308 */ /* 0x000e240000000800 */
[----:B0-----:R-:W-:-:S04]  /*03f0*/  FMUL R11, R0, R3 ;  /* 0x00000003000b7220 */ /* 0x001fc80000400000 */
[----:B------:R-:W-:-:S04]  /*0400*/  FFMA R0, R0, R3, R11 ;  /* 0x0000000300007223 */ /* 0x000fc8000000000b */
        /* <DEDUP_REMOVED lines=9> */
.L_x_22:
[----:B------:R-:W2:Y:S01]  /*04a0*/  LDG.E R0, desc[UR10][R4.64+-0x4] ;  /* 0xfffffc0a04007981 */ /* 0x000ea2000c1e1900 */
[----:B------:R-:W0:Y:S01]  /*04b0*/  MUFU.RCP R8, R9 ;  /* 0x0000000900087308 */ /* 0x000e220000001000 */
[----:B------:R-:W-:Y:S01]  /*04c0*/  FADD R6, R3, R6 ;  /* 0x0000000603067221 */ /* 0x000fe20000000000 */
[----:B0-----:R-:W-:Y:S01]  /*04d0*/  FFMA R11, -R9, R8, 1 ;  /* 0x3f800000090b7423 */ /* 0x001fe20000000108 */
[----:B--2---:R-:W-:-:S03]  /*04e0*/  FMUL R10, R0, -R0 ;  /* 0x80000000000a7220 */ /* 0x004fc60000400000 */
[----:B------:R-:W-:Y:S02]  /*04f0*/  FFMA R0, R8, R11, R8 ;  /* 0x0000000b08007223 */ /* 0x000fe40000000008 */
[----:B------:R-:W0:Y:S02]  /*0500*/  FCHK P0, R10, R9 ;  /* 0x000000090a007302 */ /* 0x000e240000000000 */
[----:B------:R-:W-:-:S04]  /*0510*/  FFMA R8, R0, R10, RZ ;  /* 0x0000000a00087223 */ /* 0x000fc800000000ff */
[----:B------:R-:W-:-:S04]  /*0520*/  FFMA R11, -R9, R8, R10 ;  /* 0x00000008090b7223 */ /* 0x000fc8000000010a */
[----:B------:R-:W-:Y:S01]  /*0530*/  FFMA R0, R0, R11, R8 ;  /* 0x0000000b00007223 */ /* 0x000fe20000000008 */
[----:B0-----:R-:W-:Y:S06]  /*0540*/  @!P0 BRA `(.L_x_23) ;  /* 0x0000000000108947 */ /* 0x001fec0003800000 */
[----:B------:R-:W-:Y:S02]  /*0550*/  MOV R0, R10 ;  /* 0x0000000a00007202 */ /* 0x000fe40000000f00 */
[----:B------:R-:W-:Y:S02]  /*0560*/  MOV R3, R9 ;  /* 0x0000000900037202 */ /* 0x000fe40000000f00 */
[----:B------:R-:W-:-:S07]  /*0570*/  MOV R8, 0x590 ;  /* 0x0000059000087802 */ /* 0x000fce0000000f00 */
[----:B------:R-:W-:Y:S05]  /*0580*/  CALL.REL.NOINC `($__internal_1_$__cuda_sm3x_div_rn_noftz_f32_slowpath) ;  /* 0x00000014008c7944 */ /* 0x000fea0003c00000 */
.L_x_23:
        /* <DEDUP_REMOVED lines=8> */
[----:B------:R-:W-:-:S04]  /*0610*/  FFMA R11, R0, 1.4426950216293334961, -R11 ;  /* 0x3fb8aa3b000b7823 */ /* 0x000fc8000000080b */
[----:B------:R-:W-:-:S04]  /*0620*/  FFMA R11, R0, 1.925963033500011079e-08, R11 ;  /* 0x32a57060000b7823 */ /* 0x000fc8000000000b */
[----:B------:R-:W0:Y:S02]  /*0630*/  MUFU.EX2 R0, R11 ;  /* 0x0000000b00007308 */ /* 0x000e240000000800 */
[----:B0-----:R-:W-:-:S04]  /*0640*/  FMUL R8, R3, R0 ;  /* 0x0000000003087220 */ /* 0x001fc80000400000 */
[----:B------:R-:W-:Y:S01]  /*0650*/  FFMA R10, R3, R0, R8 ;  /* 0x00000000030a7223 */ /* 0x000fe20000000008 */
[----:B------:R-:W-:-:S03]  /*0660*/  FFMA R0, R12, R13, R12 ;  /* 0x0000000d0c007223 */ /* 0x000fc6000000000c */
[----:B------:R-:W0:Y:S01]  /*0670*/  FCHK P0, R10, R7 ;  /* 0x000000070a007302 */ /* 0x000e220000000000 */
        /* <DEDUP_REMOVED lines=8> */
[----:B------:R-:W-:-:S07]  /*0700*/  MOV R3, R0 ;  /* 0x0000000000037202 */ /* 0x000fce0000000f00 */
.L_x_24:
        /* <DEDUP_REMOVED lines=15> */
.L_x_25:
        /* <DEDUP_REMOVED lines=24> */
.L_x_26:
        /* <DEDUP_REMOVED lines=15> */
.L_x_27:
        /* <DEDUP_REMOVED lines=24> */
.L_x_28:
[----:B------:R-:W-:Y:S01]  /*0bf0*/  IADD3 R4, P0, PT, R4, 0x10, RZ ;  /* 0x0000001004047810 */ /* 0x000fe20007f1e0ff */
[----:B------:R-:W-:-:S03]  /*0c00*/  FADD R6, R6, R3 ;  /* 0x0000000306067221 */ /* 0x000fc60000000000 */
[----:B------:R-:W-:Y:S01]  /*0c10*/  IADD3.X R5, PT, PT, RZ, R5, RZ, P0, !PT ;  /* 0x00000005ff057210 */ /* 0x000fe200007fe4ff */
[----:B------:R-:W-:Y:S08]  /*0c20*/  BRA.U UP0, `(.L_x_29) ;  /* 0xfffffff500807547 */ /* 0x000ff0000b83ffff */
.L_x_20:
[----:B------:R-:W-:-:S09]  /*0c30*/  UISETP.NE.AND UP0, UPT, UR8, URZ, UPT ;  /* 0x000000ff0800728c */ /* 0x000fd2000bf05270 */
[----:B------:R-:W-:Y:S05]  /*0c40*/  BRA.U !UP0, `(.L_x_19) ;  /* 0x0000000908007547 */ /* 0x000fea000b800000 */
[----:B------:R-:W-:-:S09]  /*0c50*/  UISETP.NE.AND UP0, UPT, UR8, 0x1, UPT ;  /* 0x000000010800788c */ /* 0x000fd2000bf05270 */
[----:B------:R-:W-:Y:S05]  /*0c60*/  BRA.U !UP0, `(.L_x_30) ;  /* 0x0000000508447547 */ /* 0x000fea000b800000 */
[----:B------:R-:W0:Y:S02]  /*0c70*/  LDC.64 R4, c[0x0][0x380] ;  /* 0x0000e000ff047b82 */ /* 0x000e240000000a00 */
[----:B0-----:R-:W-:-:S05]  /*0c80*/  IMAD.WIDE.U32 R4, R2, 0x4, R4 ;  /* 0x0000000402047825 */ /* 0x001fca00078e0004 */
[----:B------:R-:W2:Y:S01]  /*0c90*/  LDG.E R0, desc[UR10][R4.64] ;  /* 0x0000000a04007981 */ /* 0x000ea2000c1e1900 */
[----:B------:R-:W0:Y:S02]  /*0ca0*/  MUFU.RCP R8, R9 ;  /* 0x0000000900087308 */ /* 0x000e240000001000 */
        /* <DEDUP_REMOVED lines=12> */
.L_x_31:
        /* <DEDUP_REMOVED lines=24> */
.L_x_32:
[----:B------:R-:W2:Y:S01]  /*0ef0*/  LDG.E R4, desc[UR10][R4.64+0x4] ;  /* 0x0000040a04047981 */ /* 0x000ea2000c1e1900 */
[----:B------:R-:W0:Y:S01]  /*0f00*/  MUFU.RCP R0, R9 ;  /* 0x0000000900007308 */ /* 0x000e220000001000 */
[----:B------:R-:W-:Y:S01]  /*0f10*/  FADD R6, R6, R3 ;  /* 0x0000000306067221 */ /* 0x000fe20000000000 */
        /* <DEDUP_REMOVED lines=12> */
.L_x_33:
        /* <DEDUP_REMOVED lines=24> */
.L_x_34:
[----:B------:R-:W-:Y:S01]  /*1160*/  FADD R6, R6, R3 ;  /* 0x0000000306067221 */ /* 0x000fe20000000000 */
[----:B------:R-:W-:-:S07]  /*1170*/  IADD3 R2, PT, PT, R2, 0x2, RZ ;  /* 0x0000000202027810 */ /* 0x000fce0007ffe0ff */
.L_x_30:
[----:B------:R-:W0:Y:S02]  /*1180*/  LDCU UR5, c[0x0][0x3a0] ;  /* 0x00007400ff0577ac */ /* 0x000e240008000800 */
[----:B0-----:R-:W-:-:S04]  /*1190*/  ULOP3.LUT UR5, UR5, 0x1, URZ, 0xc0, !UPT ;  /* 0x0000000105057892 */ /* 0x001fc8000f8ec0ff */
[----:B------:R-:W-:-:S09]  /*11a0*/  UISETP.NE.U32.AND UP0, UPT, UR5, 0x1, UPT ;  /* 0x000000010500788c */ /* 0x000fd2000bf05070 */
[----:B------:R-:W-:Y:S05]  /*11b0*/  BRA.U UP0, `(.L_x_19) ;  /* 0x0000000100a47547 */ /* 0x000fea000b800000 */
[----:B------:R-:W0:Y:S02]  /*11c0*/  LDC.64 R4, c[0x0][0x380] ;  /* 0x0000e000ff047b82 */ /* 0x000e240000000a00 */
[----:B0-----:R-:W-:-:S06]  /*11d0*/  IMAD.WIDE.U32 R2, R2, 0x4, R4 ;  /* 0x0000000402027825 */ /* 0x001fcc00078e0004 */
[----:B------:R-:W2:Y:S01]  /*11e0*/  LDG.E R2, desc[UR10][R2.64] ;  /* 0x0000000a02027981 */ /* 0x000ea2000c1e1900 */
[----:B------:R-:W0:Y:S02]  /*11f0*/  MUFU.RCP R0, R9 ;  /* 0x0000000900007308 */ /* 0x000e240000001000 */
        /* <DEDUP_REMOVED lines=12> */
.L_x_35:
[----:B------:R-:W-:Y:S01]  /*12c0*/  HFMA2 R3, -RZ, RZ, 0.96630859375, -0.0022525787353515625 ;  /* 0x3bbb989dff037431 */ /* 0x000fe200000001ff */
[----:B------:R-:W-:-:S04]  /*12d0*/  MOV R5, 0x437c0000 ;  /* 0x437c000000057802 */ /* 0x000fc80000000f00 */
[----:B------:R-:W-:-:S04]  /*12e0*/  FFMA.SAT R2, R0, R3, 0.5 ;  /* 0x3f00000000027423 */ /* 0x000fc80000002003 */
[----:B------:R-:W-:-:S04]  /*12f0*/  FFMA.RM R2, R2, R5, 12582913 ;  /* 0x4b40000102027423 */ /* 0x000fc80000004005 */
[C---:B------:R-:W-:Y:S01]  /*1300*/  FADD R3, R2.reuse, -12583039 ;  /* 0xcb40007f02037421 */ /* 0x040fe20000000000 */
[----:B------:R-:W-:-:S03]  /*1310*/  SHF.L.U32 R2, R2, 0x17, RZ ;  /* 0x0000001702027819 */ /* 0x000fc600000006ff */
[----:B------:R-:W-:-:S04]  /*1320*/  FFMA R3, R0, 1.4426950216293334961, -R3 ;  /* 0x3fb8aa3b00037823 */ /* 0x000fc80000000803 */
[----:B------:R-:W-:Y:S02]  /*1330*/  FFMA R3, R0, 1.925963033500011079e-08, R3 ;  /* 0x32a5706000037823 */ /* 0x000fe40000000003 */
[----:B------:R-:W0:Y:S08]  /*1340*/  MUFU.RCP R0, R7 ;  /* 0x0000000700007308 */ /* 0x000e300000001000 */
[----:B------:R-:W1:Y:S01]  /*1350*/  MUFU.EX2 R3, R3 ;  /* 0x0000000300037308 */ /* 0x000e620000000800 */
[----:B0-----:R-:W-:-:S04]  /*1360*/  FFMA R9, -R7, R0, 1 ;  /* 0x3f80000007097423 */ /* 0x001fc80000000100 */
[----:B------:R-:W-:Y:S01]  /*1370*/  FFMA R0, R0, R9, R0 ;  /* 0x0000000900007223 */ /* 0x000fe20000000000 */
[----:B-1----:R-:W-:-:S04]  /*1380*/  FMUL R5, R2, R3 ;  /* 0x0000000302057220 */ /* 0x002fc80000400000 */
[----:B------:R-:W-:-:S04]  /*1390*/  FFMA R4, R2, R3, R5 ;  /* 0x0000000302047223 */ /* 0x000fc80000000005 */
        /* <DEDUP_REMOVED lines=10> */
.L_x_36:
[----:B------:R-:W-:-:S07]  /*1440*/  FADD R6, R6, R5 ;  /* 0x0000000506067221 */ /* 0x000fce0000000000 */
.L_x_19:
[----:B------:R-:W0:Y:S02]  /*1450*/  LDCU UR5, c[0x0][0x398] ;  /* 0x00007300ff0577ac */ /* 0x000e240008000800 */
[----:B0-----:R-:W-:-:S09]  /*1460*/  UISETP.GE.AND UP0, UPT, UR5, 0x1, UPT ;  /* 0x000000010500788c */ /* 0x001fd2000bf06270 */
[----:B------:R-:W-:Y:S05]  /*1470*/  BRA.U !UP0, `(.L_x_37) ;  /* 0x0000000508507547 */ /* 0x000fea000b800000 */
[----:B------:R-:W-:Y:S01]  /*1480*/  HFMA2 R3, -RZ, RZ, 3.7421875, 0 ;  /* 0x437c0000ff037431 */ /* 0x000fe200000001ff */
[----:B------:R-:W-:Y:S02]  /*1490*/  MOV R0, 0x3f000000 ;  /* 0x3f00000000007802 */ /* 0x000fe40000000f00 */
[----:B------:R-:W-:-:S04]  /*14a0*/  I2FP.F32.S32 R8, UR4 ;  /* 0x0000000400087c45 */ /* 0x000fc80008201400 */
[----:B------:R-:W0:Y:S01]  /*14b0*/  MUFU.RCP R5, R8 ;  /* 0x0000000800057308 */ /* 0x000e220000001000 */
[----:B------:R-:W-:-:S04]  /*14c0*/  FFMA.RM R0, R3, R0, 12582913 ;  /* 0x4b40000103007423 */ /* 0x000fc80000004000 */
[C---:B------:R-:W-:Y:S01]  /*14d0*/  FADD R2, R0.reuse, -12583039 ;  /* 0xcb40007f00027421 */ /* 0x040fe20000000000 */
[----:B------:R-:W-:-:S03]  /*14e0*/  SHF.L.U32 R0, R0, 0x17, RZ ;  /* 0x0000001700007819 */ /* 0x000fc600000006ff */
[----:B------:R-:W-:-:S04]  /*14f0*/  FADD R2, RZ, -R2 ;  /* 0x80000002ff027221 */ /* 0x000fc80000000000 */
[----:B------:R-:W-:Y:S01]  /*1500*/  FADD R2, RZ, R2 ;  /* 0x00000002ff027221 */ /* 0x000fe20000000000 */
[----:B0-----:R-:W-:-:S03]  /*1510*/  FFMA R4, -R8, R5, 1 ;  /* 0x3f80000008047423 */ /* 0x001fc60000000105 */
[----:B------:R-:W0:Y:S02]  /*1520*/  MUFU.EX2 R3, R2 ;  /* 0x0000000200037308 */ /* 0x000e240000000800 */
[----:B0-----:R-:W-:Y:S01]  /*1530*/  FMUL R3, R0, R3 ;  /* 0x0000000300037220 */ /* 0x001fe20000400000 */
[----:B------:R-:W-:-:S05]  /*1540*/  FFMA R0, R5, R4, R5 ;  /* 0x0000000405007223 */ /* 0x000fca0000000005 */
        /* <DEDUP_REMOVED lines=10> */
.L_x_38:
[----:B------:R-:W0:Y:S02]  /*15f0*/  LDCU UR6, c[0x0][0x398] ;  /* 0x00007300ff0677ac */ /* 0x000e240008000800 */
[----:B0-----:R-:W-:Y:S02]  /*1600*/  UISETP.GE.U32.AND UP0, UPT, UR6, 0x4, UPT ;  /* 0x000000040600788c */ /* 0x001fe4000bf06070 */
[----:B------:R-:W-:-:S07]  /*1610*/  ULOP3.LUT UR5, UR6, 0x3, URZ, 0xc0, !UPT ;  /* 0x0000000306057892 */ /* 0x000fce000f8ec0ff */
[----:B------:R-:W-:Y:S05]  /*1620*/  BRA.U !UP0, `(.L_x_39) ;  /* 0x0000000108c87547 */ /* 0x000fea000b800000 */
[----:B------:R-:W-:-:S04]  /*1630*/  ULOP3.LUT UR6, UR6, 0x7ffffffc, URZ, 0xc0, !UPT ;  /* 0x7ffffffc06067892 */ /* 0x000fc8000f8ec0ff */
[----:B------:R-:W-:-:S04]  /*1640*/  UIADD3 UR6, UPT, UPT, -UR6, URZ, URZ ;  /* 0x000000ff06067290 */ /* 0x000fc8000fffe1ff */
[----:B------:R-:W-:-:S09]  /*1650*/  UISETP.GE.AND UP0, UPT, UR6, URZ, UPT ;  /* 0x000000ff0600728c */ /* 0x000fd2000bf06270 */
[----:B------:R-:W-:Y:S05]  /*1660*/  BRA.U UP0, `(.L_x_40) ;  /* 0x00000001009c7547 */ /* 0x000fea000b800000 */
[----:B------:R-:W-:Y:S02]  /*1670*/  UIADD3 UR7, UPT, UPT, -UR6, URZ, URZ ;  /* 0x000000ff06077290 */ /* 0x000fe4000fffe1ff */
[----:B------:R-:W-:Y:S02]  /*1680*/  UPLOP3.LUT UP0, UPT, UPT, UPT, UPT, 0x80, 0x8 ;  /* 0x000000000008789c */ /* 0x000fe40003f0f070 */
[----:B------:R-:W-:-:S09]  /*1690*/  UISETP.GT.AND UP1, UPT, UR7, 0xc, UPT ;  /* 0x0000000c0700788c */ /* 0x000fd2000bf24270 */
[----:B------:R-:W-:Y:S05]  /*16a0*/  BRA.U !UP1, `(.L_x_41) ;  /* 0x0000000109507547 */ /* 0x000fea000b800000 */
[----:B------:R-:W-:-:S11]  /*16b0*/  UPLOP3.LUT UP0, UPT, UPT, UPT, UPT, 0x40, 0x4 ;  /* 0x000000000004789c */ /* 0x000fd60003f0e870 */
.L_x_42:
[----:B------:R-:W-:Y:S01]  /*16c0*/  FADD R6, R5, R6 ;  /* 0x0000000605067221 */ /* 0x000fe20000000000 */
[----:B------:R-:W-:-:S03]  /*16d0*/  UIADD3 UR6, UPT, UPT, UR6, 0x10, URZ ;  /* 0x0000001006067890 */ /* 0x000fc6000fffe0ff */
[----:B------:R-:W-:Y:S01]  /*16e0*/  FADD R6, R6, R5 ;  /* 0x0000000506067221 */ /* 0x000fe20000000000 */
[----:B------:R-:W-:-:S03]  /*16f0*/  UISETP.GE.AND UP1, UPT, UR6, -0xc, UPT ;  /* 0xfffffff40600788c */ /* 0x000fc6000bf26270 */
[----:B------:R-:W-:-:S04]  /*1700*/  FADD R6, R6, R5 ;  /* 0x0000000506067221 */ /* 0x000fc80000000000 */
        /* <DEDUP_REMOVED lines=12> */
[----:B------:R-:W-:Y:S01]  /*17d0*/  FADD R6, R6, R5 ;  /* 0x0000000506067221 */ /* 0x000fe20000000000 */
[----:B------:R-:W-:Y:S06]  /*17e0*/  BRA.U !UP1, `(.L_x_42) ;  /* 0xfffffffd09b47547 */ /* 0x000fec000b83ffff */
.L_x_41:
[----:B------:R-:W-:-:S04]  /*17f0*/  UIADD3 UR7, UPT, UPT, -UR6, URZ, URZ ;  /* 0x000000ff06077290 */ /* 0x000fc8000fffe1ff */
[----:B------:R-:W-:-:S09]  /*1800*/  UISETP.GT.AND UP1, UPT, UR7, 0x4, UPT ;  /* 0x000000040700788c */ /* 0x000fd2000bf24270 */
[----:B------:R-:W-:Y:S05]  /*1810*/  BRA.U !UP1, `(.L_x_43) ;  /* 0x0000000109287547 */ /* 0x000fea000b800000 */
[--C-:B------:R-:W-:Y:S01]  /*1820*/  FADD R6, R6, R5.reuse ;  /* 0x0000000506067221 */ /* 0x100fe20000000000 */
[----:B------:R-:W-:Y:S02]  /*1830*/  UPLOP3.LUT UP0, UPT, UPT, UPT, UPT, 0x40, 0x4 ;  /* 0x000000000004789c */ /* 0x000fe40003f0e870 */
[----:B------:R-:W-:Y:S01]  /*1840*/  UIADD3 UR6, UPT, UPT, UR6, 0x8, URZ ;  /* 0x0000000806067890 */ /* 0x000fe2000fffe0ff */
[----:B------:R-:W-:-:S04]  /*1850*/  FADD R6, R6, R5 ;  /* 0x0000000506067221 */ /* 0x000fc80000000000 */
[----:B------:R-:W-:-:S04]  /*1860*/  FADD R6, R6, R5 ;  /* 0x0000000506067221 */ /* 0x000fc80000000000 */
[----:B------:R-:W-:-:S04]  /*1870*/  FADD R6, R6, R5 ;  /* 0x0000000506067221 */ /* 0x000fc80000000000 */
[----:B------:R-:W-:-:S04]  /*1880*/  FADD R6, R6, R5 ;  /* 0x0000000506067221 */ /* 0x000fc80000000000 */
[----:B------:R-:W-:-:S04]  /*1890*/  FADD R6, R6, R5 ;  /* 0x0000000506067221 */ /* 0x000fc80000000000 */
[----:B------:R-:W-:-:S04]  /*18a0*/  FADD R6, R6, R5 ;  /* 0x0000000506067221 */ /* 0x000fc80000000000 */
[----:B------:R-:W-:-:S07]  /*18b0*/  FADD R6, R6, R5 ;  /* 0x0000000506067221 */ /* 0x000fce0000000000 */
.L_x_43:
[----:B------:R-:W-:-:S09]  /*18c0*/  UISETP.NE.OR UP0, UPT, UR6, URZ, UP0 ;  /* 0x000000ff0600728c */ /* 0x000fd20008705670 */
[----:B------:R-:W-:Y:S05]  /*18d0*/  BRA.U !UP0, `(.L_x_39) ;  /* 0x00000001081c7547 */ /* 0x000fea000b800000 */
.L_x_40:
[----:B------:R-:W-:Y:S01]  /*18e0*/  UIADD3 UR6, UPT, UPT, UR6, 0x4, URZ ;  /* 0x0000000406067890 */ /* 0x000fe2000fffe0ff */
[----:B------:R-:W-:-:S03]  /*18f0*/  FADD R6, R5, R6 ;  /* 0x0000000605067221 */ /* 0x000fc60000000000 */
[----:B------:R-:W-:Y:S01]  /*1900*/  UISETP.NE.AND UP0, UPT, UR6, URZ, UPT ;  /* 0x000000ff0600728c */ /* 0x000fe2000bf05270 */
[----:B------:R-:W-:-:S04]  /*1910*/  FADD R6, R6, R5 ;  /* 0x0000000506067221 */ /* 0x000fc80000000000 */
[----:B------:R-:W-:-:S04]  /*1920*/  FADD R6, R6, R5 ;  /* 0x0000000506067221 */ /* 0x000fc80000000000 */
[----:B------:R-:W-:Y:S01]  /*1930*/  FADD R6, R6, R5 ;  /* 0x0000000506067221 */ /* 0x000fe20000000000 */
[----:B------:R-:W-:Y:S06]  /*1940*/  BRA.U UP0, `(.L_x_40) ;  /* 0xfffffffd00e47547 */ /* 0x000fec000b83ffff */
.L_x_39:
[----:B------:R-:W-:-:S09]  /*1950*/  UISETP.NE.AND UP0, UPT, UR5, URZ, UPT ;  /* 0x000000ff0500728c */ /* 0x000fd2000bf05270 */
[----:B------:R-:W-:Y:S05]  /*1960*/  BRA.U !UP0, `(.L_x_37) ;  /* 0x0000000108147547 */ /* 0x000fea000b800000 */
[----:B------:R-:W-:-:S12]  /*1970*/  UIADD3 UR5, UPT, UPT, -UR5, URZ, URZ ;  /* 0x000000ff05057290 */ /* 0x000fd8000fffe1ff */
.L_x_44:
[----:B------:R-:W-:Y:S01]  /*1980*/  UIADD3 UR5, UPT, UPT, UR5, 0x1, URZ ;  /* 0x0000000105057890 */ /* 0x000fe2000fffe0ff */
[----:B------:R-:W-:-:S03]  /*1990*/  FADD R6, R5, R6 ;  /* 0x0000000605067221 */ /* 0x000fc60000000000 */
[----:B------:R-:W-:-:S09]  /*19a0*/  UISETP.NE.AND UP0, UPT, UR5, URZ, UPT ;  /* 0x000000ff0500728c */ /* 0x000fd2000bf05270 */
[----:B------:R-:W-:Y:S05]  /*19b0*/  BRA.U UP0, `(.L_x_44) ;  /* 0xfffffffd00f07547 */ /* 0x000fea000b83ffff */
.L_x_37:
[----:B------:R-:W0:Y:S01]  /*19c0*/  LDC.64 R2, c[0x0][0x390] ;  /* 0x0000e400ff027b82 */ /* 0x000e220000000a00 */
[----:B------:R-:W-:Y:S01]  /*19d0*/  MOV R9, R6 ;  /* 0x0000000600097202 */ /* 0x000fe20000000f00 */
[----:B------:R-:W-:-:S03]  /*19e0*/  HFMA2 R5, -RZ, RZ, 1.5048828125, 33.21875 ;  /* 0x3e055027ff057431 */ /* 0x000fc600000001ff */
[----:B------:R-:W-:Y:S01]  /*19f0*/  FSETP.GEU.AND P0, PT, R9, 1.175494350822287508e-38, PT ;  /* 0x008000000900780b */ /* 0x000fe20003f0e000 */
[----:B0-----:R0:W-:-:S12]  /*1a00*/  STG.E desc[UR10][R2.64], R9 ;  /* 0x0000000902007986 */ /* 0x0011d8000c10190a */
[----:B0-----:R-:W-:Y:S01]  /*1a10*/  @!P0 FMUL R9, R9, 8388608 ;  /* 0x4b00000009098820 */ /* 0x001fe20000400000 */
[----:B------:R-:W0:Y:S04]  /*1a20*/  LDC.64 R2, c[0x0][0x388] ;  /* 0x0000e200ff027b82 */ /* 0x000e280000000a00 */
[----:B------:R-:W-:-:S04]  /*1a30*/  IADD3 R0, PT, PT, R9, -0x3f2aaaab, RZ ;  /* 0xc0d5555509007810 */ /* 0x000fc80007ffe0ff */
[----:B------:R-:W-:-:S04]  /*1a40*/  LOP3.LUT R4, R0, 0xff800000, RZ, 0xc0, !PT ;  /* 0xff80000000047812 */ /* 0x000fc800078ec0ff */
[----:B------:R-:W-:-:S05]  /*1a50*/  IADD3 R0, PT, PT, R9, -R4, RZ ;  /* 0x8000000409007210 */ /* 0x000fca0007ffe0ff */
[----:B------:R-:W-:Y:S01]  /*1a60*/  FADD R6, R0, -1 ;  /* 0xbf80000000067421 */ /* 0x000fe20000000000 */
[----:B------:R-:W-:Y:S02]  /*1a70*/  FSEL R0, RZ, -23, P0 ;  /* 0xc1b80000ff007808 */ /* 0x000fe40000000000 */
[----:B------:R-:W-:Y:S01]  /*1a80*/  ISETP.GT.U32.AND P0, PT, R9, 0x7f7fffff, PT ;  /* 0x7f7fffff0900780c */ /* 0x000fe20003f04070 */
[----:B------:R-:W-:-:S04]  /*1a90*/  FFMA R5, R6, -R5, 0.14084610342979431152 ;  /* 0x3e1039f606057423 */ /* 0x000fc80000000805 */
[----:B------:R-:W-:-:S04]  /*1aa0*/  FFMA R5, R6, R5, -0.12148627638816833496 ;  /* 0xbdf8cdcc06057423 */ /* 0x000fc80000000005 */
[----:B------:R-:W-:-:S04]  /*1ab0*/  FFMA R5, R6, R5, 0.13980610668659210205 ;  /* 0x3e0f295506057423 */ /* 0x000fc80000000005 */
[----:B------:R-:W-:-:S04]  /*1ac0*/  FFMA R5, R6, R5, -0.16684235632419586182 ;  /* 0xbe2ad8b906057423 */ /* 0x000fc80000000005 */
[----:B------:R-:W-:-:S04]  /*1ad0*/  FFMA R5, R6, R5, 0.20012299716472625732 ;  /* 0x3e4ced0b06057423 */ /* 0x000fc80000000005 */
[----:B------:R-:W-:-:S04]  /*1ae0*/  FFMA R5, R6, R5, -0.24999669194221496582 ;  /* 0xbe7fff2206057423 */ /* 0x000fc80000000005 */
[----:B------:R-:W-:-:S04]  /*1af0*/  FFMA R5, R6, R5, 0.33333182334899902344 ;  /* 0x3eaaaa7806057423 */ /* 0x000fc80000000005 */
[C---:B------:R-:W-:Y:S01]  /*1b00*/  FFMA R7, R6.reuse, R5, -0.5 ;  /* 0xbf00000006077423 */ /* 0x040fe20000000005 */
[----:B------:R-:W-:Y:S02]  /*1b10*/  I2FP.F32.S32 R5, R4 ;  /* 0x0000000400057245 */ /* 0x000fe40000201400 */
[----:B------:R-:W-:Y:S01]  /*1b20*/  MOV R4, 0x7f800000 ;  /* 0x7f80000000047802 */ /* 0x000fe20000000f00 */
[C---:B------:R-:W-:Y:S02]  /*1b30*/  FMUL R7, R6.reuse, R7 ;  /* 0x0000000706077220 */ /* 0x040fe40000400000 */
[----:B------:R-:W-:Y:S02]  /*1b40*/  FFMA R0, R5, 1.1920928955078125e-07, R0 ;  /* 0x3400000005007823 */ /* 0x000fe40000000000 */
[----:B------:R-:W-:-:S04]  /*1b50*/  FFMA R7, R6, R7, R6 ;  /* 0x0000000706077223 */ /* 0x000fc80000000006 */
[----:B------:R-:W-:Y:S01]  /*1b60*/  FFMA R0, R0, 0.69314718246459960938, R7 ;  /* 0x3f31721800007823 */ /* 0x000fe20000000007 */
[C---:B------:R-:W-:Y:S01]  /*1b70*/  @P0 FFMA R0, R9.reuse, R4, +INF ;  /* 0x7f80000009000423 */ /* 0x040fe20000000004 */
[----:B------:R-:W-:-:S04]  /*1b80*/  FSETP.NEU.AND P0, PT, R9, RZ, PT ;  /* 0x000000ff0900720b */ /* 0x000fc80003f0d000 */
[----:B------:R-:W-:-:S05]  /*1b90*/  FSEL R5, R0, -INF , P0 ;  /* 0xff80000000057808 */ /* 0x000fca0000000000 */
[----:B0-----:R-:W-:Y:S01]  /*1ba0*/  STG.E desc[UR10][R2.64], R5 ;  /* 0x0000000502007986 */ /* 0x001fe2000c10190a */
[----:B------:R-:W-:Y:S05]  /*1bb0*/  EXIT ;  /* 0x000000000000794d */ /* 0x000fea0003800000 */
        .weak           $__internal_1_$__cuda_sm3x_div_rn_noftz_f32_slowpath
        .type           $__internal_1_$__cuda_sm3x_div_rn_noftz_f32_slowpath,@function
        .size           $__internal_1_$__cuda_sm3x_div_rn_noftz_f32_slowpath,(.L_x_167 - $__internal_1_$__cuda_sm3x_div_rn_noftz_f32_slowpath)
$__internal_1_$__cuda_sm3x_div_rn_noftz_f32_slowpath:
[----:B------:R-:W-:Y:S02]  /*1bc0*/  SHF.R.U32.HI R10, RZ, 0x17, R3 ;  /* 0x00000017ff0a7819 */ /* 0x000fe40000011603 */
[----:B------:R-:W-:Y:S02]  /*1bd0*/  SHF.R.U32.HI R11, RZ, 0x17, R0 ;  /* 0x00000017ff0b7819 */ /* 0x000fe40000011600 */
[----:B------:R-:W-:Y:S02]  /*1be0*/  LOP3.LUT R10, R10, 0xff, RZ, 0xc0, !PT ;  /* 0x000000ff0a0a7812 */ /* 0x000fe400078ec0ff */
[----:B------:R-:W-:Y:S02]  /*1bf0*/  LOP3.LUT R13, R11, 0xff, RZ, 0xc0, !PT ;  /* 0x000000ff0b0d7812 */ /* 0x000fe400078ec0ff */
[----:B------:R-:W-:Y:S02]  /*1c00*/  IADD3 R14, PT, PT, R10, -0x1, RZ ;  /* 0xffffffff0a0e7810 */ /* 0x000fe40007ffe0ff */
[----:B------:R-:W-:-:S02]  /*1c10*/  IADD3 R12, PT, PT, R13, -0x1, RZ ;  /* 0xffffffff0d0c7810 */ /* 0x000fc40007ffe0ff */
[----:B------:R-:W-:-:S04]  /*1c20*/  ISETP.GT.U32.AND P0, PT, R14, 0xfd, PT ;  /* 0x000000fd0e00780c */ /* 0x000fc80003f04070 */
[----:B------:R-:W-:-:S13]  /*1c30*/  ISETP.GT.U32.OR P0, PT, R12, 0xfd, P0 ;  /* 0x000000fd0c00780c */ /* 0x000fda0000704470 */
[----:B------:R-:W-:Y:S01]  /*1c40*/  @!P0 MOV R11, RZ ;  /* 0x000000ff000b8202 */ /* 0x000fe20000000f00 */
        /* <DEDUP_REMOVED lines=20> */
[----:B------:R-:W-:Y:S01]  /*1d90*/  @!P0 FFMA R0, R0, 1.84467440737095516160e+19, RZ ;  /* 0x5f80000000008823 */ /* 0x000fe200000000ff */
[----:B------:R-:W-:Y:S01]  /*1da0*/  @!P0 MOV R11, 0xffffffc0 ;  /* 0xffffffc0000b8802 */ /* 0x000fe20000000f00 */
[----:B------:R-:W-:-:S03]  /*1db0*/  @!P1 FFMA R3, R3, 1.84467440737095516160e+19, RZ ;  /* 0x5f80000003039823 */ /* 0x000fc600000000ff */
[----:B------:R-:W-:-:S07]  /*1dc0*/  @!P1 IADD3 R11, PT, PT, R11, 0x40, RZ ;  /* 0x000000400b0b9810 */ /* 0x000fce0007ffe0ff */
.L_x_45:
[----:B------:R-:W-:Y:S02]  /*1dd0*/  LEA R12, R10, 0xc0800000, 0x17 ;  /* 0xc08000000a0c7811 */ /* 0x000fe400078eb8ff */
[----:B------:R-:W-:Y:S02]  /*1de0*/  IADD3 R13, PT, PT, R13, -0x7f, RZ ;  /* 0xffffff810d0d7810 */ /* 0x000fe40007ffe0ff */
[----:B------:R-:W-:-:S03]  /*1df0*/  IADD3 R14, PT, PT, -R12, R3, RZ ;  /* 0x000000030c0e7210 */ /* 0x000fc60007ffe1ff */
[C---:B------:R-:W-:Y:S01]  /*1e00*/  IMAD R0, R13.reuse, -0x800000, R0 ;  /* 0xff8000000d007824 */ /* 0x040fe200078e0200 */
[----:B------:R0:W1:Y:S01]  /*1e10*/  MUFU.RCP R3, R14 ;  /* 0x0000000e00037308 */ /* 0x0000620000001000 */
[----:B------:R-:W-:Y:S01]  /*1e20*/  FADD.FTZ R15, -R14, -RZ ;  /* 0x800000ff0e0f7221 */ /* 0x000fe20000010100 */
[----:B0-----:R-:W-:-:S04]  /*1e30*/  IADD3 R14, PT, PT, R13, 0x7f, -R10 ;  /* 0x0000007f0d0e7810 */ /* 0x001fc80007ffe80a */
[----:B------:R-:W-:Y:S01]  /*1e40*/  IADD3 R11, PT, PT, R14, R11, RZ ;  /* 0x0000000b0e0b7210 */ /* 0x000fe20007ffe0ff */
[----:B-1----:R-:W-:-:S04]  /*1e50*/  FFMA R12, R3, R15, 1 ;  /* 0x3f800000030c7423 */ /* 0x002fc8000000000f */
        /* <DEDUP_REMOVED lines=8> */
[----:B------:R-:W-:-:S04]  /*1ee0*/  IADD3 R13, PT, PT, R10, R11, RZ ;  /* 0x0000000b0a0d7210 */ /* 0x000fc80007ffe0ff */
[----:B------:R-:W-:-:S04]  /*1ef0*/  IADD3 R10, PT, PT, R13, -0x1, RZ ;  /* 0xffffffff0d0a7810 */ /* 0x000fc80007ffe0ff */
        /* <DEDUP_REMOVED lines=9> */
[-CC-:B------:R-:W-:Y:S01]  /*1f90*/  FFMA.RZ R10, R3, R15.reuse, R12.reuse ;  /* 0x0000000f030a7223 */ /* 0x180fe2000000c00c */
[C---:B------:R-:W-:Y:S02]  /*1fa0*/  ISETP.NE.AND P2, PT, R13.reuse, RZ, PT ;  /* 0x000000ff0d00720c */ /* 0x040fe40003f45270 */
[----:B------:R-:W-:Y:S02]  /*1fb0*/  ISETP.NE.AND P1, PT, R13, RZ, PT ;  /* 0x000000ff0d00720c */ /* 0x000fe40003f25270 */
[----:B------:R-:W-:Y:S01]  /*1fc0*/  LOP3.LUT R11, R10, 0x7fffff, RZ, 0xc0, !PT ;  /* 0x007fffff0a0b7812 */ /* 0x000fe200078ec0ff */
[CCC-:B------:R-:W-:Y:S01]  /*1fd0*/  FFMA.RP R10, R3.reuse, R15.reuse, R12.reuse ;  /* 0x0000000f030a7223 */ /* 0x1c0fe2000000800c */
[----:B------:R-:W-:Y:S01]  /*1fe0*/  FFMA.RM R3, R3, R15, R12 ;  /* 0x0000000f03037223 */ /* 0x000fe2000000400c */
[----:B------:R-:W-:Y:S02]  /*1ff0*/  IADD3 R12, PT, PT, R13, 0x20, RZ ;  /* 0x000000200d0c7810 */ /* 0x000fe40007ffe0ff */
[----:B------:R-:W-:-:S02]  /*2000*/  LOP3.LUT R11, R11, 0x800000, RZ, 0xfc, !PT ;  /* 0x008000000b0b7812 */ /* 0x000fc400078efcff */
[----:B------:R-:W-:Y:S02]  /*2010*/  IADD3 R13, PT, PT, -R13, RZ, RZ ;  /* 0x000000ff0d0d7210 */ /* 0x000fe40007ffe1ff */
[----:B------:R-:W-:Y:S02]  /*2020*/  SHF.L.U32 R12, R11, R12, RZ ;  /* 0x0000000c0b0c7219 */ /* 0x000fe400000006ff */
[----:B------:R-:W-:Y:S02]  /*2030*/  FSETP.NEU.FTZ.AND P0, PT, R10, R3, PT ;  /* 0x000000030a00720b */ /* 0x000fe40003f1d000 */
[----:B------:R-:W-:Y:S02]  /*2040*/  SEL R10, R13, RZ, P2 ;  /* 0x000000ff0d0a7207 */ /* 0x000fe40001000000 */
[----:B------:R-:W-:Y:S02]  /*2050*/  ISETP.NE.AND P1, PT, R12, RZ, P1 ;  /* 0x000000ff0c00720c */ /* 0x000fe40000f25270 */
[----:B------:R-:W-:-:S02]  /*2060*/  SHF.R.U32.HI R10, RZ, R10, R11 ;  /* 0x0000000aff0a7219 */ /* 0x000fc4000001160b */
[----:B------:R-:W-:Y:S02]  /*2070*/  PLOP3.LUT P0, PT, P0, P1, PT, 0xf8, 0x8f ;  /* 0x00000000008f781c */ /* 0x000fe40000703f70 */
[----:B------:R-:W-:Y:S02]  /*2080*/  SHF.R.U32.HI R12, RZ, 0x1, R10 ;  /* 0x00000001ff0c7819 */ /* 0x000fe4000001160a */
[----:B------:R-:W-:-:S04]  /*2090*/  SEL R3, RZ, 0x1, !P0 ;  /* 0x00000001ff037807 */ /* 0x000fc80004000000 */
[----:B------:R-:W-:-:S04]  /*20a0*/  LOP3.LUT R3, R3, 0x1, R12, 0xf8, !PT ;  /* 0x0000000103037812 */ /* 0x000fc800078ef80c */
[----:B------:R-:W-:-:S04]  /*20b0*/  LOP3.LUT R3, R3, R10, RZ, 0xc0, !PT ;  /* 0x0000000a03037212 */ /* 0x000fc800078ec0ff */
[----:B------:R-:W-:-:S04]  /*20c0*/  IADD3 R3, PT, PT, R12, R3, RZ ;  /* 0x000000030c037210 */ /* 0x000fc80007ffe0ff */
[----:B------:R-:W-:Y:S01]  /*20d0*/  LOP3.LUT R0, R3, R0, RZ, 0xfc, !PT ;  /* 0x0000000003007212 */ /* 0x000fe200078efcff */
[----:B------:R-:W-:Y:S06]  /*20e0*/  BRA `(.L_x_52) ;  /* 0x0000000000347947 */ /* 0x000fec0003800000 */
.L_x_51:
[----:B------:R-:W-:-:S04]  /*20f0*/  LOP3.LUT R0, R0, 0x80000000, RZ, 0xc0, !PT ;  /* 0x8000000000007812 */ /* 0x000fc800078ec0ff */
[----:B------:R-:W-:Y:S01]  /*2100*/  LOP3.LUT R0, R0, 0x7f800000, RZ, 0xfc, !PT ;  /* 0x7f80000000007812 */ /* 0x000fe200078efcff */
[----:B------:R-:W-:Y:S06]  /*2110*/  BRA `(.L_x_52) ;  /* 0x0000000000287947 */ /* 0x000fec0003800000 */
.L_x_50:
[----:B------:R-:W-:Y:S01]  /*2120*/  LEA R0, R11, R0, 0x17 ;  /* 0x000000000b007211 */ /* 0x000fe200078eb8ff */
[----:B------:R-:W-:Y:S06]  /*2130*/  BRA `(.L_x_52) ;  /* 0x0000000000207947 */ /* 0x000fec0003800000 */
.L_x_49:
[----:B------:R-:W-:-:S04]  /*2140*/  LOP3.LUT R0, R3, 0x80000000, R0, 0x48, !PT ;  /* 0x8000000003007812 */ /* 0x000fc800078e4800 */
[----:B------:R-:W-:Y:S01]  /*2150*/  LOP3.LUT R0, R0, 0x7f800000, RZ, 0xfc, !PT ;  /* 0x7f80000000007812 */ /* 0x000fe200078efcff */
[----:B------:R-:W-:Y:S06]  /*2160*/  BRA `(.L_x_52) ;  /* 0x0000000000147947 */ /* 0x000fec0003800000 */
.L_x_48:
[----:B------:R-:W-:Y:S01]  /*2170*/  LOP3.LUT R0, R3, 0x80000000, R0, 0x48, !PT ;  /* 0x8000000003007812 */ /* 0x000fe200078e4800 */
[----:B------:R-:W-:Y:S06]  /*2180*/  BRA `(.L_x_52) ;  /* 0x00000000000c7947 */ /* 0x000fec0003800000 */
.L_x_47:
[----:B------:R-:W0:Y:S01]  /*2190*/  MUFU.RSQ R0, -QNAN ;  /* 0xffc0000000007908 */ /* 0x000e220000001400 */
[----:B------:R-:W-:Y:S05]  /*21a0*/  BRA `(.L_x_52) ;  /* 0x0000000000047947 */ /* 0x000fea0003800000 */
.L_x_46:
[----:B------:R-:W-:-:S07]  /*21b0*/  FADD.FTZ R0, R0, R3 ;  /* 0x0000000300007221 */ /* 0x000fce0000010000 */
.L_x_52:
[----:B------:R-:W-:Y:S01]  /*21c0*/  HFMA2 R11, -RZ, RZ, 0, 0 ;  /* 0x00000000ff0b7431 */ /* 0x000fe200000001ff */
[----:B------:R-:W-:-:S04]  /*21d0*/  MOV R10, R8 ;  /* 0x00000008000a7202 */ /* 0x000fc80000000f00 */
[----:B0-----:R-:W-:Y:S05]  /*21e0*/  RET.REL.NODEC R10 `(log_exp_kernel) ;  /* 0xffffffdc0a847950 */ /* 0x001fea0003c3ffff */
.L_x_53:
        /* <DEDUP_REMOVED lines=9> */
.L_x_167:


//--------------------- .text.AddBuffer           --------------------------
	.section	.text.AddBuffer,"ax",@progbits
	.align	128
        .global         AddBuffer
        .type           AddBuffer,@function
        .size           AddBuffer,(.L_x_168 - AddBuffer)
        .other          AddBuffer,@"STO_CUDA_ENTRY STV_DEFAULT"
AddBuffer:
.text.AddBuffer:
[----:B------:R-:W-:Y:S01]  /*0000*/  LDC R1, c[0x0][0x37c] ;  /* 0x0000df00ff017b82 */ /* 0x000fe20000000800 */
[----:B------:R-:W0:Y:S07]  /*0010*/  S2R R0, SR_TID.X ;  /* 0x0000000000007919 */ /* 0x000e2e0000002100 */
[----:B------:R-:W0:Y:S08]  /*0020*/  S2UR UR4, SR_CTAID.X ;  /* 0x00000000000479c3 */ /* 0x000e300000002500 */
[----:B------:R-:W0:Y:S08]  /*0030*/  LDC R5, c[0x0][0x360] ;  /* 0x0000d800ff057b82 */ /* 0x000e300000000800 */
[----:B------:R-:W1:Y:S01]  /*0040*/  LDC.64 R8, c[0x0][0x398] ;  /* 0x0000e600ff087b82 */ /* 0x000e620000000a00 */
[----:B0-----:R-:W-:-:S05]  /*0050*/  IMAD R0, R5, UR4, R0 ;  /* 0x0000000405007c24 */ /* 0x001fca000f8e0200 */
[----:B-1----:R-:W-:-:S04]  /*0060*/  ISETP.GE.U32.AND P0, PT, R0, R8, PT ;  /* 0x000000080000720c */ /* 0x002fc80003f06070 */
[----:B------:R-:W-:-:S13]  /*0070*/  ISETP.GE.AND.EX P0, PT, RZ, R9, PT, P0 ;  /* 0x00000009ff00720c */ /* 0x000fda0003f06300 */
[----:B------:R-:W-:Y:S05]  /*0080*/  @P0 EXIT ;  /* 0x000000000000094d */ /* 0x000fea0003800000 */
[----:B------:R-:W0:Y:S01]  /*0090*/  LDC.64 R6, c[0x0][0x390] ;  /* 0x0000e400ff067b82 */ /* 0x000e220000000a00 */
[----:B------:R-:W1:Y:S01]  /*00a0*/  LDCU UR4, c[0x0][0x370] ;  /* 0x00006e00ff0477ac */ /* 0x000e620008000800 */
[----:B------:R-:W-:Y:S01]  /*00b0*/  IMAD.MOV.U32 R3, RZ, RZ, RZ ;  /* 0x000000ffff037224 */ /* 0x000fe200078e00ff */
[----:B------:R-:W2:Y:S01]  /*00c0*/  LDCU.64 UR6, c[0x0][0x358] ;  /* 0x00006b00ff0677ac */ /* 0x000ea20008000a00 */
[----:B-1----:R-:W-:Y:S01]  /*00d0*/  IMAD R5, R5, UR4, RZ ;  /* 0x0000000405057c24 */ /* 0x002fe2000f8e02ff */
[----:B0-----:R-:W-:-:S04]  /*00e0*/  ISETP.GE.U32.AND P0, PT, R6, 0x2, PT ;  /* 0x000000020600780c */ /* 0x001fc80003f06070 */
[----:B------:R-:W-:-:S13]  /*00f0*/  ISETP.GE.AND.EX P0, PT, R7, RZ, PT, P0 ;  /* 0x000000ff0700720c */ /* 0x000fda0003f06300 */
[----:B--2---:R-:W-:Y:S05]  /*0100*/  @!P0 BRA `(.L_x_54) ;  /* 0x0000000800f88947 */ /* 0x004fea0003800000 */
[C---:B------:R-:W-:Y:S02]  /*0110*/  VIADD R11, R6.reuse, 0x7 ;  /* 0x00000007060b7836 */ /* 0x040fe40000000000 */
[----:B------:R-:W-:-:S03]  /*0120*/  VIADD R2, R6, 0xf ;  /* 0x0000000f06027836 */ /* 0x000fc60000000000 */
[----:B------:R-:W-:Y:S02]  /*0130*/  LOP3.LUT R4, R11, 0x7, RZ, 0xc0, !PT ;  /* 0x000000070b047812 */ /* 0x000fe400078ec0ff */
[----:B------:R-:W-:Y:S02]  /*0140*/  LOP3.LUT R10, R2, 0xf, RZ, 0xc0, !PT ;  /* 0x0000000f020a7812 */ /* 0x000fe400078ec0ff */
[----:B------:R-:W-:Y:S02]  /*0150*/  IADD3 R4, P3, PT, R4, -0x1, RZ ;  /* 0xffffffff04047810 */ /* 0x000fe40007f7e0ff */
[----:B------:R-:W-:Y:S02]  /*0160*/  IADD3 R10, P2, PT, R10, -0x1, RZ ;  /* 0xffffffff0a0a7810 */ /* 0x000fe40007f5e0ff */
[----:B------:R-:W-:Y:S01]  /*0170*/  ISETP.GE.U32.AND P1, PT, R4, 0x3, PT ;  /* 0x000000030400780c */ /* 0x000fe20003f26070 */
[----:B------:R-:W-:Y:S01]  /*0180*/  IMAD.X R4, RZ, RZ, -0x1, P3 ;  /* 0xffffffffff047424 */ /* 0x000fe200018e06ff */
[----:B------:R-:W-:Y:S01]  /*0190*/  ISETP.GE.U32.AND P0, PT, R10, 0x7, PT ;  /* 0x000000070a00780c */ /* 0x000fe20003f06070 */
[----:B------:R-:W-:Y:S01]  /*01a0*/  IMAD.X R12, RZ, RZ, -0x1, P2 ;  /* 0xffffffffff0c7424 */ /* 0x000fe200010e06ff */
[----:B------:R-:W-:-:S02]  /*01b0*/  IADD3 R10, P2, PT, R6, -0x1, RZ ;  /* 0xffffffff060a7810 */ /* 0x000fc40007f5e0ff */
[----:B------:R-:W-:Y:S02]  /*01c0*/  ISETP.GE.U32.AND.EX P1, PT, R4, RZ, PT, P1 ;  /* 0x000000ff0400720c */ /* 0x000fe40003f26110 */
[----:B------:R-:W-:Y:S01]  /*01d0*/  IADD3.X R4, PT, PT, R7, -0x1, RZ, P2, !PT ;  /* 0xffffffff07047810 */ /* 0x000fe200017fe4ff */
[C---:B------:R-:W-:Y:S01]  /*01e0*/  IMAD.SHL.U32 R7, R8.reuse, 0x4, RZ ;  /* 0x0000000408077824 */ /* 0x040fe200078e00ff */
[--C-:B------:R-:W-:Y:S02]  /*01f0*/  SHF.L.U64.HI R6, R8, 0x6, R9.reuse ;  /* 0x0000000608067819 */ /* 0x100fe40000010209 */
[----:B------:R-:W-:Y:S02]  /*0200*/  ISETP.GE.U32.AND.EX P0, PT, R12, RZ, PT, P0 ;  /* 0x000000ff0c00720c */ /* 0x000fe40003f06100 */
[----:B------:R-:W-:Y:S02]  /*0210*/  SHF.L.U64.HI R9, R8, 0x2, R9 ;  /* 0x0000000208097819 */ /* 0x000fe40000010209 */
[----:B------:R-:W-:-:S02]  /*0220*/  LOP3.LUT R10, R10, 0xfffffff0, RZ, 0xc0, !PT ;  /* 0xfffffff00a0a7812 */ /* 0x000fc400078ec0ff */
[----:B------:R-:W-:-:S07]  /*0230*/  LOP3.LUT R11, R11, 0x3, RZ, 0xc0, !PT ;  /* 0x000000030b0b7812 */ /* 0x000fce00078ec0ff */
.L_x_59:
[----:B------:R-:W0:Y:S01]  /*0240*/  LDC.64 R12, c[0x0][0x390] ;  /* 0x0000e400ff0c7b82 */ /* 0x000e220000000a00 */
[----:B------:R-:W1:Y:S01]  /*0250*/  LDCU.64 UR4, c[0x0][0x388] ;  /* 0x00007100ff0477ac */ /* 0x000e620008000a00 */
[----:B------:R-:W-:Y:S01]  /*0260*/  IMAD.MOV.U32 R21, RZ, RZ, RZ ;  /* 0x000000ffff157224 */ /* 0x000fe200078e00ff */
[----:B0-----:R-:W-:-:S04]  /*0270*/  IADD3 R14, P3, PT, R12, -0x2, RZ ;  /* 0xfffffffe0c0e7810 */ /* 0x001fc80007f7e0ff */
[----:B------:R-:W-:Y:S02]  /*0280*/  ISETP.GE.U32.AND P2, PT, R14, 0xf, PT ;  /* 0x0000000f0e00780c */ /* 0x000fe40003f46070 */
[----:B------:R-:W-:Y:S02]  /*0290*/  IADD3.X R13, PT, PT, R13, -0x1, RZ, P3, !PT ;  /* 0xffffffff0d0d7810 */ /* 0x000fe40001ffe4ff */
[C---:B-1----:R-:W-:Y:S02]  /*02a0*/  LEA R22, P3, R0.reuse, UR4, 0x2 ;  /* 0x0000000400167c11 */ /* 0x042fe4000f8610ff */
[----:B------:R-:W-:Y:S02]  /*02b0*/  ISETP.GE.U32.AND.EX P2, PT, R13, RZ, PT, P2 ;  /* 0x000000ff0d00720c */ /* 0x000fe40003f46120 */
[----:B------:R-:W-:-:S11]  /*02c0*/  LEA.HI.X R23, R0, UR5, R3, 0x2, P3 ;  /* 0x0000000500177c11 */ /* 0x000fd600098f1403 */
[----:B------:R-:W-:Y:S05]  /*02d0*/  @!P2 BRA `(.L_x_55) ;  /* 0x000000040030a947 */ /* 0x000fea0003800000 */
[----:B------:R-:W-:Y:S02]  /*02e0*/  IMAD.MOV.U32 R21, RZ, RZ, RZ ;  /* 0x000000ffff157224 */ /* 0x000fe400078e00ff */
[----:B------:R-:W-:Y:S02]  /*02f0*/  IMAD.MOV.U32 R24, RZ, RZ, R10 ;  /* 0x000000ffff187224 */ /* 0x000fe400078e000a */
[----:B------:R-:W-:-:S07]  /*0300*/  IMAD.MOV.U32 R13, RZ, RZ, R4 ;  /* 0x000000ffff0d7224 */ /* 0x000fce00078e0004 */
.L_x_56:
[-C--:B------:R-:W-:Y:S01]  /*0310*/  IADD3 R18, P2, PT, R22, R7.reuse, RZ ;  /* 0x0000000716127210 */ /* 0x080fe20007f5e0ff */
[----:B------:R-:W2:Y:S04]  /*0320*/  LDG.E R20, desc[UR6][R22.64] ;  /* 0x0000000616147981 */ /* 0x000ea8000c1e1900 */
[----:B------:R-:W-:Y:S01]  /*0330*/  IMAD.X R19, R23, 0x1, R9, P2 ;  /* 0x0000000117137824 */ /* 0x000fe200010e0609 */
[----:B------:R-:W-:-:S04]  /*0340*/  IADD3 R26, P2, PT, R18, R7, RZ ;  /* 0x00000007121a7210 */ /* 0x000fc80007f5e0ff */
[----:B------:R-:W3:Y:S01]  /*0350*/  LDG.E R18, desc[UR6][R18.64] ;  /* 0x0000000612127981 */ /* 0x000ee2000c1e1900 */
[----:B------:R-:W-:Y:S01]  /*0360*/  IMAD.X R27, R19, 0x1, R9, P2 ;  /* 0x00000001131b7824 */ /* 0x000fe200010e0609 */
[----:B------:R-:W-:-:S04]  /*0370*/  IADD3 R16, P2, PT, R26, R7, RZ ;  /* 0x000000071a107210 */ /* 0x000fc80007f5e0ff */
[----:B------:R-:W4:Y:S01]  /*0380*/  LDG.E R28, desc[UR6][R26.64] ;  /* 0x000000061a1c7981 */ /* 0x000f22000c1e1900 */
[----:B------:R-:W-:Y:S01]  /*0390*/  IMAD.X R17, R27, 0x1, R9, P2 ;  /* 0x000000011b117824 */ /* 0x000fe200010e0609 */
[----:B------:R-:W-:-:S04]  /*03a0*/  IADD3 R14, P2, PT, R16, R7, RZ ;  /* 0x00000007100e7210 */ /* 0x000fc80007f5e0ff */
[----:B------:R0:W5:Y:S01]  /*03b0*/  LDG.E R25, desc[UR6][R16.64] ;  /* 0x0000000610197981 */ /* 0x000162000c1e1900 */
[----:B------:R-:W-:-:S05]  /*03c0*/  IMAD.X R15, R17, 0x1, R9, P2 ;  /* 0x00000001110f7824 */ /* 0x000fca00010e0609 */
[----:B------:R-:W5:Y:S01]  /*03d0*/  LDG.E R19, desc[UR6][R14.64] ;  /* 0x000000060e137981 */ /* 0x000f62000c1e1900 */
[----:B0-----:R-:W-:-:S05]  /*03e0*/  IADD3 R16, P2, PT, R14, R7, RZ ;  /* 0x000000070e107210 */ /* 0x001fca0007f5e0ff */
[----:B------:R-:W-:Y:S01]  /*03f0*/  IMAD.X R17, R15, 0x1, R9, P2 ;  /* 0x000000010f117824 */ /* 0x000fe200010e0609 */
[----:B------:R-:W-:-:S04]  /*0400*/  IADD3 R26, P2, PT, R16, R7, RZ ;  /* 0x00000007101a7210 */ /* 0x000fc80007f5e0ff */
[----:B------:R0:W5:Y:S01]  /*0410*/  LDG.E R15, desc[UR6][R16.64] ;  /* 0x00000006100f7981 */ /* 0x000162000c1e1900 */
[----:B------:R-:W-:-:S05]  /*0420*/  IMAD.X R27, R17, 0x1, R9, P2 ;  /* 0x00000001111b7824 */ /* 0x000fca00010e0609 */
[----:B------:R-:W5:Y:S01]  /*0430*/  LDG.E R14, desc[UR6][R26.64] ;  /* 0x000000061a0e7981 */ /* 0x000f62000c1e1900 */
[----:B--2---:R-:W-:Y:S01]  /*0440*/  FADD R29, R20, R21 ;  /* 0x00000015141d7221 */ /* 0x004fe20000000000 */
[----:B------:R-:W-:-:S05]  /*0450*/  IADD3 R20, P2, PT, R26, R7, RZ ;  /* 0x000000071a147210 */ /* 0x000fca0007f5e0ff */
[----:B------:R-:W-:Y:S02]  /*0460*/  IMAD.X R21, R27, 0x1, R9, P2 ;  /* 0x000000011b157824 */ /* 0x000fe400010e0609 */
[----:B---3--:R-:W-:-:S03]  /*0470*/  FADD R29, R29, R18 ;  /* 0x000000121d1d7221 */ /* 0x008fc60000000000 */
[----:B------:R-:W2:Y:S01]  /*0480*/  LDG.E R18, desc[UR6][R20.64] ;  /* 0x0000000614127981 */ /* 0x000ea2000c1e1900 */
[----:B0-----:R-:W-:-:S05]  /*0490*/  IADD3 R16, P2, PT, R20, R7, RZ ;  /* 0x0000000714107210 */ /* 0x001fca0007f5e0ff */
[----:B------:R-:W-:Y:S02]  /*04a0*/  IMAD.X R17, R21, 0x1, R9, P2 ;  /* 0x0000000115117824 */ /* 0x000fe400010e0609 */
[----:B----4-:R-:W-:-:S03]  /*04b0*/  FADD R29, R29, R28 ;  /* 0x0000001c1d1d7221 */ /* 0x010fc60000000000 */
[----:B------:R0:W3:Y:S02]  /*04c0*/  LDG.E R28, desc[UR6][R16.64] ;  /* 0x00000006101c7981 */ /* 0x0000e4000c1e1900 */
[----:B0-----:R-:W-:-:S05]  /*04d0*/  IADD3 R16, P2, PT, R16, R7, RZ ;  /* 0x0000000710107210 */ /* 0x001fca0007f5e0ff */
[----:B------:R-:W-:Y:S01]  /*04e0*/  IMAD.X R17, R17, 0x1, R9, P2 ;  /* 0x0000000111117824 */ /* 0x000fe200010e0609 */
[----:B------:R-:W-:Y:S01]  /*04f0*/  IADD3 R26, P2, PT, R16, R7, RZ ;  /* 0x00000007101a7210 */ /* 0x000fe20007f5e0ff */
[----:B-----5:R-:W-:-:S03]  /*0500*/  FADD R29, R29, R25 ;  /* 0x000000191d1d7221 */ /* 0x020fc60000000000 */
[----:B------:R0:W4:Y:S01]  /*0510*/  LDG.E R25, desc[UR6][R16.64] ;  /* 0x0000000610197981 */ /* 0x000122000c1e1900 */
[----:B------:R-:W-:Y:S01]  /*0520*/  IMAD.X R27, R17, 0x1, R9, P2 ;  /* 0x00000001111b7824 */ /* 0x000fe200010e0609 */
[----:B------:R-:W-:Y:S01]  /*0530*/  IADD3 R20, P2, PT, R26, R7, RZ ;  /* 0x000000071a147210 */ /* 0x000fe20007f5e0ff */
[----:B------:R-:W-:-:S03]  /*0540*/  FADD R19, R29, R19 ;  /* 0x000000131d137221 */ /* 0x000fc60000000000 */
[----:B------:R-:W5:Y:S01]  /*0550*/  LDG.E R26, desc[UR6][R26.64] ;  /* 0x000000061a1a7981 */ /* 0x000f62000c1e1900 */
[----:B------:R-:W-:Y:S02]  /*0560*/  IMAD.X R21, R27, 0x1, R9, P2 ;  /* 0x000000011b157824 */ /* 0x000fe400010e0609 */
[----:B------:R-:W-:Y:S01]  /*0570*/  FADD R15, R19, R15 ;  /* 0x0000000f130f7221 */ /* 0x000fe20000000000 */
[----:B0-----:R-:W-:-:S03]  /*0580*/  IADD3 R16, P2, PT, R20, R7, RZ ;  /* 0x0000000714107210 */ /* 0x001fc60007f5e0ff */
[----:B------:R-:W-:Y:S01]  /*0590*/  FADD R19, R15, R14 ;  /* 0x0000000e0f137221 */ /* 0x000fe20000000000 */
[----:B------:R-:W-:Y:S02]  /*05a0*/  IADD3.X R17, PT, PT, R21, R9, RZ, P2, !PT ;  /* 0x0000000915117210 */ /* 0x000fe400017fe4ff */
[-C--:B------:R-:W-:Y:S01]  /*05b0*/  IADD3 R14, P2, PT, R16, R7.reuse, RZ ;  /* 0x00000007100e7210 */ /* 0x080fe20007f5e0ff */
[----:B------:R0:W5:Y:S04]  /*05c0*/  LDG.E R27, desc[UR6][R20.64] ;  /* 0x00000006141b7981 */ /* 0x000168000c1e1900 */
[----:B------:R-:W-:Y:S01]  /*05d0*/  IMAD.X R15, R17, 0x1, R9, P2 ;  /* 0x00000001110f7824 */ /* 0x000fe200010e0609 */
[----:B------:R-:W5:Y:S01]  /*05e0*/  LDG.E R16, desc[UR6][R16.64] ;  /* 0x0000000610107981 */ /* 0x000f62000c1e1900 */
[----:B--2---:R-:W-:Y:S01]  /*05f0*/  FADD R29, R19, R18 ;  /* 0x00000012131d7221 */ /* 0x004fe20000000000 */
[----:B------:R-:W-:-:S02]  /*0600*/  IADD3 R18, P2, PT, R14, R7, RZ ;  /* 0x000000070e127210 */ /* 0x000fc40007f5e0ff */
[----:B------:R-:W2:Y:S03]  /*0610*/  LDG.E R14, desc[UR6][R14.64] ;  /* 0x000000060e0e7981 */ /* 0x000ea6000c1e1900 */
[----:B------:R-:W-:Y:S01]  /*0620*/  IMAD.X R19, R15, 0x1, R9, P2 ;  /* 0x000000010f137824 */ /* 0x000fe200010e0609 */
[----:B0-----:R-:W-:-:S04]  /*0630*/  IADD3 R20, P2, PT, R18, R7, RZ ;  /* 0x0000000712147210 */ /* 0x001fc80007f5e0ff */
[----:B------:R-:W2:Y:S01]  /*0640*/  LDG.E R18, desc[UR6][R18.64] ;  /* 0x0000000612127981 */ /* 0x000ea2000c1e1900 */
[----:B------:R-:W-:-:S05]  /*0650*/  IMAD.X R21, R19, 0x1, R9, P2 ;  /* 0x0000000113157824 */ /* 0x000fca00010e0609 */
[----:B------:R-:W2:Y:S01]  /*0660*/  LDG.E R17, desc[UR6][R20.64] ;  /* 0x0000000614117981 */ /* 0x000ea2000c1e1900 */
[----:B---3--:R-:W-:Y:S01]  /*0670*/  FADD R28, R29, R28 ;  /* 0x0000001c1d1c7221 */ /* 0x008fe20000000000 */
[----:B------:R-:W-:-:S04]  /*0680*/  IADD3 R24, P2, PT, R24, -0x10, RZ ;  /* 0xfffffff018187810 */ /* 0x000fc80007f5e0ff */
[----:B------:R-:W-:Y:S02]  /*0690*/  IADD3.X R13, PT, PT, R13, -0x1, RZ, P2, !PT ;  /* 0xffffffff0d0d7810 */ /* 0x000fe400017fe4ff */
[----:B------:R-:W-:Y:S01]  /*06a0*/  ISETP.NE.U32.AND P2, PT, R24, RZ, PT ;  /* 0x000000ff1800720c */ /* 0x000fe20003f45070 */
[----:B----4-:R-:W-:-:S03]  /*06b0*/  FADD R25, R28, R25 ;  /* 0x000000191c197221 */ /* 0x010fc60000000000 */
[----:B------:R-:W-:Y:S01]  /*06c0*/  ISETP.NE.AND.EX P2, PT, R13, RZ, PT, P2 ;  /* 0x000000ff0d00720c */ /* 0x000fe20003f45320 */
[----:B-----5:R-:W-:-:S04]  /*06d0*/  FADD R26, R25, R26 ;  /* 0x0000001a191a7221 */ /* 0x020fc80000000000 */
[----:B------:R-:W-:-:S04]  /*06e0*/  FADD R27, R26, R27 ;  /* 0x0000001b1a1b7221 */ /* 0x000fc80000000000 */
[----:B------:R-:W-:-:S04]  /*06f0*/  FADD R27, R27, R16 ;  /* 0x000000101b1b7221 */ /* 0x000fc80000000000 */
[----:B--2---:R-:W-:Y:S01]  /*0700*/  FADD R27, R27, R14 ;  /* 0x0000000e1b1b7221 */ /* 0x004fe20000000000 */
[----:B------:R-:W-:Y:S02]  /*0710*/  LEA R14, P3, R8, R22, 0x6 ;  /* 0x00000016080e7211 */ /* 0x000fe400078630ff */
[----:B------:R-:W-:-:S03]  /*0720*/  IADD3 R22, P4, PT, R20, R7, RZ ;  /* 0x0000000714167210 */ /* 0x000fc60007f9e0ff */
[----:B------:R-:W-:Y:S02]  /*0730*/  IMAD.X R15, R23, 0x1, R6, P3 ;  /* 0x00000001170f7824 */ /* 0x000fe400018e0606 */
[----:B------:R-:W-:Y:S01]  /*0740*/  FADD R18, R27, R18 ;  /* 0x000000121b127221 */ /* 0x000fe20000000000 */
[----:B------:R-:W-:-:S03]  /*0750*/  IMAD.X R23, R21, 0x1, R9, P4 ;  /* 0x0000000115177824 */ /* 0x000fc600020e0609 */
[----:B------:R-:W-:Y:S01]  /*0760*/  FADD R21, R18, R17 ;  /* 0x0000001112157221 */ /* 0x000fe20000000000 */
[----:B------:R-:W-:Y:S06]  /*0770*/  @P2 BRA `(.L_x_56) ;  /* 0xfffffff800e42947 */ /* 0x000fec000383ffff */
[----:B------:R-:W-:Y:S02]  /*0780*/  IMAD.MOV.U32 R22, RZ, RZ, R14 ;  /* 0x000000ffff167224 */ /* 0x000fe400078e000e */
[----:B------:R-:W-:-:S07]  /*0790*/  IMAD.MOV.U32 R23, RZ, RZ, R15 ;  /* 0x000000ffff177224 */ /* 0x000fce00078e000f */
.L_x_55:
[----:B------:R-:W-:-:S05]  /*07a0*/  VIADD R12, R12, 0xffffffff ;  /* 0xffffffff0c0c7836 */ /* 0x000fca0000000000 */
[----:B------:R-:W-:-:S13]  /*07b0*/  LOP3.LUT P2, RZ, R12, 0xf, RZ, 0xc0, !PT ;  /* 0x0000000f0cff7812 */ /* 0x000fda000784c0ff */
[----:B------:R-:W-:Y:S05]  /*07c0*/  @!P2 BRA `(.L_x_57) ;  /* 0x00000004001ca947 */ /* 0x000fea0003800000 */
[----:B------:R-:W-:Y:S01]  /*07d0*/  LOP3.LUT P2, RZ, R2, 0x7, RZ, 0xc0, !PT ;  /* 0x0000000702ff7812 */ /* 0x000fe2000784c0ff */
[----:B------:R-:W-:-:S12]  /*07e0*/  @!P0 BRA `(.L_x_58) ;  /* 0x0000000000808947 */ /* 0x000fd80003800000 */
[-C--:B------:R-:W-:Y:S01]  /*07f0*/  IADD3 R18, P3, PT, R22, R7.reuse, RZ ;  /* 0x0000000716127210 */ /* 0x080fe20007f7e0ff */
[----:B------:R0:W2:Y:S04]  /*0800*/  LDG.E R20, desc[UR6][R22.64] ;  /* 0x0000000616147981 */ /* 0x0000a8000c1e1900 */
        /* <DEDUP_REMOVED lines=8> */
[----:B------:R-:W5:Y:S01]  /*0890*/  LDG.E R12, desc[UR6][R12.64] ;  /* 0x000000060c0c7981 */ /* 0x000f62000c1e1900 */
[----:B------:R-:W-:Y:S01]  /*08a0*/  IMAD.X R15, R13, 0x1, R9, P3 ;  /* 0x000000010d0f7824 */ /* 0x000fe200018e0609 */
[----:B0-----:R-:W-:-:S04]  /*08b0*/  IADD3 R22, P3, PT, R14, R7, RZ ;  /* 0x000000070e167210 */ /* 0x001fc80007f7e0ff */
[----:B------:R-:W5:Y:S01]  /*08c0*/  LDG.E R14, desc[UR6][R14.64] ;  /* 0x000000060e0e7981 */ /* 0x000f62000c1e1900 */
[----:B------:R-:W-:Y:S01]  /*08d0*/  IMAD.X R23, R15, 0x1, R9, P3 ;  /* 0x000000010f177824 */ /* 0x000fe200018e0609 */
[----:B------:R-:W-:-:S05]  /*08e0*/  IADD3 R26, P3, PT, R22, R7, RZ ;  /* 0x00000007161a7210 */ /* 0x000fca0007f7e0ff */
[--C-:B------:R-:W-:Y:S01]  /*08f0*/  IMAD.X R27, R23, 0x1, R9.reuse, P3 ;  /* 0x00000001171b7824 */ /* 0x100fe200018e0609 */
[-C--:B------:R-:W-:Y:S01]  /*0900*/  IADD3 R24, P3, PT, R26, R7.reuse, RZ ;  /* 0x000000071a187210 */ /* 0x080fe20007f7e0ff */
[----:B------:R0:W5:Y:S04]  /*0910*/  LDG.E R23, desc[UR6][R22.64] ;  /* 0x0000000616177981 */ /* 0x000168000c1e1900 */
[----:B------:R-:W-:Y:S02]  /*0920*/  IMAD.X R25, R27, 0x1, R9, P3 ;  /* 0x000000011b197824 */ /* 0x000fe400018e0609 */
[----:B------:R-:W5:Y:S04]  /*0930*/  LDG.E R27, desc[UR6][R26.64] ;  /* 0x000000061a1b7981 */ /* 0x000f68000c1e1900 */
[----:B------:R-:W5:Y:S01]  /*0940*/  LDG.E R17, desc[UR6][R24.64] ;  /* 0x0000000618117981 */ /* 0x000f62000c1e1900 */
[----:B0-----:R-:W-:Y:S01]  /*0950*/  IADD3 R22, P3, PT, R24, R7, RZ ;  /* 0x0000000718167210 */ /* 0x001fe20007f7e0ff */
[----:B--2---:R-:W-:-:S04]  /*0960*/  FADD R21, R21, R20 ;  /* 0x0000001415157221 */ /* 0x004fc80000000000 */
[----:B---3--:R-:W-:-:S04]  /*0970*/  FADD R21, R21, R18 ;  /* 0x0000001215157221 */ /* 0x008fc80000000000 */
[----:B----4-:R-:W-:-:S04]  /*0980*/  FADD R21, R21, R16 ;  /* 0x0000001015157221 */ /* 0x010fc80000000000 */
[----:B-----5:R-:W-:-:S04]  /*0990*/  FADD R21, R21, R12 ;  /* 0x0000000c15157221 */ /* 0x020fc80000000000 */
[----:B------:R-:W-:-:S04]  /*09a0*/  FADD R14, R21, R14 ;  /* 0x0000000e150e7221 */ /* 0x000fc80000000000 */
[----:B------:R-:W-:Y:S01]  /*09b0*/  FADD R14, R14, R23 ;  /* 0x000000170e0e7221 */ /* 0x000fe20000000000 */
[----:B------:R-:W-:-:S03]  /*09c0*/  IADD3.X R23, PT, PT, R25, R9, RZ, P3, !PT ;  /* 0x0000000919177210 */ /* 0x000fc60001ffe4ff */
[----:B------:R-:W-:-:S04]  /*09d0*/  FADD R14, R14, R27 ;  /* 0x0000001b0e0e7221 */ /* 0x000fc80000000000 */
[----:B------:R-:W-:-:S07]  /*09e0*/  FADD R21, R14, R17 ;  /* 0x000000110e157221 */ /* 0x000fce0000000000 */
.L_x_58:
[----:B------:R-:W-:Y:S05]  /*09f0*/  @!P2 BRA `(.L_x_57) ;  /* 0x000000000090a947 */ /* 0x000fea0003800000 */
[-C--:B------:R-:W-:Y:S01]  /*0a00*/  @P1 IADD3 R16, P2, PT, R22, R7.reuse, RZ ;  /* 0x0000000716101210 */ /* 0x080fe20007f5e0ff */
[----:B------:R-:W-:Y:S02]  /*0a10*/  @P1 IMAD.MOV.U32 R18, RZ, RZ, R22 ;  /* 0x000000ffff121224 */ /* 0x000fe400078e0016 */
[----:B------:R-:W-:Y:S02]  /*0a20*/  @P1 IMAD.MOV.U32 R19, RZ, RZ, R23 ;  /* 0x000000ffff131224 */ /* 0x000fe400078e0017 */
[--C-:B------:R-:W-:Y:S01]  /*0a30*/  @P1 IMAD.X R17, R23, 0x1, R9.reuse, P2 ;  /* 0x0000000117111824 */ /* 0x100fe200010e0609 */
[-C--:B------:R-:W-:Y:S02]  /*0a40*/  @P1 IADD3 R12, P2, PT, R16, R7.reuse, RZ ;  /* 0x00000007100c1210 */ /* 0x080fe40007f5e0ff */
[----:B------:R-:W2:Y:S03]  /*0a50*/  @P1 LDG.E R18, desc[UR6][R18.64] ;  /* 0x0000000612121981 */ /* 0x000ea6000c1e1900 */
[--C-:B------:R-:W-:Y:S01]  /*0a60*/  @P1 IMAD.X R13, R17, 0x1, R9.reuse, P2 ;  /* 0x00000001110d1824 */ /* 0x100fe200010e0609 */
[----:B------:R-:W-:Y:S01]  /*0a70*/  @P1 IADD3 R14, P2, PT, R12, R7, RZ ;  /* 0x000000070c0e1210 */ /* 0x000fe20007f5e0ff */
[----:B------:R-:W3:Y:S04]  /*0a80*/  @P1 LDG.E R17, desc[UR6][R16.64] ;  /* 0x0000000610111981 */ /* 0x000ee8000c1e1900 */
[----:B------:R-:W-:-:S02]  /*0a90*/  @P1 IMAD.X R15, R13, 0x1, R9, P2 ;  /* 0x000000010d0f1824 */ /* 0x000fc400010e0609 */
[----:B------:R-:W4:Y:S04]  /*0aa0*/  @P1 LDG.E R13, desc[UR6][R12.64] ;  /* 0x000000060c0d1981 */ /* 0x000f28000c1e1900 */
[----:B------:R-:W5:Y:S01]  /*0ab0*/  @P1 LDG.E R25, desc[UR6][R14.64] ;  /* 0x000000060e191981 */ /* 0x000f62000c1e1900 */
[----:B------:R-:W-:Y:S02]  /*0ac0*/  ISETP.NE.U32.AND P2, PT, R11, RZ, PT ;  /* 0x000000ff0b00720c */ /* 0x000fe40003f45070 */
[----:B------:R-:W-:Y:S02]  /*0ad0*/  @P1 IADD3 R22, P3, PT, R14, R7, RZ ;  /* 0x000000070e161210 */ /* 0x000fe40007f7e0ff */
[----:B------:R-:W-:-:S03]  /*0ae0*/  ISETP.NE.AND.EX P2, PT, RZ, RZ, PT, P2 ;  /* 0x000000ffff00720c */ /* 0x000fc60003f45320 */
[----:B------:R-:W-:Y:S02]  /*0af0*/  @P1 IMAD.X R23, R15, 0x1, R9, P3 ;  /* 0x000000010f171824 */ /* 0x000fe400018e0609 */
[----:B--2---:R-:W-:-:S04]  /*0b00*/  @P1 FADD R20, R21, R18 ;  /* 0x0000001215141221 */ /* 0x004fc80000000000 */
[----:B---3--:R-:W-:-:S04]  /*0b10*/  @P1 FADD R20, R20, R17 ;  /* 0x0000001114141221 */ /* 0x008fc80000000000 */
[----:B----4-:R-:W-:-:S04]  /*0b20*/  @P1 FADD R20, R20, R13 ;  /* 0x0000000d14141221 */ /* 0x010fc80000000000 */
[----:B-----5:R-:W-:Y:S01]  /*0b30*/  @P1 FADD R21, R20, R25 ;  /* 0x0000001914151221 */ /* 0x020fe20000000000 */
[----:B------:R-:W-:Y:S06]  /*0b40*/  @!P2 BRA `(.L_x_57) ;  /* 0x00000000003ca947 */ /* 0x000fec0003800000 */
[----:B------:R-:W2:Y:S01]  /*0b50*/  LDG.E R12, desc[UR6][R22.64] ;  /* 0x00000006160c7981 */ /* 0x000ea2000c1e1900 */
[----:B------:R-:W-:-:S04]  /*0b60*/  ISETP.NE.U32.AND P2, PT, R11, 0x1, PT ;  /* 0x000000010b00780c */ /* 0x000fc80003f45070 */
[----:B------:R-:W-:Y:S01]  /*0b70*/  ISETP.NE.AND.EX P2, PT, RZ, RZ, PT, P2 ;  /* 0x000000ffff00720c */ /* 0x000fe20003f45320 */
[----:B--2---:R-:W-:-:S12]  /*0b80*/  FADD R21, R21, R12 ;  /* 0x0000000c15157221 */ /* 0x004fd80000000000 */
[----:B------:R-:W-:Y:S05]  /*0b90*/  @!P2 BRA `(.L_x_57) ;  /* 0x000000000028a947 */ /* 0x000fea0003800000 */
[----:B------:R-:W-:Y:S02]  /*0ba0*/  ISETP.NE.U32.AND P2, PT, R11, 0x2, PT ;  /* 0x000000020b00780c */ /* 0x000fe40003f45070 */
[----:B------:R-:W-:Y:S02]  /*0bb0*/  IADD3 R22, P3, PT, R22, R7, RZ ;  /* 0x0000000716167210 */ /* 0x000fe40007f7e0ff */
[----:B------:R-:W-:-:S03]  /*0bc0*/  ISETP.NE.AND.EX P2, PT, RZ, RZ, PT, P2 ;  /* 0x000000ffff00720c */ /* 0x000fc60003f45320 */
[----:B------:R-:W-:-:S10]  /*0bd0*/  IMAD.X R23, R23, 0x1, R9, P3 ;  /* 0x0000000117177824 */ /* 0x000fd400018e0609 */
[----:B------:R-:W-:Y:S02]  /*0be0*/  @P2 IADD3 R12, P3, PT, R22, R7, RZ ;  /* 0x00000007160c2210 */ /* 0x000fe40007f7e0ff */
[----:B------:R-:W2:Y:S03]  /*0bf0*/  LDG.E R22, desc[UR6][R22.64] ;  /* 0x0000000616167981 */ /* 0x000ea6000c1e1900 */
[----:B------:R-:W-:-:S05]  /*0c00*/  @P2 IMAD.X R13, R23, 0x1, R9, P3 ;  /* 0x00000001170d2824 */ /* 0x000fca00018e0609 */
[----:B------:R-:W3:Y:S01]  /*0c10*/  @P2 LDG.E R12, desc[UR6][R12.64] ;  /* 0x000000060c0c2981 */ /* 0x000ee2000c1e1900 */
[----:B--2---:R-:W-:-:S04]  /*0c20*/  FADD R21, R21, R22 ;  /* 0x0000001615157221 */ /* 0x004fc80000000000 */
[----:B---3--:R-:W-:-:S07]  /*0c30*/  @P2 FADD R21, R21, R12 ;  /* 0x0000000c15152221 */ /* 0x008fce0000000000 */
.L_x_57:
[----:B------:R-:W0:Y:S01]  /*0c40*/  LDCU.64 UR4, c[0x0][0x380] ;  /* 0x00007000ff0477ac */ /* 0x000e220008000a00 */
[----:B------:R-:W1:Y:S01]  /*0c50*/  LDCU.64 UR8, c[0x0][0x398] ;  /* 0x00007300ff0877ac */ /* 0x000e620008000a00 */
[----:B0-----:R-:W-:-:S04]  /*0c60*/  LEA R12, P2, R0, UR4, 0x2 ;  /* 0x00000004000c7c11 */ /* 0x001fc8000f8410ff */
[----:B------:R-:W-:Y:S02]  /*0c70*/  LEA.HI.X R13, R0, UR5, R3, 0x2, P2 ;  /* 0x00000005000d7c11 */ /* 0x000fe400090f1403 */
[----:B------:R-:W-:-:S03]  /*0c80*/  IADD3 R0, P2, PT, R5, R0, RZ ;  /* 0x0000000005007210 */ /* 0x000fc60007f5e0ff */
[----:B------:R0:W-:Y:S02]  /*0c90*/  STG.E desc[UR6][R12.64], R21 ;  /* 0x000000150c007986 */ /* 0x0001e4000c101906 */
[----:B------:R-:W-:Y:S01]  /*0ca0*/  IMAD.X R3, RZ, RZ, R3, P2 ;  /* 0x000000ffff037224 */ /* 0x000fe200010e0603 */
[----:B-1----:R-:W-:-:S04]  /*0cb0*/  ISETP.GE.U32.AND P2, PT, R0, UR8, PT ;  /* 0x0000000800007c0c */ /* 0x002fc8000bf46070 */
[----:B------:R-:W-:-:S13]  /*0cc0*/  ISETP.GE.AND.EX P2, PT, R3, UR9, PT, P2 ;  /* 0x0000000903007c0c */ /* 0x000fda000bf46320 */
[----:B0-----:R-:W-:Y:S05]  /*0cd0*/  @!P2 BRA `(.L_x_59) ;  /* 0xfffffff40058a947 */ /* 0x001fea000383ffff */
[----:B------:R-:W-:Y:S05]  /*0ce0*/  EXIT ;  /* 0x000000000000794d */ /* 0x000fea0003800000 */
.L_x_54:
[----:B------:R-:W-:Y:S01]  /*0cf0*/  IADD3 R11, P0, PT, R5, R0, RZ ;  /* 0x00000000050b7210 */ /* 0x000fe20007f1e0ff */
[----:B------:R-:W-:Y:S03]  /*0d00*/  BSSY.RECONVERGENT B0, `(.L_x_60) ;  /* 0x0000025000007945 */ /* 0x000fe60003800200 */
[CC--:B------:R-:W-:Y:S01]  /*0d10*/  ISETP.GT.U32.AND P1, PT, R11.reuse, R8.reuse, PT ;  /* 0x000000080b00720c */ /* 0x0c0fe20003f24070 */
[----:B------:R-:W-:Y:S01]  /*0d20*/  IMAD.X R6, RZ, RZ, R3, P0 ;  /* 0x000000ffff067224 */ /* 0x000fe200000e0603 */
[----:B------:R-:W-:-:S04]  /*0d30*/  ISETP.GE.U32.AND P0, PT, R11, R8, PT ;  /* 0x000000080b00720c */ /* 0x000fc80003f06070 */
[CC--:B------:R-:W-:Y:S02]  /*0d40*/  ISETP.GT.U32.AND.EX P1, PT, R6.reuse, R9.reuse, PT, P1 ;  /* 0x000000090600720c */ /* 0x0c0fe40003f24110 */
[CC--:B------:R-:W-:Y:S02]  /*0d50*/  ISETP.GE.U32.AND.EX P0, PT, R6.reuse, R9.reuse, PT, P0 ;  /* 0x000000090600720c */ /* 0x0c0fe40003f06100 */
[----:B------:R-:W-:Y:S02]  /*0d60*/  SEL R7, R11, R8, P1 ;  /* 0x000000080b077207 */ /* 0x000fe40000800000 */
[----:B------:R-:W-:Y:S02]  /*0d70*/  SEL R2, RZ, 0x1, P0 ;  /* 0x00000001ff027807 */ /* 0x000fe40000000000 */
[----:B------:R-:W-:Y:S02]  /*0d80*/  SEL R9, R6, R9, P1 ;  /* 0x0000000906097207 */ /* 0x000fe40000800000 */
[----:B------:R-:W-:-:S04]  /*0d90*/  IADD3 R4, P0, P1, R7, -R11, -R2 ;  /* 0x8000000b07047210 */ /* 0x000fc8000791e802 */
[----:B------:R-:W-:-:S04]  /*0da0*/  IADD3.X R7, PT, PT, R9, -0x1, ~R6, P0, P1 ;  /* 0xffffffff09077810 */ /* 0x000fc800007e2c06 */
[----:B------:R-:W-:-:S13]  /*0db0*/  ISETP.NE.U32.AND P0, PT, R7, RZ, PT ;  /* 0x000000ff0700720c */ /* 0x000fda0003f05070 */
[----:B------:R-:W-:Y:S05]  /*0dc0*/  @P0 BRA `(.L_x_61) ;  /* 0x0000000000500947 */ /* 0x000fea0003800000 */
[----:B------:R-:W0:Y:S01]  /*0dd0*/  I2F.U32.RP R8, R5 ;  /* 0x0000000500087306 */ /* 0x000e220000209000 */
[----:B------:R-:W-:Y:S01]  /*0de0*/  IMAD.MOV R9, RZ, RZ, -R5 ;  /* 0x000000ffff097224 */ /* 0x000fe200078e0a05 */
[----:B------:R-:W-:-:S06]  /*0df0*/  ISETP.NE.U32.AND P2, PT, R5, RZ, PT ;  /* 0x000000ff0500720c */ /* 0x000fcc0003f45070 */
[----:B0-----:R-:W0:Y:S02]  /*0e00*/  MUFU.RCP R8, R8 ;  /* 0x0000000800087308 */ /* 0x001e240000001000 */
[----:B0-----:R-:W-:-:S06]  /*0e10*/  VIADD R6, R8, 0xffffffe ;  /* 0x0ffffffe08067836 */ /* 0x001fcc0000000000 */
[----:B------:R0:W1:Y:S02]  /*0e20*/  F2I.FTZ.U32.TRUNC.NTZ R7, R6 ;  /* 0x0000000600077305 */ /* 0x000064000021f000 */
[----:B0-----:R-:W-:Y:S02]  /*0e30*/  IMAD.MOV.U32 R6, RZ, RZ, RZ ;  /* 0x000000ffff067224 */ /* 0x001fe400078e00ff */
[----:B-1----:R-:W-:-:S04]  /*0e40*/  IMAD R9, R9, R7, RZ ;  /* 0x0000000709097224 */ /* 0x002fc800078e02ff */
[----:B------:R-:W-:-:S06]  /*0e50*/  IMAD.HI.U32 R7, R7, R9, R6 ;  /* 0x0000000907077227 */ /* 0x000fcc00078e0006 */
[----:B------:R-:W-:-:S04]  /*0e60*/  IMAD.HI.U32 R6, R7, R4, RZ ;  /* 0x0000000407067227 */ /* 0x000fc800078e00ff */
[----:B------:R-:W-:-:S04]  /*0e70*/  IMAD.MOV R7, RZ, RZ, -R6 ;  /* 0x000000ffff077224 */ /* 0x000fc800078e0a06 */
[----:B------:R-:W-:Y:S02]  /*0e80*/  IMAD R4, R5, R7, R4 ;  /* 0x0000000705047224 */ /* 0x000fe400078e0204 */
[----:B------:R-:W-:-:S03]  /*0e90*/  IMAD.MOV.U32 R7, RZ, RZ, RZ ;  /* 0x000000ffff077224 */ /* 0x000fc600078e00ff */
[----:B------:R-:W-:-:S13]  /*0ea0*/  ISETP.GE.U32.AND P0, PT, R4, R5, PT ;  /* 0x000000050400720c */ /* 0x000fda0003f06070 */
[----:B------:R-:W-:Y:S01]  /*0eb0*/  @P0 IMAD.IADD R4, R4, 0x1, -R5 ;  /* 0x0000000104040824 */ /* 0x000fe200078e0a05 */
[----:B------:R-:W-:-:S04]  /*0ec0*/  @P0 IADD3 R6, PT, PT, R6, 0x1, RZ ;  /* 0x0000000106060810 */ /* 0x000fc80007ffe0ff */
[----:B------:R-:W-:-:S13]  /*0ed0*/  ISETP.GE.U32.AND P1, PT, R4, R5, PT ;  /* 0x000000050400720c */ /* 0x000fda0003f26070 */
[----:B------:R-:W-:Y:S01]  /*0ee0*/  @P1 VIADD R6, R6, 0x1 ;  /* 0x0000000106061836 */ /* 0x000fe20000000000 */
[----:B------:R-:W-:Y:S01]  /*0ef0*/  @!P2 LOP3.LUT R6, RZ, R5, RZ, 0x33, !PT ;  /* 0x00000005ff06a212 */ /* 0x000fe200078e33ff */
[----:B------:R-:W-:Y:S06]  /*0f00*/  BRA `(.L_x_62) ;  /* 0x0000000000107947 */ /* 0x000fec0003800000 */
.L_x_61:
[----:B------:R-:W-:-:S07]  /*0f10*/  MOV R6, 0xf30 ;  /* 0x00000f3000067802 */ /* 0x000fce0000000f00 */
[----:B------:R-:W-:Y:S05]  /*0f20*/  CALL.REL.NOINC `($__internal_2_$__cuda_sm20_div_u64) ;  /* 0x0000000000cc7944 */ /* 0x000fea0003c00000 */
[----:B------:R-:W-:Y:S02]  /*0f30*/  IMAD.MOV.U32 R6, RZ, RZ, R4 ;  /* 0x000000ffff067224 */ /* 0x000fe400078e0004 */
[----:B------:R-:W-:-:S07]  /*0f40*/  IMAD.MOV.U32 R7, RZ, RZ, R9 ;  /* 0x000000ffff077224 */ /* 0x000fce00078e0009 */
.L_x_62:
[----:B------:R-:W-:Y:S05]  /*0f50*/  BSYNC.RECONVERGENT B0 ;  /* 0x0000000000007941 */ /* 0x000fea0003800200 */
.L_x_60:
[----:B------:R-:W-:Y:S01]  /*0f60*/  IADD3 R2, P0, PT, R6, R2, RZ ;  /* 0x0000000206027210 */ /* 0x000fe20007f1e0ff */
[----:B------:R-:W0:Y:S01]  /*0f70*/  LDCU.64 UR4, c[0x0][0x380] ;  /* 0x00007000ff0477ac */ /* 0x000e220008000a00 */
[----:B------:R-:W-:Y:S02]  /*0f80*/  BSSY.RECONVERGENT B0, `(.L_x_63) ;  /* 0x0000016000007945 */ /* 0x000fe40003800200 */
[C---:B------:R-:W-:Y:S01]  /*0f90*/  LOP3.LUT R4, R2.reuse, 0x3, RZ, 0xc0, !PT ;  /* 0x0000000302047812 */ /* 0x040fe200078ec0ff */
[----:B------:R-:W-:Y:S01]  /*0fa0*/  IMAD.X R6, RZ, RZ, R7, P0 ;  /* 0x000000ffff067224 */ /* 0x000fe200000e0607 */
[----:B------:R-:W-:Y:S02]  /*0fb0*/  ISETP.GE.U32.AND P0, PT, R2, 0x3, PT ;  /* 0x000000030200780c */ /* 0x000fe40003f06070 */
[----:B------:R-:W-:Y:S02]  /*0fc0*/  ISETP.NE.U32.AND P1, PT, R4, 0x3, PT ;  /* 0x000000030400780c */ /* 0x000fe40003f25070 */
[----:B------:R-:W-:-:S02]  /*0fd0*/  ISETP.GE.U32.AND.EX P0, PT, R6, RZ, PT, P0 ;  /* 0x000000ff0600720c */ /* 0x000fc40003f06100 */
[----:B------:R-:W-:-:S13]  /*0fe0*/  ISETP.NE.AND.EX P1, PT, RZ, RZ, PT, P1 ;  /* 0x000000ffff00720c */ /* 0x000fda0003f25310 */
[----:B0-----:R-:W-:Y:S05]  /*0ff0*/  @!P1 BRA `(.L_x_64) ;  /* 0x0000000000389947 */ /* 0x001fea0003800000 */
[----:B------:R-:W-:Y:S02]  /*1000*/  VIADD R6, R2, 0x1 ;  /* 0x0000000102067836 */ /* 0x000fe40000000000 */
[----:B------:R-:W-:Y:S02]  /*1010*/  IMAD.MOV.U32 R2, RZ, RZ, RZ ;  /* 0x000000ffff027224 */ /* 0x000fe400078e00ff */
[----:B------:R-:W-:Y:S01]  /*1020*/  IMAD.MOV.U32 R4, RZ, RZ, RZ ;  /* 0x000000ffff047224 */ /* 0x000fe200078e00ff */
[----:B------:R-:W-:-:S07]  /*1030*/  LOP3.LUT R9, R6, 0x3, RZ, 0xc0, !PT ;  /* 0x0000000306097812 */ /* 0x000fce00078ec0ff */
.L_x_65:
[----:B------:R-:W-:-:S04]  /*1040*/  LEA R6, P1, R0, UR4, 0x2 ;  /* 0x0000000400067c11 */ /* 0x000fc8000f8210ff */
[--C-:B------:R-:W-:Y:S02]  /*1050*/  LEA.HI.X R7, R0, UR5, R3.reuse, 0x2, P1 ;  /* 0x0000000500077c11 */ /* 0x100fe400088f1403 */
[----:B------:R-:W-:Y:S02]  /*1060*/  IADD3 R2, P1, PT, R2, 0x1, RZ ;  /* 0x0000000102027810 */ /* 0x000fe40007f3e0ff */
[----:B------:R-:W-:Y:S01]  /*1070*/  IADD3 R0, P2, PT, R5, R0, RZ ;  /* 0x0000000005007210 */ /* 0x000fe20007f5e0ff */
[----:B------:R0:W-:Y:S02]  /*1080*/  STG.E desc[UR6][R6.64], RZ ;  /* 0x000000ff06007986 */ /* 0x0001e4000c101906 */
[----:B------:R-:W-:Y:S01]  /*1090*/  IMAD.X R4, RZ, RZ, R4, P1 ;  /* 0x000000ffff047224 */ /* 0x000fe200008e0604 */
[----:B------:R-:W-:Y:S01]  /*10a0*/  ISETP.NE.U32.AND P1, PT, R2, R9, PT ;  /* 0x000000090200720c */ /* 0x000fe20003f25070 */
[----:B------:R-:W-:-:S03]  /*10b0*/  IMAD.X R3, RZ, RZ, R3, P2 ;  /* 0x000000ffff037224 */ /* 0x000fc600010e0603 */
[----:B------:R-:W-:-:S13]  /*10c0*/  ISETP.NE.AND.EX P1, PT, R4, RZ, PT, P1 ;  /* 0x000000ff0400720c */ /* 0x000fda0003f25310 */
[----:B0-----:R-:W-:Y:S05]  /*10d0*/  @P1 BRA `(.L_x_65) ;  /* 0xfffffffc00d81947 */ /* 0x001fea000383ffff */
.L_x_64:
[----:B------:R-:W-:Y:S05]  /*10e0*/  BSYNC.RECONVERGENT B0 ;  /* 0x0000000000007941 */ /* 0x000fea0003800200 */
.L_x_63:
[----:B------:R-:W-:Y:S05]  /*10f0*/  @!P0 EXIT ;  /* 0x000000000000894d */ /* 0x000fea0003800000 */
[----:B------:R-:W-:Y:S01]  /*1100*/  IMAD.SHL.U32 R13, R5, 0x4, RZ ;  /* 0x00000004050d7824 */ /* 0x000fe200078e00ff */
[----:B------:R-:W-:Y:S01]  /*1110*/  SHF.R.U32.HI R15, RZ, 0x1e, R5 ;  /* 0x0000001eff0f7819 */ /* 0x000fe20000011605 */
[----:B------:R-:W0:Y:S01]  /*1120*/  LDCU.64 UR4, c[0x0][0x380] ;  /* 0x00007000ff0477ac */ /* 0x000e220008000a00 */
[----:B------:R-:W1:Y:S05]  /*1130*/  LDCU.64 UR8, c[0x0][0x398] ;  /* 0x00007300ff0877ac */ /* 0x000e6a0008000a00 */
.L_x_66:
[----:B0-----:R-:W-:-:S04]  /*1140*/  LEA R10, P0, R0, UR4, 0x2 ;  /* 0x00000004000a7c11 */ /* 0x001fc8000f8010ff */
[----:B------:R-:W-:Y:S02]  /*1150*/  LEA.HI.X R11, R0, UR5, R3, 0x2, P0 ;  /* 0x00000005000b7c11 */ /* 0x000fe400080f1403 */
[----:B------:R-:W-:-:S03]  /*1160*/  IADD3 R4, P0, PT, R13, R10, RZ ;  /* 0x0000000a0d047210 */ /* 0x000fc60007f1e0ff */
[----:B------:R2:W-:Y:S02]  /*1170*/  STG.E desc[UR6][R10.64], RZ ;  /* 0x000000ff0a007986 */ /* 0x0005e4000c101906 */
[----:B------:R-:W-:Y:S01]  /*1180*/  IMAD.X R5, R15, 0x1, R11, P0 ;  /* 0x000000010f057824 */ /* 0x000fe200000e060b */
[----:B------:R-:W-:-:S04]  /*1190*/  IADD3 R6, P0, PT, R13, R4, RZ ;  /* 0x000000040d067210 */ /* 0x000fc80007f1e0ff */
[----:B------:R2:W-:Y:S01]  /*11a0*/  STG.E desc[UR6][R4.64], RZ ;  /* 0x000000ff04007986 */ /* 0x0005e2000c101906 */
[----:B------:R-:W-:Y:S01]  /*11b0*/  IMAD.X R7, R15, 0x1, R5, P0 ;  /* 0x000000010f077824 */ /* 0x000fe200000e0605 */
[----:B------:R-:W-:-:S04]  /*11c0*/  IADD3 R8, P0, PT, R13, R6, RZ ;  /* 0x000000060d087210 */ /* 0x000fc80007f1e0ff */
[----:B------:R2:W-:Y:S01]  /*11d0*/  STG.E desc[UR6][R6.64], RZ ;  /* 0x000000ff06007986 */ /* 0x0005e2000c101906 */
[----:B------:R-:W-:Y:S01]  /*11e0*/  IMAD.X R9, R15, 0x1, R7, P0 ;  /* 0x000000010f097824 */ /* 0x000fe200000e0607 */
[----:B------:R-:W-:-:S04]  /*11f0*/  IADD3 R0, P0, PT, R13, R0, RZ ;  /* 0x000000000d007210 */ /* 0x000fc80007f1e0ff */
[----:B------:R2:W-:Y:S01]  /*1200*/  STG.E desc[UR6][R8.64], RZ ;  /* 0x000000ff08007986 */ /* 0x0005e2000c101906 */
[----:B------:R-:W-:Y:S01]  /*1210*/  IMAD.X R3, R15, 0x1, R3, P0 ;  /* 0x000000010f037824 */ /* 0x000fe200000e0603 */
[----:B-1----:R-:W-:-:S04]  /*1220*/  ISETP.GE.U32.AND P0, PT, R0, UR8, PT ;  /* 0x0000000800007c0c */ /* 0x002fc8000bf06070 */
[----:B------:R-:W-:-:S13]  /*1230*/  ISETP.GE.AND.EX P0, PT, R3, UR9, PT, P0 ;  /* 0x0000000903007c0c */ /* 0x000fda000bf06300 */
[----:B--2---:R-:W-:Y:S05]  /*1240*/  @!P0 BRA `(.L_x_66) ;  /* 0xfffffffc00bc8947 */ /* 0x004fea000383ffff */
[----:B------:R-:W-:Y:S05]  /*1250*/  EXIT ;  /* 0x000000000000794d */ /* 0x000fea0003800000 */
        .weak           $__internal_2_$__cuda_sm20_div_u64
        .type           $__internal_2_$__cuda_sm20_div_u64,@function
        .size           $__internal_2_$__cuda_sm20_div_u64,(.L_x_168 - $__internal_2_$__cuda_sm20_div_u64)
$__internal_2_$__cuda_sm20_div_u64:
[----:B------:R-:W-:Y:S01]  /*1260*/  MOV R12, R5 ;  /* 0x00000005000c7202 */ /* 0x000fe20000000f00 */
[----:B------:R-:W-:-:S05]  /*1270*/  IMAD.MOV.U32 R13, RZ, RZ, RZ ;  /* 0x000000ffff0d7224 */ /* 0x000fca00078e00ff */
[----:B------:R-:W0:Y:S08]  /*1280*/  I2F.U64.RP R12, R12 ;  /* 0x0000000c000c7312 */ /* 0x000e300000309000 */
[----:B0-----:R-:W0:Y:S02]  /*1290*/  MUFU.RCP R8, R12 ;  /* 0x0000000c00087308 */ /* 0x001e240000001000 */
[----:B0-----:R-:W-:-:S06]  /*12a0*/  VIADD R8, R8, 0x1ffffffe ;  /* 0x1ffffffe08087836 */ /* 0x001fcc0000000000 */
[----:B------:R-:W0:Y:S02]  /*12b0*/  F2I.U64.TRUNC R8, R8 ;  /* 0x0000000800087311 */ /* 0x000e24000020d800 */
[----:B0-----:R-:W-:-:S04]  /*12c0*/  IMAD.WIDE.U32 R10, R8, R5, RZ ;  /* 0x00000005080a7225 */ /* 0x001fc800078e00ff */
[----:B------:R-:W-:Y:S01]  /*12d0*/  IMAD R11, R9, R5, R11 ;  /* 0x00000005090b7224 */ /* 0x000fe200078e020b */
[----:B------:R-:W-:-:S05]  /*12e0*/  IADD3 R15, P0, PT, RZ, -R10, RZ ;  /* 0x8000000aff0f7210 */ /* 0x000fca0007f1e0ff */
[----:B------:R-:W-:-:S04]  /*12f0*/  IMAD.HI.U32 R10, R8, R15, RZ ;  /* 0x0000000f080a7227 */ /* 0x000fc800078e00ff */
[----:B------:R-:W-:Y:S02]  /*1300*/  IMAD.X R17, RZ, RZ, ~R11, P0 ;  /* 0x000000ffff117224 */ /* 0x000fe400000e0e0b */
[----:B------:R-:W-:Y:S02]  /*1310*/  IMAD.MOV.U32 R11, RZ, RZ, R8 ;  /* 0x000000ffff0b7224 */ /* 0x000fe400078e0008 */
[-C--:B------:R-:W-:Y:S02]  /*1320*/  IMAD R13, R9, R17.reuse, RZ ;  /* 0x00000011090d7224 */ /* 0x080fe400078e02ff */
[----:B------:R-:W-:-:S04]  /*1330*/  IMAD.WIDE.U32 R10, P0, R8, R17, R10 ;  /* 0x00000011080a7225 */ /* 0x000fc8000780000a */
[----:B------:R-:W-:-:S04]  /*1340*/  IMAD.HI.U32 R17, R9, R17, RZ ;  /* 0x0000001109117227 */ /* 0x000fc800078e00ff */
[----:B------:R-:W-:-:S05]  /*1350*/  IMAD.HI.U32 R10, P1, R9, R15, R10 ;  /* 0x0000000f090a7227 */ /* 0x000fca000782000a */
[----:B------:R-:W-:Y:S01]  /*1360*/  IADD3 R11, P2, PT, R13, R10, RZ ;  /* 0x0000000a0d0b7210 */ /* 0x000fe20007f5e0ff */
[----:B------:R-:W-:-:S04]  /*1370*/  IMAD.X R10, R17, 0x1, R9, P0 ;  /* 0x00000001110a7824 */ /* 0x000fc800000e0609 */
[----:B------:R-:W-:Y:S01]  /*1380*/  IMAD.WIDE.U32 R8, R11, R5, RZ ;  /* 0x000000050b087225 */ /* 0x000fe200078e00ff */
[----:B------:R-:W-:Y:S02]  /*1390*/  IADD3.X R13, PT, PT, RZ, RZ, R10, P2, P1 ;  /* 0x000000ffff0d7210 */ /* 0x000fe400017e240a */
[----:B------:R-:W-:-:S03]  /*13a0*/  IADD3 R15, P0, PT, RZ, -R8, RZ ;  /* 0x80000008ff0f7210 */ /* 0x000fc60007f1e0ff */
[----:B------:R-:W-:Y:S02]  /*13b0*/  IMAD R8, R13, R5, R9 ;  /* 0x000000050d087224 */ /* 0x000fe400078e0209 */
[----:B------:R-:W-:Y:S02]  /*13c0*/  IMAD.MOV.U32 R9, RZ, RZ, RZ ;  /* 0x000000ffff097224 */ /* 0x000fe400078e00ff */
[----:B------:R-:W-:-:S04]  /*13d0*/  IMAD.HI.U32 R10, R11, R15, RZ ;  /* 0x0000000f0b0a7227 */ /* 0x000fc800078e00ff */
[----:B------:R-:W-:-:S04]  /*13e0*/  IMAD.X R8, RZ, RZ, ~R8, P0 ;  /* 0x000000ffff087224 */ /* 0x000fc800000e0e08 */
[----:B------:R-:W-:-:S04]  /*13f0*/  IMAD.WIDE.U32 R10, P0, R11, R8, R10 ;  /* 0x000000080b0a7225 */ /* 0x000fc8000780000a */
[C---:B------:R-:W-:Y:S02]  /*1400*/  IMAD R12, R13.reuse, R8, RZ ;  /* 0x000000080d0c7224 */ /* 0x040fe400078e02ff */
[----:B------:R-:W-:-:S04]  /*1410*/  IMAD.HI.U32 R11, P1, R13, R15, R10 ;  /* 0x0000000f0d0b7227 */ /* 0x000fc8000782000a */
[----:B------:R-:W-:Y:S01]  /*1420*/  IMAD.HI.U32 R8, R13, R8, RZ ;  /* 0x000000080d087227 */ /* 0x000fe200078e00ff */
[----:B------:R-:W-:-:S03]  /*1430*/  IADD3 R11, P2, PT, R12, R11, RZ ;  /* 0x0000000b0c0b7210 */ /* 0x000fc60007f5e0ff */
[----:B------:R-:W-:Y:S02]  /*1440*/  IMAD.X R13, R8, 0x1, R13, P0 ;  /* 0x00000001080d7824 */ /* 0x000fe400000e060d */
[----:B------:R-:W-:-:S03]  /*1450*/  IMAD.HI.U32 R8, R11, R4, RZ ;  /* 0x000000040b087227 */ /* 0x000fc600078e00ff */
[----:B------:R-:W-:Y:S01]  /*1460*/  IADD3.X R13, PT, PT, RZ, RZ, R13, P2, P1 ;  /* 0x000000ffff0d7210 */ /* 0x000fe200017e240d */
[----:B------:R-:W-:-:S04]  /*1470*/  IMAD.WIDE.U32 R8, R11, R7, R8 ;  /* 0x000000070b087225 */ /* 0x000fc800078e0008 */
[C---:B------:R-:W-:Y:S02]  /*1480*/  IMAD R11, R13.reuse, R7, RZ ;  /* 0x000000070d0b7224 */ /* 0x040fe400078e02ff */
[----:B------:R-:W-:-:S04]  /*1490*/  IMAD.HI.U32 R8, P0, R13, R4, R8 ;  /* 0x000000040d087227 */ /* 0x000fc80007800008 */
[----:B------:R-:W-:Y:S01]  /*14a0*/  IMAD.HI.U32 R13, R13, R7, RZ ;  /* 0x000000070d0d7227 */ /* 0x000fe200078e00ff */
[----:B------:R-:W-:-:S03]  /*14b0*/  IADD3 R10, P1, PT, R11, R8, RZ ;  /* 0x000000080b0a7210 */ /* 0x000fc60007f3e0ff */
[----:B------:R-:W-:-:S04]  /*14c0*/  IMAD.X R8, RZ, RZ, R13, P0 ;  /* 0x000000ffff087224 */ /* 0x000fc800000e060d */
[----:B------:R-:W-:Y:S02]  /*14d0*/  IMAD.X R11, RZ, RZ, R8, P1 ;  /* 0x000000ffff0b7224 */ /* 0x000fe400008e0608 */
[----:B------:R-:W-:-:S04]  /*14e0*/  IMAD.WIDE.U32 R8, R10, R5, RZ ;  /* 0x000000050a087225 */ /* 0x000fc800078e00ff */
[----:B------:R-:W-:Y:S01]  /*14f0*/  IMAD R12, R11, R5, R9 ;  /* 0x000000050b0c7224 */ /* 0x000fe200078e0209 */
[----:B------:R-:W-:-:S04]  /*1500*/  IADD3 R14, P0, PT, -R8, R4, RZ ;  /* 0x00000004080e7210 */ /* 0x000fc80007f1e1ff */
[-C--:B------:R-:W-:Y:S01]  /*1510*/  IADD3 R4, P1, PT, -R5, R14.reuse, RZ ;  /* 0x0000000e05047210 */ /* 0x080fe20007f3e1ff */
[----:B------:R-:W-:Y:S01]  /*1520*/  IMAD.X R12, R7, 0x1, ~R12, P0 ;  /* 0x00000001070c7824 */ /* 0x000fe200000e0e0c */
[----:B------:R-:W-:Y:S02]  /*1530*/  ISETP.GE.U32.AND P0, PT, R14, R5, PT ;  /* 0x000000050e00720c */ /* 0x000fe40003f06070 */
[----:B------:R-:W-:Y:S02]  /*1540*/  IADD3 R7, P2, PT, R10, 0x1, RZ ;  /* 0x000000010a077810 */ /* 0x000fe40007f5e0ff */
[C---:B------:R-:W-:Y:S02]  /*1550*/  ISETP.GE.U32.AND.EX P0, PT, R12.reuse, RZ, PT, P0 ;  /* 0x000000ff0c00720c */ /* 0x040fe40003f06100 */
[----:B------:R-:W-:Y:S01]  /*1560*/  IADD3.X R9, PT, PT, R12, -0x1, RZ, P1, !PT ;  /* 0xffffffff0c097810 */ /* 0x000fe20000ffe4ff */
[----:B------:R-:W-:Y:S01]  /*1570*/  IMAD.X R8, RZ, RZ, R11, P2 ;  /* 0x000000ffff087224 */ /* 0x000fe200010e060b */
[----:B------:R-:W-:-:S02]  /*1580*/  SEL R4, R4, R14, P0 ;  /* 0x0000000e04047207 */ /* 0x000fc40000000000 */
[----:B------:R-:W-:Y:S02]  /*1590*/  SEL R7, R7, R10, P0 ;  /* 0x0000000a07077207 */ /* 0x000fe40000000000 */
[----:B------:R-:W-:Y:S02]  /*15a0*/  SEL R9, R9, R12, P0 ;  /* 0x0000000c09097207 */ /* 0x000fe40000000000 */
[----:B------:R-:W-:Y:S02]  /*15b0*/  SEL R8, R8, R11, P0 ;  /* 0x0000000b08087207 */ /* 0x000fe40000000000 */
[----:B------:R-:W-:Y:S02]  /*15c0*/  ISETP.GE.U32.AND P0, PT, R4, R5, PT ;  /* 0x000000050400720c */ /* 0x000fe40003f06070 */
[----:B------:R-:W-:Y:S02]  /*15d0*/  IADD3 R4, P2, PT, R7, 0x1, RZ ;  /* 0x0000000107047810 */ /* 0x000fe40007f5e0ff */
[----:B------:R-:W-:-:S02]  /*15e0*/  ISETP.GE.U32.AND.EX P0, PT, R9, RZ, PT, P0 ;  /* 0x000000ff0900720c */ /* 0x000fc40003f06100 */
[----:B------:R-:W-:Y:S01]  /*15f0*/  ISETP.NE.U32.AND P1, PT, R5, RZ, PT ;  /* 0x000000ff0500720c */ /* 0x000fe20003f25070 */
[----:B------:R-:W-:Y:S01]  /*1600*/  IMAD.X R9, RZ, RZ, R8, P2 ;  /* 0x000000ffff097224 */ /* 0x000fe200010e0608 */
[----:B------:R-:W-:Y:S01]  /*1610*/  SEL R4, R4, R7, P0 ;  /* 0x0000000704047207 */ /* 0x000fe20000000000 */
[----:B------:R-:W-:Y:S01]  /*1620*/  IMAD.MOV.U32 R7, RZ, RZ, 0x0 ;  /* 0x00000000ff077424 */ /* 0x000fe200078e00ff */
[----:B------:R-:W-:Y:S02]  /*1630*/  ISETP.NE.AND.EX P1, PT, RZ, RZ, PT, P1 ;  /* 0x000000ffff00720c */ /* 0x000fe40003f25310 */
[----:B------:R-:W-:Y:S02]  /*1640*/  SEL R9, R9, R8, P0 ;  /* 0x0000000809097207 */ /* 0x000fe40000000000 */
[----:B------:R-:W-:Y:S02]  /*1650*/  SEL R4, R4, 0xffffffff, P1 ;  /* 0xffffffff04047807 */ /* 0x000fe40000800000 */
[----:B------:R-:W-:Y:S01]  /*1660*/  SEL R9, R9, 0xffffffff, P1 ;  /* 0xffffffff09097807 */ /* 0x000fe20000800000 */
[----:B------:R-:W-:Y:S06]  /*1670*/  RET.REL.NODEC R6 `(AddBuffer) ;  /* 0xffffffe806607950 */ /* 0x000fec0003c3ffff */
.L_x_67:
        /* <DEDUP_REMOVED lines=16> */
.L_x_168:


//--------------------- .text.pdist_backward_kernel_cuda_impl --------------------------
	.section	.text.pdist_backward_kernel_cuda_impl,"ax",@progbits
	.align	128
        .global         pdist_backward_kernel_cuda_impl
        .type           pdist_backward_kernel_cuda_impl,@function
        .size           pdist_backward_kernel_cuda_impl,(.L_x_170 - pdist_backward_kernel_cuda_impl)
        .other          pdist_backward_kernel_cuda_impl,@"STO_CUDA_ENTRY STV_DEFAULT"
pdist_backward_kernel_cuda_impl:
.text.pdist_backward_kernel_cuda_impl:
[----:B------:R-:W0:Y:S01]  /*0000*/  LDC R1, c[0x0][0x37c] ;  /* 0x0000df00ff017b82 */ /* 0x000e220000000800 */
[----:B------:R-:W1:Y:S01]  /*0010*/  S2R R25, SR_TID.X ;  /* 0x0000000000197919 */ /* 0x000e620000002100 */
[----:B------:R-:W2:Y:S06]  /*0020*/  LDCU UR5, c[0x0][0x2fc] ;  /* 0x00005f80ff0577ac */ /* 0x000eac0008000800 */
[----:B------:R-:W1:Y:S01]  /*0030*/  S2UR UR6, SR_CTAID.X ;  /* 0x00000000000679c3 */ /* 0x000e620000002500 */
[----:B0-----:R-:W-:Y:S01]  /*0040*/  VIADD R1, R1, 0xfffffff8 ;  /* 0xfffffff801017836 */ /* 0x001fe20000000000 */
[----:B------:R-:W0:Y:S01]  /*0050*/  LDCU.64 UR8, c[0x0][0x3b0] ;  /* 0x00007600ff0877ac */ /* 0x000e220008000a00 */
[----:B------:R-:W3:Y:S05]  /*0060*/  LDCU UR4, c[0x0][0x2f8] ;  /* 0x00005f00ff0477ac */ /* 0x000eea0008000800 */
[----:B------:R-:W1:Y:S01]  /*0070*/  LDC R24, c[0x0][0x360] ;  /* 0x0000d800ff187b82 */ /* 0x000e620000000800 */
[----:B------:R-:W4:Y:S07]  /*0080*/  LDCU UR7, c[0x0][0x364] ;  /* 0x00006c80ff0777ac */ /* 0x000f2e0008000800 */
[----:B------:R-:W4:Y:S08]  /*0090*/  S2UR UR36, SR_CTAID.Y ;  /* 0x00000000002479c3 */ /* 0x000f300000002600 */
[----:B------:R-:W5:Y:S01]  /*00a0*/  LDC R30, c[0x0][0x374] ;  /* 0x0000dd00ff1e7b82 */ /* 0x000f620000000800 */
[----:B---3--:R-:W-:-:S05]  /*00b0*/  IADD3 R28, P1, PT, R1, UR4, RZ ;  /* 0x00000004011c7c10 */ /* 0x008fca000ff3e0ff */
[----:B--2---:R-:W-:Y:S02]  /*00c0*/  IMAD.X R2, RZ, RZ, UR5, P1 ;  /* 0x00000005ff027e24 */ /* 0x004fe400088e06ff */
[----:B-1----:R-:W-:-:S05]  /*00d0*/  IMAD R24, R24, UR6, R25 ;  /* 0x0000000618187c24 */ /* 0x002fca000f8e0219 */
[----:B0-----:R-:W-:Y:S01]  /*00e0*/  ISETP.GE.U32.AND P0, PT, R24, UR8, PT ;  /* 0x0000000818007c0c */ /* 0x001fe2000bf06070 */
[----:B----4-:R-:W-:-:S03]  /*00f0*/  UIMAD UR36, UR36, UR7, URZ ;  /* 0x00000007242472a4 */ /* 0x010fc6000f8e02ff */
[----:B------:R-:W-:Y:S01]  /*0100*/  ISETP.GE.AND.EX P0, PT, RZ, UR9, PT, P0 ;  /* 0x00000009ff007c0c */ /* 0x000fe2000bf06300 */
[----:B-----5:R-:W-:-:S12]  /*0110*/  IMAD R30, R30, UR7, RZ ;  /* 0x000000071e1e7c24 */ /* 0x020fd8000f8e02ff */
[----:B------:R-:W-:Y:S05]  /*0120*/  @P0 EXIT ;  /* 0x000000000000094d */ /* 0x000fea0003800000 */
[----:B------:R-:W-:Y:S01]  /*0130*/  SHF.L.U32 R4, R24, 0x1, RZ ;  /* 0x0000000118047819 */ /* 0x000fe200000006ff */
[----:B------:R-:W0:Y:S01]  /*0140*/  LDCU.64 UR4, c[0x0][0x3c8] ;  /* 0x00007900ff0477ac */ /* 0x000e220008000a00 */
[----:B------:R-:W-:Y:S01]  /*0150*/  SHF.R.U32.HI R5, RZ, 0x1f, R24 ;  /* 0x0000001fff057819 */ /* 0x000fe20000011618 */
[----:B------:R-:W-:Y:S01]  /*0160*/  IMAD.MOV.U32 R12, RZ, RZ, 0x0 ;  /* 0x00000000ff0c7424 */ /* 0x000fe200078e00ff */
[----:B------:R-:W-:Y:S01]  /*0170*/  MOV R13, 0x3fd80000 ;  /* 0x3fd80000000d7802 */ /* 0x000fe20000000f00 */
[----:B------:R-:W-:Y:S03]  /*0180*/  BSSY.RECONVERGENT B0, `(.L_x_68) ;  /* 0x0000013000007945 */ /* 0x000fe60003800200 */
[----:B------:R-:W0:Y:S02]  /*0190*/  I2F.F64.U64 R4, R4 ;  /* 0x0000000400047312 */ /* 0x000e240000301800 */
[----:B0-----:R-:W-:-:S06]  /*01a0*/  DADD R6, -R4, UR4 ;  /* 0x0000000404067e29 */ /* 0x001fcc0008000100 */
[----:B------:R-:W0:Y:S04]  /*01b0*/  MUFU.RSQ64H R9, R7 ;  /* 0x0000000700097308 */ /* 0x000e280000001c00 */
[----:B------:R-:W-:-:S05]  /*01c0*/  VIADD R8, R7, 0xfcb00000 ;  /* 0xfcb0000007087836 */ /* 0x000fca0000000000 */
[----:B------:R-:W-:Y:S01]  /*01d0*/  ISETP.GE.U32.AND P0, PT, R8, 0x7ca00000, PT ;  /* 0x7ca000000800780c */ /* 0x000fe20003f06070 */
[----:B0-----:R-:W-:-:S08]  /*01e0*/  DMUL R10, R8, R8 ;  /* 0x00000008080a7228 */ /* 0x001fd00000000000 */
[----:B------:R-:W-:-:S08]  /*01f0*/  DFMA R10, R6, -R10, 1 ;  /* 0x3ff00000060a742b */ /* 0x000fd0000000080a */
[----:B------:R-:W-:Y:S02]  /*0200*/  DFMA R12, R10, R12, 0.5 ;  /* 0x3fe000000a0c742b */ /* 0x000fe4000000000c */
[----:B------:R-:W-:-:S08]  /*0210*/  DMUL R10, R8, R10 ;  /* 0x0000000a080a7228 */ /* 0x000fd00000000000 */
[----:B------:R-:W-:-:S08]  /*0220*/  DFMA R10, R12, R10, R8 ;  /* 0x0000000a0c0a722b */ /* 0x000fd00000000008 */
[----:B------:R-:W-:Y:S02]  /*0230*/  DMUL R12, R6, R10 ;  /* 0x0000000a060c7228 */ /* 0x000fe40000000000 */
[----:B------:R-:W-:Y:S02]  /*0240*/  VIADD R17, R11, 0xfff00000 ;  /* 0xfff000000b117836 */ /* 0x000fe40000000000 */
[----:B------:R-:W-:-:S04]  /*0250*/  IMAD.MOV.U32 R16, RZ, RZ, R10 ;  /* 0x000000ffff107224 */ /* 0x000fc800078e000a */
[----:B------:R-:W-:-:S08]  /*0260*/  DFMA R4, R12, -R12, R6 ;  /* 0x8000000c0c04722b */ /* 0x000fd00000000006 */
[----:B------:R-:W-:Y:S01]  /*0270*/  DFMA R14, R4, R16, R12 ;  /* 0x00000010040e722b */ /* 0x000fe2000000000c */
[----:B------:R-:W-:Y:S10]  /*0280*/  @!P0 BRA `(.L_x_69) ;  /* 0x0000000000088947 */ /* 0x000ff40003800000 */
[----:B------:R-:W-:-:S07]  /*0290*/  MOV R0, 0x2b0 ;  /* 0x000002b000007802 */ /* 0x000fce0000000f00 */
[----:B------:R-:W-:Y:S05]  /*02a0*/  CALL.REL.NOINC `($__internal_3_$__cuda_sm20_dsqrt_rn_f64_mediumpath_v1) ;  /* 0x0000001400647944 */ /* 0x000fea0003c00000 */
.L_x_69:
[----:B------:R-:W-:Y:S05]  /*02b0*/  BSYNC.RECONVERGENT B0 ;  /* 0x0000000000007941 */ /* 0x000fea0003800200 */
.L_x_68:
[----:B------:R-:W0:Y:S01]  /*02c0*/  LDCU.64 UR4, c[0x0][0x3c0] ;  /* 0x00007800ff0477ac */ /* 0x000e220008000a00 */
[----:B------:R-:W-:Y:S01]  /*02d0*/  MOV R25, RZ ;  /* 0x000000ff00197202 */ /* 0x000fe20000000f00 */
[----:B------:R-:W-:Y:S01]  /*02e0*/  IMAD.MOV.U32 R7, RZ, RZ, R2 ;  /* 0x000000ffff077224 */ /* 0x000fe200078e0002 */
[----:B------:R-:W-:-:S04]  /*02f0*/  MOV R29, 0x10 ;  /* 0x00000010001d7802 */ /* 0x000fc80000000f00 */
[----:B------:R1:W2:Y:S01]  /*0300*/  LDC.64 R8, c[0x4][R29] ;  /* 0x010000001d087b82 */ /* 0x0002a20000000a00 */
[----:B0-----:R-:W-:Y:S01]  /*0310*/  DADD R14, -R14, UR4 ;  /* 0x000000040e0e7e29 */ /* 0x001fe20008000100 */
[----:B------:R-:W0:Y:S05]  /*0320*/  LDCU.64 UR4, c[0x0][0x3a0] ;  /* 0x00007400ff0477ac */ /* 0x000e2a0008000a00 */
[----:B------:R-:W3:Y:S02]  /*0330*/  F2I.S64.F64.TRUNC R16, R14 ;  /* 0x0000000e00107311 */ /* 0x000ee4000030d900 */
[-C--:B---3--:R-:W-:Y:S01]  /*0340*/  IMAD R3, R17, R16.reuse, RZ ;  /* 0x0000001011037224 */ /* 0x088fe200078e02ff */
[-C--:B------:R-:W-:Y:S01]  /*0350*/  IADD3 R6, P0, PT, RZ, -R16.reuse, RZ ;  /* 0x80000010ff067210 */ /* 0x080fe20007f1e0ff */
[----:B------:R-:W-:-:S04]  /*0360*/  IMAD.WIDE.U32 R4, R16, R16, R16 ;  /* 0x0000001010047225 */ /* 0x000fc800078e0010 */
[----:B------:R-:W-:-:S05]  /*0370*/  IMAD R3, R16, R17, R3 ;  /* 0x0000001110037224 */ /* 0x000fca00078e0203 */
[----:B------:R-:W-:-:S04]  /*0380*/  IADD3 R3, PT, PT, R5, R3, RZ ;  /* 0x0000000305037210 */ /* 0x000fc80007ffe0ff */
[----:B------:R-:W-:Y:S01]  /*0390*/  LEA.HI R33, P1, R3, R4, RZ, 0x1 ;  /* 0x0000000403217211 */ /* 0x000fe200078308ff */
[----:B------:R-:W-:-:S04]  /*03a0*/  IMAD.X R4, RZ, RZ, ~R17, P0 ;  /* 0x000000ffff047224 */ /* 0x000fc800000e0e11 */
[----:B------:R-:W-:Y:S02]  /*03b0*/  IMAD.X R0, RZ, RZ, R3, P1 ;  /* 0x000000ffff007224 */ /* 0x000fe400008e0603 */
[----:B0-----:R-:W-:Y:S02]  /*03c0*/  IMAD R3, R4, UR4, RZ ;  /* 0x0000000404037c24 */ /* 0x001fe4000f8e02ff */
[C---:B------:R-:W-:Y:S01]  /*03d0*/  IMAD.WIDE.U32 R4, R6.reuse, UR4, R24 ;  /* 0x0000000406047c25 */ /* 0x040fe2000f8e0018 */
[--C-:B------:R-:W-:Y:S02]  /*03e0*/  SHF.R.S64 R33, R33, 0x1, R0.reuse ;  /* 0x0000000121217819 */ /* 0x100fe40000001000 */
[----:B------:R-:W-:Y:S01]  /*03f0*/  SHF.R.S32.HI R31, RZ, 0x1, R0 ;  /* 0x00000001ff1f7819 */ /* 0x000fe20000011400 */
[----:B------:R-:W-:Y:S01]  /*0400*/  IMAD R3, R6, UR5, R3 ;  /* 0x0000000506037c24 */ /* 0x000fe2000f8e0203 */
[----:B------:R-:W-:Y:S01]  /*0410*/  IADD3 R33, P0, PT, R33, R4, RZ ;  /* 0x0000000421217210 */ /* 0x000fe20007f1e0ff */
[----:B------:R-:W0:Y:S01]  /*0420*/  LDCU.64 UR4, c[0x4][URZ] ;  /* 0x01000000ff0477ac */ /* 0x000e220008000a00 */
[----:B------:R-:W-:-:S02]  /*0430*/  MOV R6, R28 ;  /* 0x0000001c00067202 */ /* 0x000fc40000000f00 */
[----:B------:R-:W-:Y:S02]  /*0440*/  IADD3.X R31, PT, PT, R31, R5, R3, P0, !PT ;  /* 0x000000051f1f7210 */ /* 0x000fe400007fe403 */
[----:B------:R-:W-:-:S04]  /*0450*/  IADD3 R22, P0, P1, R16, 0x1, R33 ;  /* 0x0000000110167810 */ /* 0x000fc8000791e021 */
[----:B------:R-:W-:-:S05]  /*0460*/  IADD3.X R23, PT, PT, R17, RZ, R31, P0, P1 ;  /* 0x000000ff11177210 */ /* 0x000fca00007e241f */
[----:B------:R1:W-:Y:S01]  /*0470*/  STL.64 [R1], R22 ;  /* 0x0000001601007387 */ /* 0x0003e20000100a00 */
[----:B0-----:R-:W-:Y:S02]  /*0480*/  IMAD.U32 R4, RZ, RZ, UR4 ;  /* 0x00000004ff047e24 */ /* 0x001fe4000f8e00ff */
[----:B--2---:R-:W-:-:S07]  /*0490*/  IMAD.U32 R5, RZ, RZ, UR5 ;  /* 0x00000005ff057e24 */ /* 0x004fce000f8e00ff */
[----:B------:R-:W-:-:S07]  /*04a0*/  LEPC R20, `(.L_x_70) ;  /* 0x000000001014794e */ /* 0x000fce0000000000 */
[----:B-1----:R-:W-:Y:S05]  /*04b0*/  CALL.ABS.NOINC R8 ;  /* 0x0000000008007343 */ /* 0x002fea0003c00000 */
.L_x_70:
[----:B------:R-:W0:Y:S01]  /*04c0*/  LDC.64 R18, c[0x0][0x3a0] ;  /* 0x0000e800ff127b82 */ /* 0x000e220000000a00 */
[----:B------:R-:W1:Y:S01]  /*04d0*/  LDCU.64 UR4, c[0x4][0x8] ;  /* 0x01000100ff0477ac */ /* 0x000e620008000a00 */
[----:B------:R-:W-:Y:S02]  /*04e0*/  IMAD.MOV.U32 R6, RZ, RZ, R28 ;  /* 0x000000ffff067224 */ /* 0x000fe400078e001c */
[----:B------:R-:W-:-:S04]  /*04f0*/  IMAD.MOV.U32 R7, RZ, RZ, R2 ;  /* 0x000000ffff077224 */ /* 0x000fc800078e0002 */
[----:B------:R2:W3:Y:S08]  /*0500*/  LDC.64 R8, c[0x4][R29] ;  /* 0x010000001d087b82 */ /* 0x0004f00000000a00 */
[----:B------:R-:W4:Y:S01]  /*0510*/  LDC.64 R26, c[0x0][0x358] ;  /* 0x0000d600ff1a7b82 */ /* 0x000f220000000a00 */
[----:B-1----:R-:W-:Y:S01]  /*0520*/  IMAD.U32 R4, RZ, RZ, UR4 ;  /* 0x00000004ff047e24 */ /* 0x002fe2000f8e00ff */
[----:B------:R-:W-:-:S02]  /*0530*/  MOV R5, UR5 ;  /* 0x0000000500057c02 */ /* 0x000fc40008000f00 */
[----:B0-----:R-:W-:-:S04]  /*0540*/  IADD3 R18, P0, PT, -R16, R18, RZ ;  /* 0x0000001210127210 */ /* 0x001fc80007f1e1ff */
[----:B------:R-:W-:-:S04]  /*0550*/  IADD3 R18, P1, PT, R18, -0x2, RZ ;  /* 0xfffffffe12127810 */ /* 0x000fc80007f3e0ff */
[----:B------:R-:W-:-:S05]  /*0560*/  IADD3.X R19, PT, PT, ~R17, -0x1, R19, P1, P0 ;  /* 0xffffffff11137810 */ /* 0x000fca0000fe0513 */
[----:B---3--:R2:W-:Y:S04]  /*0570*/  STL.64 [R1], R18 ;  /* 0x0000001201007387 */ /* 0x0085e80000100a00 */
[----:B------:R-:W-:-:S07]  /*0580*/  LEPC R20, `(.L_x_71) ;  /* 0x000000001014794e */ /* 0x000fce0000000000 */
[----:B--2-4-:R-:W-:Y:S05]  /*0590*/  CALL.ABS.NOINC R8 ;  /* 0x0000000008007343 */ /* 0x014fea0003c00000 */
.L_x_71:
[----:B------:R-:W0:Y:S01]  /*05a0*/  S2R R7, SR_TID.Y ;  /* 0x0000000000077919 */ /* 0x000e220000002200 */
[----:B------:R-:W1:Y:S01]  /*05b0*/  LDC.64 R14, c[0x0][0x3a8] ;  /* 0x0000ea00ff0e7b82 */ /* 0x000e620000000a00 */
[----:B------:R-:W2:Y:S01]  /*05c0*/  LDCU.64 UR4, c[0x0][0x388] ;  /* 0x00007100ff0477ac */ /* 0x000ea20008000a00 */
[----:B------:R-:W-:Y:S01]  /*05d0*/  IMAD.SHL.U32 R4, R24, 0x4, RZ ;  /* 0x0000000418047824 */ /* 0x000fe200078e00ff */
[----:B------:R-:W-:Y:S01]  /*05e0*/  SHF.R.U32.HI R24, RZ, 0x1e, R24 ;  /* 0x0000001eff187819 */ /* 0x000fe20000011618 */
[----:B------:R-:W3:Y:S03]  /*05f0*/  LDCU.64 UR6, c[0x0][0x398] ;  /* 0x00007300ff0677ac */ /* 0x000ee60008000a00 */
[C---:B--2---:R-:W-:Y:S02]  /*0600*/  IADD3 R2, P1, PT, R4.reuse, UR4, RZ ;  /* 0x0000000404027c10 */ /* 0x044fe4000ff3e0ff */
[----:B---3--:R-:W-:-:S02]  /*0610*/  IADD3 R4, P2, PT, R4, UR6, RZ ;  /* 0x0000000604047c10 */ /* 0x008fc4000ff5e0ff */
[C---:B------:R-:W-:Y:S02]  /*0620*/  IADD3.X R3, PT, PT, R24.reuse, UR5, RZ, P1, !PT ;  /* 0x0000000518037c10 */ /* 0x040fe40008ffe4ff */
[----:B------:R-:W-:Y:S02]  /*0630*/  IADD3.X R5, PT, PT, R24, UR7, RZ, P2, !PT ;  /* 0x0000000718057c10 */ /* 0x000fe400097fe4ff */
[----:B0-----:R-:W-:-:S04]  /*0640*/  IADD3 R7, PT, PT, R7, UR36, RZ ;  /* 0x0000002407077c10 */ /* 0x001fc8000fffe0ff */
[----:B-1----:R-:W-:-:S04]  /*0650*/  ISETP.GE.U32.AND P0, PT, R7, R14, PT ;  /* 0x0000000e0700720c */ /* 0x002fc80003f06070 */
[----:B------:R-:W-:-:S13]  /*0660*/  ISETP.GE.AND.EX P0, PT, RZ, R15, PT, P0 ;  /* 0x0000000fff00720c */ /* 0x000fda0003f06300 */
[----:B------:R-:W-:Y:S05]  /*0670*/  @P0 EXIT ;  /* 0x000000000000094d */ /* 0x000fea0003800000 */
[----:B------:R-:W-:Y:S02]  /*0680*/  R2UR UR4, R26 ;  /* 0x000000001a0472ca */ /* 0x000fe400000e0000 */
[----:B------:R-:W-:Y:S01]  /*0690*/  R2UR UR5, R27 ;  /* 0x000000001b0572ca */ /* 0x000fe200000e0000 */
[----:B------:R-:W-:Y:S01]  /*06a0*/  IMAD.MOV.U32 R20, RZ, RZ, 0x3a2c32e4 ;  /* 0x3a2c32e4ff147424 */ /* 0x000fe200078e00ff */
[----:B------:R-:W0:Y:S01]  /*06b0*/  LDC R12, c[0x0][0x3b8] ;  /* 0x0000ee00ff0c7b82 */ /* 0x000e220000000800 */
[----:B------:R-:W1:Y:S10]  /*06c0*/  LDCU.64 UR6, c[0x0][0x3a0] ;  /* 0x00007400ff0677ac */ /* 0x000e740008000a00 */
[----:B------:R-:W2:Y:S04]  /*06d0*/  LDG.E R0, desc[UR4][R4.64] ;  /* 0x0000000404007981 */ /* 0x000ea8000c1e1900 */
[----:B------:R3:W5:Y:S01]  /*06e0*/  LDG.E R2, desc[UR4][R2.64] ;  /* 0x0000000402027981 */ /* 0x000762000c1e1900 */
[----:B------:R-:W-:Y:S01]  /*06f0*/  MOV R11, R23 ;  /* 0x00000017000b7202 */ /* 0x000fe20000000f00 */
[----:B------:R-:W4:Y:S01]  /*0700*/  LDCU.64 UR4, c[0x0][0x390] ;  /* 0x00007200ff0477ac */ /* 0x000f220008000a00 */
[----:B-1----:R-:W-:-:S04]  /*0710*/  IMAD R13, R19, UR6, RZ ;  /* 0x00000006130d7c24 */ /* 0x002fc8000f8e02ff */
[----:B------:R-:W-:Y:S02]  /*0720*/  IMAD R13, R18, UR7, R13 ;  /* 0x00000007120d7c24 */ /* 0x000fe4000f8e020d */
[C---:B--2---:R-:W-:Y:S01]  /*0730*/  FMUL R9, |R0|.reuse, 16777216 ;  /* 0x4b80000000097820 */ /* 0x044fe20000400200 */
[C---:B------:R-:W-:Y:S02]  /*0740*/  FSETP.GEU.AND P0, PT, |R0|.reuse, 1.175494350822287508e-38, PT ;  /* 0x008000000000780b */ /* 0x040fe40003f0e200 */
[----:B------:R-:W-:Y:S02]  /*0750*/  FSETP.GEU.AND P2, PT, R0, RZ, PT ;  /* 0x000000ff0000720b */ /* 0x000fe40003f4e000 */
[----:B------:R-:W-:Y:S02]  /*0760*/  FSEL R9, R9, |R0|, !P0 ;  /* 0x4000000009097208 */ /* 0x000fe40004000000 */
[----:B------:R-:W-:-:S03]  /*0770*/  FSEL R4, RZ, -24, P0 ;  /* 0xc1c00000ff047808 */ /* 0x000fc60000000000 */
[----:B------:R-:W-:-:S05]  /*0780*/  VIADD R6, R9, 0xc0cafb0d ;  /* 0xc0cafb0d09067836 */ /* 0x000fca0000000000 */
[----:B------:R-:W-:-:S04]  /*0790*/  LOP3.LUT R6, R6, 0xff800000, RZ, 0xc0, !PT ;  /* 0xff80000006067812 */ /* 0x000fc800078ec0ff */
[-C--:B------:R-:W-:Y:S02]  /*07a0*/  IADD3 R9, PT, PT, R9, -R6.reuse, RZ ;  /* 0x8000000609097210 */ /* 0x080fe40007ffe0ff */
[----:B------:R-:W-:-:S03]  /*07b0*/  I2FP.F32.S32 R5, R6 ;  /* 0x0000000600057245 */ /* 0x000fc60000201400 */
[C---:B------:R-:W-:Y:S01]  /*07c0*/  FADD R10, R9.reuse, 1 ;  /* 0x3f800000090a7421 */ /* 0x040fe20000000000 */
[----:B------:R-:W-:Y:S01]  /*07d0*/  FADD R8, R9, -1 ;  /* 0xbf80000009087421 */ /* 0x000fe20000000000 */
[----:B------:R-:W-:-:S03]  /*07e0*/  FFMA R6, R5, 1.1920928955078125e-07, R4 ;  /* 0x3400000005067823 */ /* 0x000fc60000000004 */
[----:B------:R-:W-:Y:S01]  /*07f0*/  FADD R9, R8, R8 ;  /* 0x0000000808097221 */ /* 0x000fe20000000000 */
[----:B------:R-:W3:Y:S03]  /*0800*/  MUFU.RCP R10, R10 ;  /* 0x0000000a000a7308 */ /* 0x000ee60000001000 */
[----:B---3--:R-:W-:-:S04]  /*0810*/  FMUL R3, R10, R9 ;  /* 0x000000090a037220 */ /* 0x008fc80000400000 */
[----:B------:R-:W-:Y:S01]  /*0820*/  FADD R9, R8, -R3 ;  /* 0x8000000308097221 */ /* 0x000fe20000000000 */
[CC--:B------:R-:W-:Y:S01]  /*0830*/  FMUL R5, R3.reuse, R3.reuse ;  /* 0x0000000303057220 */ /* 0x0c0fe20000400000 */
[----:B------:R-:W-:Y:S02]  /*0840*/  FFMA R4, R3, 1.4426950216293334961, R6 ;  /* 0x3fb8aa3b03047823 */ /* 0x000fe40000000006 */
[----:B------:R-:W-:Y:S01]  /*0850*/  FADD R9, R9, R9 ;  /* 0x0000000909097221 */ /* 0x000fe20000000000 */
[C---:B------:R-:W-:Y:S01]  /*0860*/  FFMA R20, R5.reuse, R20, 0.0032181653659790754318 ;  /* 0x3b52e7db05147423 */ /* 0x040fe20000000014 */
[----:B------:R-:W-:Y:S02]  /*0870*/  FADD R6, R6, -R4 ;  /* 0x8000000406067221 */ /* 0x000fe40000000000 */
[----:B------:R-:W-:Y:S01]  /*0880*/  FFMA R9, R8, -R3, R9 ;  /* 0x8000000308097223 */ /* 0x000fe20000000009 */
[----:B------:R-:W-:Y:S01]  /*0890*/  FFMA R20, R5, R20, 0.018033718690276145935 ;  /* 0x3c93bb7305147423 */ /* 0x000fe20000000014 */
[----:B------:R-:W-:-:S02]  /*08a0*/  FFMA R6, R3, 1.4426950216293334961, R6 ;  /* 0x3fb8aa3b03067823 */ /* 0x000fc40000000006 */
[----:B------:R-:W-:Y:S01]  /*08b0*/  FMUL R9, R10, R9 ;  /* 0x000000090a097220 */ /* 0x000fe20000400000 */
[----:B------:R-:W-:Y:S01]  /*08c0*/  FFMA R20, R5, R20, 0.12022458761930465698 ;  /* 0x3df6384f05147423 */ /* 0x000fe20000000014 */
[----:B------:R-:W-:Y:S02]  /*08d0*/  IMAD.MOV.U32 R10, RZ, RZ, R22 ;  /* 0x000000ffff0a7224 */ /* 0x000fe400078e0016 */
[----:B------:R-:W-:Y:S01]  /*08e0*/  FFMA R6, R9, 1.4426950216293334961, R6 ;  /* 0x3fb8aa3b09067823 */ /* 0x000fe20000000006 */
[----:B------:R-:W-:Y:S01]  /*08f0*/  FMUL R20, R5, R20 ;  /* 0x0000001405147220 */ /* 0x000fe20000400000 */
[----:B------:R-:W-:-:S04]  /*0900*/  IMAD.WIDE.U32 R10, R18, UR6, R10 ;  /* 0x00000006120a7c25 */ /* 0x000fc8000f8e000a */
[----:B------:R-:W-:Y:S01]  /*0910*/  FFMA R6, R3, 1.9251366722983220825e-08, R6 ;  /* 0x32a55e3403067823 */ /* 0x000fe20000000006 */
[----:B------:R-:W-:Y:S01]  /*0920*/  FMUL R5, R20, 3 ;  /* 0x4040000014057820 */ /* 0x000fe20000400000 */
[----:B------:R-:W-:-:S04]  /*0930*/  IMAD.WIDE.U32 R18, R33, UR6, R16 ;  /* 0x0000000621127c25 */ /* 0x000fc8000f8e0010 */
[----:B------:R-:W-:Y:S01]  /*0940*/  FFMA R5, R9, R5, R6 ;  /* 0x0000000509057223 */ /* 0x000fe20000000006 */
[----:B0-----:R-:W-:Y:S01]  /*0950*/  FADD R9, R12, -1 ;  /* 0xbf8000000c097421 */ /* 0x001fe20000000000 */
[----:B------:R-:W-:Y:S02]  /*0960*/  IMAD.IADD R13, R11, 0x1, R13 ;  /* 0x000000010b0d7824 */ /* 0x000fe400078e020d */
[----:B------:R-:W-:Y:S01]  /*0970*/  FFMA R5, R3, R20, R5 ;  /* 0x0000001403057223 */ /* 0x000fe20000000005 */
[----:B------:R-:W-:Y:S01]  /*0980*/  FMUL R28, R9, 0.5 ;  /* 0x3f000000091c7820 */ /* 0x000fe20000400000 */
[-C--:B------:R-:W-:Y:S01]  /*0990*/  IMAD.WIDE.U32 R20, R22, R14.reuse, RZ ;  /* 0x0000000e16147225 */ /* 0x080fe200078e00ff */
[----:B------:R-:W-:Y:S03]  /*09a0*/  FRND.FLOOR R24, R9 ;  /* 0x0000000900187307 */ /* 0x000fe60000205000 */
[----:B------:R-:W-:Y:S01]  /*09b0*/  FADD R8, R4, R5 ;  /* 0x0000000504087221 */ /* 0x000fe20000000000 */
[----:B------:R-:W-:-:S03]  /*09c0*/  IMAD R13, R13, R14, RZ ;  /* 0x0000000e0d0d7224 */ /* 0x000fc600078e02ff */
[-C--:B------:R-:W-:Y:S01]  /*09d0*/  FMUL R6, R9, R8.reuse ;  /* 0x0000000809067220 */ /* 0x080fe20000400000 */
[----:B------:R-:W-:Y:S01]  /*09e0*/  FADD R4, -R4, R8 ;  /* 0x0000000804047221 */ /* 0x000fe20000000100 */
[----:B------:R-:W0:Y:S03]  /*09f0*/  FRND.TRUNC R28, R28 ;  /* 0x0000001c001c7307 */ /* 0x000e26000020d000 */
[----:B------:R-:W-:Y:S01]  /*0a00*/  FADD R4, R5, -R4 ;  /* 0x8000000405047221 */ /* 0x000fe20000000000 */
[C---:B------:R-:W-:Y:S01]  /*0a10*/  FFMA R5, R9.reuse, R8, -R6 ;  /* 0x0000000809057223 */ /* 0x040fe20000000806 */
[C---:B------:R-:W-:Y:S02]  /*0a20*/  FSETP.GT.AND P5, PT, |R6|.reuse, 152, PT ;  /* 0x431800000600780b */ /* 0x040fe40003fa4200 */
[----:B------:R-:W-:Y:S01]  /*0a30*/  FSETP.GEU.AND P6, PT, R6, RZ, PT ;  /* 0x000000ff0600720b */ /* 0x000fe20003fce000 */
[----:B------:R-:W-:Y:S01]  /*0a40*/  FFMA R4, R9, R4, R5 ;  /* 0x0000000409047223 */ /* 0x000fe20000000005 */
[----:B------:R-:W1:Y:S01]  /*0a50*/  FRND R3, R6 ;  /* 0x0000000600037307 */ /* 0x000e620000201000 */
[----:B0-----:R-:W-:-:S04]  /*0a60*/  FADD R28, R28, R28 ;  /* 0x0000001c1c1c7221 */ /* 0x001fc80000000000 */
[----:B------:R-:W-:Y:S01]  /*0a70*/  FADD R28, R9, -R28 ;  /* 0x8000001c091c7221 */ /* 0x000fe20000000000 */
[----:B-1----:R-:W-:Y:S01]  /*0a80*/  FADD R5, R6, -R3 ;  /* 0x8000000306057221 */ /* 0x002fe20000000000 */
[----:B------:R-:W-:Y:S02]  /*0a90*/  FSETP.GT.AND P0, PT, R3, RZ, PT ;  /* 0x000000ff0300720b */ /* 0x000fe40003f04000 */
[----:B------:R-:W0:Y:S01]  /*0aa0*/  F2I.NTZ R3, R6 ;  /* 0x0000000600037305 */ /* 0x000e220000203100 */
[----:B------:R-:W-:Y:S01]  /*0ab0*/  FADD R8, R4, R5 ;  /* 0x0000000504087221 */ /* 0x000fe20000000000 */
[----:B------:R-:W-:Y:S01]  /*0ac0*/  IMAD R4, R31, UR6, RZ ;  /* 0x000000061f047c24 */ /* 0x000fe2000f8e02ff */
[----:B------:R-:W-:Y:S01]  /*0ad0*/  FSETP.NEU.AND P4, PT, |R28|, 1, PT ;  /* 0x3f8000001c00780b */ /* 0x000fe20003f8d200 */
[----:B------:R-:W-:Y:S02]  /*0ae0*/  IMAD R5, R23, R14, RZ ;  /* 0x0000000e17057224 */ /* 0x000fe400078e02ff */
[----:B------:R-:W-:-:S02]  /*0af0*/  IMAD.MOV.U32 R23, RZ, RZ, 0x391fcb8e ;  /* 0x391fcb8eff177424 */ /* 0x000fc400078e00ff */
[----:B------:R-:W-:Y:S01]  /*0b00*/  IMAD R25, R33, UR7, R4 ;  /* 0x0000000721197c24 */ /* 0x000fe2000f8e0204 */
[----:B------:R-:W1:Y:S01]  /*0b10*/  LDCU.64 UR6, c[0x0][0x380] ;  /* 0x00007000ff0677ac */ /* 0x000e620008000a00 */
[-C--:B------:R-:W-:Y:S02]  /*0b20*/  IMAD R4, R17, R14.reuse, RZ ;  /* 0x0000000e11047224 */ /* 0x080fe400078e02ff */
[----:B------:R-:W-:Y:S01]  /*0b30*/  FFMA R23, R8, R23, 0.0013391353422775864601 ;  /* 0x3aaf85ed08177423 */ /* 0x000fe20000000017 */
[-C--:B------:R-:W-:Y:S02]  /*0b40*/  IMAD R5, R22, R15.reuse, R5 ;  /* 0x0000000f16057224 */ /* 0x080fe400078e0205 */
[----:B------:R-:W-:Y:S02]  /*0b50*/  IMAD R31, R16, R15, R4 ;  /* 0x0000000f101f7224 */ /* 0x000fe400078e0204 */
[----:B------:R-:W-:Y:S01]  /*0b60*/  FFMA R29, R8, R23, 0.0096188392490148544312 ;  /* 0x3c1d9856081d7423 */ /* 0x000fe20000000017 */
[----:B------:R-:W-:Y:S01]  /*0b70*/  IMAD.WIDE.U32 R16, R16, R14, RZ ;  /* 0x0000000e10107225 */ /* 0x000fe200078e00ff */
[----:B------:R-:W-:-:S03]  /*0b80*/  IADD3 R21, PT, PT, R21, R5, RZ ;  /* 0x0000000515157210 */ /* 0x000fc60007ffe0ff */
[----:B------:R-:W-:Y:S01]  /*0b90*/  FFMA R29, R8, R29, 0.055503588169813156128 ;  /* 0x3d6357bb081d7423 */ /* 0x000fe2000000001d */
[----:B------:R-:W-:Y:S01]  /*0ba0*/  IMAD.IADD R17, R17, 0x1, R31 ;  /* 0x0000000111117824 */ /* 0x000fe200078e021f */
[----:B----4-:R-:W-:Y:S01]  /*0bb0*/  LEA R23, P1, R20, UR4, 0x2 ;  /* 0x0000000414177c11 */ /* 0x010fe2000f8210ff */
[----:B------:R-:W-:Y:S02]  /*0bc0*/  IMAD.SHL.U32 R4, R16, 0x4, RZ ;  /* 0x0000000410047824 */ /* 0x000fe400078e00ff */
[----:B------:R-:W-:Y:S01]  /*0bd0*/  FFMA R29, R8, R29, 0.24022644758224487305 ;  /* 0x3e75fdec081d7423 */ /* 0x000fe2000000001d */
[----:B------:R-:W-:Y:S01]  /*0be0*/  IMAD.IADD R25, R19, 0x1, R25 ;  /* 0x0000000113197824 */ /* 0x000fe200078e0219 */
[----:B------:R-:W-:Y:S02]  /*0bf0*/  SHF.L.U64.HI R5, R16, 0x2, R17 ;  /* 0x0000000210057819 */ /* 0x000fe40000010211 */
[----:B------:R-:W-:Y:S01]  /*0c00*/  SEL R16, RZ, 0x83000000, P0 ;  /* 0x83000000ff107807 */ /* 0x000fe20000000000 */
[----:B------:R-:W-:Y:S01]  /*0c10*/  FFMA R29, R8, R29, 0.69314718246459960938 ;  /* 0x3f317218081d7423 */ /* 0x000fe2000000001d */
[----:B------:R-:W-:Y:S01]  /*0c20*/  LEA.HI.X R21, R20, UR5, R21, 0x2, P1 ;  /* 0x0000000514157c11 */ /* 0x000fe200088f1415 */
[----:B------:R-:W-:Y:S01]  /*0c30*/  IMAD R25, R25, R14, RZ ;  /* 0x0000000e19197224 */ /* 0x000fe200078e02ff */
[----:B0-----:R-:W-:Y:S01]  /*0c40*/  LEA R3, R3, -R16, 0x17 ;  /* 0x8000001003037211 */ /* 0x001fe200078eb8ff */
[----:B------:R-:W-:-:S02]  /*0c50*/  VIADD R20, R16, 0x7f000000 ;  /* 0x7f00000010147836 */ /* 0x000fc40000000000 */
[----:B------:R-:W-:Y:S01]  /*0c60*/  FFMA R29, R8, R29, 1 ;  /* 0x3f800000081d7423 */ /* 0x000fe2000000001d */
[----:B------:R-:W-:Y:S02]  /*0c70*/  IADD3 R31, P3, PT, R4, UR4, RZ ;  /* 0x00000004041f7c10 */ /* 0x000fe4000ff7e0ff */
[C---:B------:R-:W-:Y:S01]  /*0c80*/  FSETP.GEU.AND P1, PT, R12.reuse, 1, PT ;  /* 0x3f8000000c00780b */ /* 0x040fe20003f2e000 */
[----:B------:R-:W-:Y:S01]  /*0c90*/  FMUL R20, R29, R20 ;  /* 0x000000141d147220 */ /* 0x000fe20000400000 */
[----:B------:R-:W-:Y:S01]  /*0ca0*/  IADD3.X R8, PT, PT, R5, UR5, RZ, P3, !PT ;  /* 0x0000000505087c10 */ /* 0x000fe20009ffe4ff */
[----:B------:R-:W-:Y:S01]  /*0cb0*/  FADD R12, R12, -2 ;  /* 0xc00000000c0c7421 */ /* 0x000fe20000000000 */
[----:B------:R-:W-:Y:S01]  /*0cc0*/  LEA R16, P3, R14, R31, 0x2 ;  /* 0x0000001f0e107211 */ /* 0x000fe200078610ff */
[----:B------:R-:W-:Y:S01]  /*0cd0*/  FMUL R6, R20, R3 ;  /* 0x0000000314067220 */ /* 0x000fe20000400000 */
[CC--:B------:R-:W-:Y:S01]  /*0ce0*/  IMAD R3, R10.reuse, R15.reuse, R13 ;  /* 0x0000000f0a037224 */ /* 0x0c0fe200078e020d */
[----:B------:R-:W-:Y:S01]  /*0cf0*/  @P5 FSEL R6, RZ, +INF , !P6 ;  /* 0x7f800000ff065808 */ /* 0x000fe20007000000 */
[----:B------:R-:W-:Y:S01]  /*0d00*/  IMAD.WIDE.U32 R10, R10, R14, RZ ;  /* 0x0000000e0a0a7225 */ /* 0x000fe200078e00ff */
[----:B------:R-:W-:Y:S01]  /*0d10*/  FSETP.NEU.AND P0, PT, R9, R24, PT ;  /* 0x000000180900720b */ /* 0x000fe20003f0d000 */
[----:B------:R-:W-:Y:S02]  /*0d20*/  FRND.FLOOR R29, R12 ;  /* 0x0000000c001d7307 */ /* 0x000fe40000205000 */
[----:B------:R-:W-:Y:S01]  /*0d30*/  IMAD R13, R18, R15, R25 ;  /* 0x0000000f120d7224 */ /* 0x000fe200078e0219 */
[----:B-1----:R-:W-:Y:S01]  /*0d40*/  LEA R19, P6, R10, UR6, 0x2 ;  /* 0x000000060a137c11 */ /* 0x002fe2000f8c10ff */
[----:B------:R-:W-:Y:S01]  /*0d50*/  IMAD.WIDE.U32 R24, R18, R14, RZ ;  /* 0x0000000e12187225 */ /* 0x000fe200078e00ff */
[----:B------:R-:W-:-:S02]  /*0d60*/  IADD3 R3, PT, PT, R11, R3, RZ ;  /* 0x000000030b037210 */ /* 0x000fc40007ffe0ff */
[----:B------:R-:W-:Y:S01]  /*0d70*/  FSEL R11, R6, -R6, P4 ;  /* 0x80000006060b7208 */ /* 0x000fe20002000000 */
[----:B------:R-:W-:Y:S01]  /*0d80*/  IMAD.IADD R13, R25, 0x1, R13 ;  /* 0x00000001190d7824 */ /* 0x000fe200078e020d */
[----:B------:R-:W-:Y:S01]  /*0d90*/  LEA.HI.X R14, R14, R8, R15, 0x2, P3 ;  /* 0x000000080e0e7211 */ /* 0x000fe200018f140f */
[----:B------:R-:W-:Y:S01]  /*0da0*/  IMAD.WIDE.U32 R4, R30, 0x4, R4 ;  /* 0x000000041e047825 */ /* 0x000fe200078e0004 */
[----:B------:R-:W-:-:S03]  /*0db0*/  LEA.HI.X R15, R10, UR7, R3, 0x2, P6 ;  /* 0x000000070a0f7c11 */ /* 0x000fc6000b0f1403 */
[----:B------:R-:W-:Y:S01]  /*0dc0*/  FMUL R10, R12, 0.5 ;  /* 0x3f0000000c0a7820 */ /* 0x000fe20000400000 */
[----:B------:R-:W-:Y:S01]  /*0dd0*/  @!P2 FSEL R6, R11, +QNAN , !P0 ;  /* 0x7fffffff0b06a808 */ /* 0x000fe20004000000 */
[C---:B------:R-:W-:Y:S01]  /*0de0*/  FADD R3, R0.reuse, R0 ;  /* 0x0000000000037221 */ /* 0x040fe20000000000 */
[C---:B------:R-:W-:Y:S01]  /*0df0*/  FSETP.NEU.AND P0, PT, R0.reuse, 1, PT ;  /* 0x3f8000000000780b */ /* 0x040fe20003f0d000 */
[----:B------:R-:W-:Y:S01]  /*0e00*/  IMAD.SHL.U32 R20, R7, 0x4, RZ ;  /* 0x0000000407147824 */ /* 0x000fe200078e00ff */
[C---:B------:R-:W-:Y:S01]  /*0e10*/  FSETP.NEU.AND P2, PT, R0.reuse, -1, PT ;  /* 0xbf8000000000780b */ /* 0x040fe20003f4d000 */
[----:B------:R-:W0:Y:S01]  /*0e20*/  FRND.TRUNC R10, R10 ;  /* 0x0000000a000a7307 */ /* 0x000e22000020d000 */
[----:B------:R-:W-:Y:S02]  /*0e30*/  FSETP.EQ.OR P0, PT, R9, RZ, !P0 ;  /* 0x000000ff0900720b */ /* 0x000fe40004702400 */
[----:B------:R-:W-:Y:S02]  /*0e40*/  @!P1 LOP3.LUT R3, R3, 0x7f800000, RZ, 0x3c, !PT ;  /* 0x7f80000003039812 */ /* 0x000fe400078e3cff */
[----:B------:R-:W-:-:S02]  /*0e50*/  FSETP.NAN.OR P1, PT, |R0|, |R0|, P0 ;  /* 0x400000000000720b */ /* 0x000fc40000728600 */
[----:B------:R-:W-:Y:S02]  /*0e60*/  @P4 LOP3.LUT R3, R3, 0x7fffffff, RZ, 0xc0, !PT ;  /* 0x7fffffff03034812 */ /* 0x000fe400078ec0ff */
[----:B------:R-:W-:Y:S02]  /*0e70*/  LEA R17, P5, R24, UR6, 0x2 ;  /* 0x0000000618117c11 */ /* 0x000fe4000f8a10ff */
[C---:B------:R-:W-:Y:S02]  /*0e80*/  FSETP.NEU.AND P4, PT, |R9|.reuse, +INF , PT ;  /* 0x7f8000000900780b */ /* 0x040fe40003f8d200 */
[C---:B------:R-:W-:Y:S02]  /*0e90*/  FSETP.NEU.AND P3, PT, R0.reuse, RZ, PT ;  /* 0x000000ff0000720b */ /* 0x040fe40003f6d000 */
[----:B------:R-:W-:Y:S01]  /*0ea0*/  FSETP.NAN.OR P1, PT, |R9|, |R9|, P1 ;  /* 0x400000090900720b */ /* 0x000fe20000f28600 */
[----:B------:R-:W-:Y:S01]  /*0eb0*/  FADD R9, R0, R9 ;  /* 0x0000000900097221 */ /* 0x000fe20000000000 */
[----:B------:R-:W-:-:S02]  /*0ec0*/  LEA.HI.X R13, R24, UR7, R13, 0x2, P5 ;  /* 0x00000007180d7c11 */ /* 0x000fc4000a8f140d */
[----:B------:R-:W-:Y:S02]  /*0ed0*/  @!P2 FSEL R6, R6, 1, P4 ;  /* 0x3f8000000606a808 */ /* 0x000fe40002000000 */
[----:B------:R-:W-:Y:S02]  /*0ee0*/  FSETP.NEU.AND P5, PT, |R0|, +INF , PT ;  /* 0x7f8000000000780b */ /* 0x000fe40003fad200 */
[----:B------:R-:W-:Y:S02]  /*0ef0*/  IADD3 R25, P2, PT, R4, UR4, RZ ;  /* 0x0000000404197c10 */ /* 0x000fe4000ff5e0ff */
[----:B------:R-:W-:Y:S02]  /*0f00*/  SHF.R.U32.HI R7, RZ, 0x1e, R7 ;  /* 0x0000001eff077819 */ /* 0x000fe40000011607 */
[----:B------:R-:W-:Y:S02]  /*0f10*/  IADD3 R0, P4, PT, R20, R31, RZ ;  /* 0x0000001f14007210 */ /* 0x000fe40007f9e0ff */
[----:B------:R-:W-:Y:S01]  /*0f20*/  IADD3.X R31, PT, PT, R5, UR5, RZ, P2, !PT ;  /* 0x00000005051f7c10 */ /* 0x000fe200097fe4ff */
[----:B0-----:R-:W-:Y:S01]  /*0f30*/  FADD R5, R10, R10 ;  /* 0x0000000a0a057221 */ /* 0x001fe20000000000 */
[----:B------:R-:W-:Y:S01]  /*0f40*/  IADD3.X R33, PT, PT, R7, R8, RZ, P4, !PT ;  /* 0x0000000807217210 */ /* 0x000fe200027fe4ff */
[----:B------:R-:W-:Y:S01]  /*0f50*/  IMAD.MOV.U32 R22, RZ, RZ, R0 ;  /* 0x000000ffff167224 */ /* 0x000fe200078e0000 */
[----:B------:R-:W-:Y:S01]  /*0f60*/  @P3 FSEL R3, R3, R6, !P5 ;  /* 0x0000000603033208 */ /* 0x000fe20006800000 */
[----:B------:R-:W-:Y:S01]  /*0f70*/  FADD R18, R12, -R5 ;  /* 0x800000050c127221 */ /* 0x000fe20000000000 */
[----:B------:R-:W-:Y:S01]  /*0f80*/  @P1 FSEL R3, R9, 1, !P0 ;  /* 0x3f80000009031808 */ /* 0x000fe20004000000 */
[----:B------:R-:W-:Y:S01]  /*0f90*/  IMAD.MOV.U32 R37, RZ, RZ, R33 ;  /* 0x000000ffff257224 */ /* 0x000fe200078e0021 */
[----:B------:R-:W-:Y:S01]  /*0fa0*/  MOV R4, R20 ;  /* 0x0000001400047202 */ /* 0x000fe20000000f00 */
[----:B------:R-:W-:-:S07]  /*0fb0*/  IMAD.MOV.U32 R5, RZ, RZ, R7 ;  /* 0x000000ffff057224 */ /* 0x000fce00078e0007 */
.L_x_76:
[C---:B------:R-:W-:Y:S01]  /*0fc0*/  R2UR UR4, R26.reuse ;  /* 0x000000001a0472ca */ /* 0x040fe200000e0000 */
[----:B0-----:R-:W-:Y:S01]  /*0fd0*/  IMAD.MOV.U32 R9, RZ, RZ, R37 ;  /* 0x000000ffff097224 */ /* 0x001fe200078e0025 */
[C---:B------:R-:W-:Y:S02]  /*0fe0*/  R2UR UR5, R27.reuse ;  /* 0x000000001b0572ca */ /* 0x040fe400000e0000 */
[----:B------:R-:W-:Y:S02]  /*0ff0*/  R2UR UR6, R26 ;  /* 0x000000001a0672ca */ /* 0x000fe400000e0000 */
[----:B------:R-:W-:Y:S02]  /*1000*/  R2UR UR7, R27 ;  /* 0x000000001b0772ca */ /* 0x000fe400000e0000 */
[----:B------:R-:W-:Y:S02]  /*1010*/  IADD3 R6, P0, PT, R4, R23, RZ ;  /* 0x0000001704067210 */ /* 0x000fe40007f1e0ff */
[----:B------:R-:W-:-:S03]  /*1020*/  MOV R8, R22 ;  /* 0x0000001600087202 */ /* 0x000fc60000000f00 */
[----:B------:R-:W-:-:S03]  /*1030*/  IMAD.X R7, R5, 0x1, R21, P0 ;  /* 0x0000000105077824 */ /* 0x000fc600000e0615 */
[----:B------:R-:W2:Y:S04]  /*1040*/  LDG.E R8, desc[UR4][R8.64] ;  /* 0x0000000408087981 */ /* 0x000ea8000c1e1900 */
[----:B------:R-:W2:Y:S01]  /*1050*/  LDG.E R7, desc[UR6][R6.64] ;  /* 0x0000000606077981 */ /* 0x000ea2000c1e1900 */
[----:B------:R-:W-:Y:S01]  /*1060*/  IMAD.MOV.U32 R37, RZ, RZ, 0x3a2c32e4 ;  /* 0x3a2c32e4ff257424 */ /* 0x000fe200078e00ff */
[----:B------:R-:W-:Y:S01]  /*1070*/  BSSY.RECONVERGENT B0, `(.L_x_72) ;  /* 0x0000058000007945 */ /* 0x000fe20003800200 */
[----:B--2---:R-:W-:-:S04]  /*1080*/  FADD R11, R8, -R7 ;  /* 0x80000007080b7221 */ /* 0x004fc80000000000 */
[C---:B------:R-:W-:Y:S01]  /*1090*/  FMUL R10, |R11|.reuse, 16777216 ;  /* 0x4b8000000b0a7820 */ /* 0x040fe20000400200 */
[----:B------:R-:W-:-:S04]  /*10a0*/  FSETP.GEU.AND P0, PT, |R11|, 1.175494350822287508e-38, PT ;  /* 0x008000000b00780b */ /* 0x000fc80003f0e200 */
        /* <DEDUP_REMOVED lines=10> */
[----:B------:R-:W0:Y:S03]  /*1150*/  MUFU.RCP R10, R10 ;  /* 0x0000000a000a7308 */ /* 0x000e260000001000 */
[----:B0-----:R-:W-:-:S04]  /*1160*/  FMUL R7, R10, R7 ;  /* 0x000000070a077220 */ /* 0x001fc80000400000 */
[----:B------:R-:W-:Y:S01]  /*1170*/  FADD R9, R20, -R7 ;  /* 0x8000000714097221 */ /* 0x000fe20000000000 */
[C---:B------:R-:W-:Y:S01]  /*1180*/  FMUL R8, R7.reuse, R7 ;  /* 0x0000000707087220 */ /* 0x040fe20000400000 */
[----:B------:R-:W-:Y:S02]  /*1190*/  FFMA R6, R7, 1.4426950216293334961, R22 ;  /* 0x3fb8aa3b07067823 */ /* 0x000fe40000000016 */
[----:B------:R-:W-:Y:S01]  /*11a0*/  FADD R9, R9, R9 ;  /* 0x0000000909097221 */ /* 0x000fe20000000000 */
[----:B------:R-:W-:Y:S01]  /*11b0*/  FFMA R35, R8, R37, 0.0032181653659790754318 ;  /* 0x3b52e7db08237423 */ /* 0x000fe20000000025 */
[----:B------:R-:W-:Y:S02]  /*11c0*/  FADD R22, R22, -R6 ;  /* 0x8000000616167221 */ /* 0x000fe40000000000 */
[----:B------:R-:W-:Y:S01]  /*11d0*/  FFMA R9, R20, -R7, R9 ;  /* 0x8000000714097223 */ /* 0x000fe20000000009 */
[----:B------:R-:W-:Y:S01]  /*11e0*/  FFMA R35, R8, R35, 0.018033718690276145935 ;  /* 0x3c93bb7308237423 */ /* 0x000fe20000000023 */
[----:B------:R-:W-:-:S02]  /*11f0*/  FFMA R22, R7, 1.4426950216293334961, R22 ;  /* 0x3fb8aa3b07167823 */ /* 0x000fc40000000016 */
[----:B------:R-:W-:Y:S01]  /*1200*/  FMUL R9, R10, R9 ;  /* 0x000000090a097220 */ /* 0x000fe20000400000 */
[----:B------:R-:W-:-:S03]  /*1210*/  FFMA R35, R8, R35, 0.12022458761930465698 ;  /* 0x3df6384f08237423 */ /* 0x000fc60000000023 */
[----:B------:R-:W-:Y:S01]  /*1220*/  FFMA R22, R9, 1.4426950216293334961, R22 ;  /* 0x3fb8aa3b09167823 */ /* 0x000fe20000000016 */
[----:B------:R-:W-:-:S03]  /*1230*/  FMUL R8, R8, R35 ;  /* 0x0000002308087220 */ /* 0x000fc60000400000 */
[----:B------:R-:W-:Y:S01]  /*1240*/  FFMA R22, R7, 1.9251366722983220825e-08, R22 ;  /* 0x32a55e3407167823 */ /* 0x000fe20000000016 */
[----:B------:R-:W-:-:S04]  /*1250*/  FMUL R10, R8, 3 ;  /* 0x40400000080a7820 */ /* 0x000fc80000400000 */
[----:B------:R-:W-:-:S04]  /*1260*/  FFMA R9, R9, R10, R22 ;  /* 0x0000000a09097223 */ /* 0x000fc80000000016 */
[----:B------:R-:W-:-:S04]  /*1270*/  FFMA R9, R7, R8, R9 ;  /* 0x0000000807097223 */ /* 0x000fc80000000009 */
[----:B------:R-:W-:-:S04]  /*1280*/  FADD R35, R6, R9 ;  /* 0x0000000906237221 */ /* 0x000fc80000000000 */
[----:B------:R-:W-:Y:S01]  /*1290*/  FMUL R7, R12, R35 ;  /* 0x000000230c077220 */ /* 0x000fe20000400000 */
[----:B------:R-:W-:-:S03]  /*12a0*/  FADD R6, -R6, R35 ;  /* 0x0000002306067221 */ /* 0x000fc60000000100 */
[----:B------:R-:W0:Y:S01]  /*12b0*/  FRND R8, R7 ;  /* 0x0000000700087307 */ /* 0x000e220000201000 */
[----:B------:R-:W-:Y:S01]  /*12c0*/  FADD R9, R9, -R6 ;  /* 0x8000000609097221 */ /* 0x000fe20000000000 */
[C---:B------:R-:W-:Y:S01]  /*12d0*/  FFMA R6, R12.reuse, R35, -R7 ;  /* 0x000000230c067223 */ /* 0x040fe20000000807 */
[----:B------:R-:W-:Y:S01]  /*12e0*/  IMAD.MOV.U32 R35, RZ, RZ, 0x391fcb8e ;  /* 0x391fcb8eff237424 */ /* 0x000fe200078e00ff */
[C---:B------:R-:W-:Y:S02]  /*12f0*/  FSETP.GT.AND P1, PT, |R7|.reuse, 152, PT ;  /* 0x431800000700780b */ /* 0x040fe40003f24200 */
[----:B------:R-:W-:Y:S01]  /*1300*/  FFMA R6, R12, R9, R6 ;  /* 0x000000090c067223 */ /* 0x000fe20000000006 */
[C---:B------:R-:W-:Y:S01]  /*1310*/  FSETP.GEU.AND P2, PT, R7.reuse, RZ, PT ;  /* 0x000000ff0700720b */ /* 0x040fe20003f4e000 */
[----:B------:R1:W2:Y:S01]  /*1320*/  F2I.NTZ R10, R7 ;  /* 0x00000007000a7305 */ /* 0x0002a20000203100 */
[----:B0-----:R-:W-:Y:S01]  /*1330*/  FADD R9, R7, -R8 ;  /* 0x8000000807097221 */ /* 0x001fe20000000000 */
[----:B------:R-:W-:Y:S01]  /*1340*/  FSETP.GT.AND P0, PT, R8, RZ, PT ;  /* 0x000000ff0800720b */ /* 0x000fe20003f04000 */
[----:B-1----:R-:W-:-:S02]  /*1350*/  IMAD.MOV.U32 R7, RZ, RZ, R33 ;  /* 0x000000ffff077224 */ /* 0x002fc400078e0021 */
[----:B------:R-:W-:-:S04]  /*1360*/  FADD R6, R6, R9 ;  /* 0x0000000906067221 */ /* 0x000fc80000000000 */
[C---:B------:R-:W-:Y:S01]  /*1370*/  FFMA R9, R6.reuse, R35, 0.0013391353422775864601 ;  /* 0x3aaf85ed06097423 */ /* 0x040fe20000000023 */
[----:B------:R-:W-:Y:S02]  /*1380*/  SEL R35, RZ, 0x83000000, P0 ;  /* 0x83000000ff237807 */ /* 0x000fe40000000000 */
[----:B------:R-:W-:Y:S01]  /*1390*/  FSETP.NEU.AND P0, PT, |R11|, 1, PT ;  /* 0x3f8000000b00780b */ /* 0x000fe20003f0d200 */
[----:B------:R-:W-:Y:S01]  /*13a0*/  FFMA R9, R6, R9, 0.0096188392490148544312 ;  /* 0x3c1d985606097423 */ /* 0x000fe20000000009 */
[----:B------:R-:W-:Y:S01]  /*13b0*/  IADD3 R8, PT, PT, R35, 0x7f000000, RZ ;  /* 0x7f00000023087810 */ /* 0x000fe20007ffe0ff */
[----:B--2---:R-:W-:Y:S01]  /*13c0*/  IMAD R35, R10, 0x800000, -R35 ;  /* 0x008000000a237824 */ /* 0x004fe200078e0a23 */
[----:B------:R-:W-:Y:S01]  /*13d0*/  FSETP.EQ.OR P0, PT, R12, RZ, !P0 ;  /* 0x000000ff0c00720b */ /* 0x000fe20004702400 */
[----:B------:R-:W-:-:S04]  /*13e0*/  FFMA R9, R6, R9, 0.055503588169813156128 ;  /* 0x3d6357bb06097423 */ /* 0x000fc80000000009 */
[----:B------:R-:W-:-:S04]  /*13f0*/  FFMA R9, R6, R9, 0.24022644758224487305 ;  /* 0x3e75fdec06097423 */ /* 0x000fc80000000009 */
[----:B------:R-:W-:-:S04]  /*1400*/  FFMA R9, R6, R9, 0.69314718246459960938 ;  /* 0x3f31721806097423 */ /* 0x000fc80000000009 */
[----:B------:R-:W-:Y:S01]  /*1410*/  FFMA R9, R6, R9, 1 ;  /* 0x3f80000006097423 */ /* 0x000fe20000000009 */
[----:B------:R-:W-:-:S03]  /*1420*/  MOV R6, R0 ;  /* 0x0000000000067202 */ /* 0x000fc60000000f00 */
[----:B------:R-:W-:-:S04]  /*1430*/  FMUL R8, R9, R8 ;  /* 0x0000000809087220 */ /* 0x000fc80000400000 */
[----:B------:R-:W-:Y:S01]  /*1440*/  FMUL R35, R8, R35 ;  /* 0x0000002308237220 */ /* 0x000fe20000400000 */
[----:B------:R-:W-:Y:S01]  /*1450*/  IMAD.MOV.U32 R8, RZ, RZ, 0x3f800000 ;  /* 0x3f800000ff087424 */ /* 0x000fe200078e00ff */
[----:B------:R-:W-:Y:S01]  /*1460*/  @P1 FSEL R35, RZ, +INF , !P2 ;  /* 0x7f800000ff231808 */ /* 0x000fe20005000000 */
[----:B------:R-:W-:Y:S06]  /*1470*/  @P0 BRA `(.L_x_73) ;  /* 0x00000000005c0947 */ /* 0x000fec0003800000 */
[----:B------:R-:W-:-:S04]  /*1480*/  FSETP.NAN.AND P0, PT, |R12|, |R12|, PT ;  /* 0x4000000c0c00720b */ /* 0x000fc80003f08200 */
[----:B------:R-:W-:-:S13]  /*1490*/  FSETP.NUM.AND P0, PT, |R11|, |R11|, !P0 ;  /* 0x4000000b0b00720b */ /* 0x000fda0004707200 */
[----:B------:R-:W-:Y:S01]  /*14a0*/  @!P0 FADD R8, R12, |R11| ;  /* 0x4000000b0c088221 */ /* 0x000fe20000000000 */
[----:B------:R-:W-:Y:S06]  /*14b0*/  @!P0 BRA `(.L_x_73) ;  /* 0x00000000004c8947 */ /* 0x000fec0003800000 */
[----:B------:R-:W-:-:S04]  /*14c0*/  FSETP.NEU.AND P0, PT, |R11|, +INF , PT ;  /* 0x7f8000000b00780b */ /* 0x000fc80003f0d200 */
[----:B------:R-:W-:-:S04]  /*14d0*/  FSETP.NEU.AND P0, PT, |R11|, RZ, P0 ;  /* 0x000000ff0b00720b */ /* 0x000fc8000070d200 */
[----:B------:R-:W-:-:S09]  /*14e0*/  FSETP.NEU.AND P2, PT, |R18|, 1, !P0 ;  /* 0x3f8000001200780b */ /* 0x000fd2000474d200 */
[----:B------:R-:W0:Y:S02]  /*14f0*/  @!P0 LDC R0, c[0x0][0x3b8] ;  /* 0x0000ee00ff008b82 */ /* 0x000e240000000800 */
[----:B0-----:R-:W-:Y:S01]  /*1500*/  FSETP.GEU.OR P1, PT, R0, 2, P0 ;  /* 0x400000000000780b */ /* 0x001fe2000072e400 */
[----:B------:R-:W-:-:S12]  /*1510*/  @!P0 FADD R0, |R11|, |R11| ;  /* 0x4000000b0b008221 */ /* 0x000fd80000000200 */
[----:B------:R-:W-:-:S04]  /*1520*/  @!P1 LOP3.LUT R0, R0, 0x7f800000, RZ, 0x3c, !PT ;  /* 0x7f80000000009812 */ /* 0x000fc800078e3cff */
[----:B------:R-:W-:-:S05]  /*1530*/  @P2 LOP3.LUT R0, R0, 0x7fffffff, RZ, 0xc0, !PT ;  /* 0x7fffffff00002812 */ /* 0x000fca00078ec0ff */
[----:B------:R-:W-:Y:S01]  /*1540*/  @!P0 IMAD.MOV.U32 R8, RZ, RZ, R0 ;  /* 0x000000ffff088224 */ /* 0x000fe200078e0000 */
[----:B------:R-:W-:Y:S06]  /*1550*/  @!P0 BRA `(.L_x_73) ;  /* 0x0000000000248947 */ /* 0x000fec0003800000 */
[----:B------:R-:W-:Y:S02]  /*1560*/  FSETP.NEU.AND P0, PT, |R12|, +INF , PT ;  /* 0x7f8000000c00780b */ /* 0x000fe40003f0d200 */
[----:B------:R-:W-:-:S13]  /*1570*/  FSETP.EQ.AND P1, PT, |R11|, -1, PT ;  /* 0xbf8000000b00780b */ /* 0x000fda0003f22200 */
[----:B------:R-:W-:Y:S05]  /*1580*/  @!P0 BRA P1, `(.L_x_73) ;  /* 0x0000000000188947 */ /* 0x000fea0000800000 */
[----:B------:R-:W-:Y:S02]  /*1590*/  FSETP.GEU.AND P1, PT, |R11|, RZ, PT ;  /* 0x000000ff0b00720b */ /* 0x000fe40003f2e200 */
[----:B------:R-:W-:-:S11]  /*15a0*/  MOV R8, R35 ;  /* 0x0000002300087202 */ /* 0x000fd60000000f00 */
[----:B------:R-:W-:Y:S02]  /*15b0*/  @!P1 FSETP.NEU.AND P2, PT, |R18|, 1, PT ;  /* 0x3f8000001200980b */ /* 0x000fe40003f4d200 */
[----:B------:R-:W-:Y:S02]  /*15c0*/  @!P1 FSETP.NEU.AND P0, PT, R12, R29, PT ;  /* 0x0000001d0c00920b */ /* 0x000fe40003f0d000 */
[----:B------:R-:W-:-:S04]  /*15d0*/  @!P1 FSEL R0, R35, -R35, P2 ;  /* 0x8000002323009208 */ /* 0x000fc80001000000 */
[----:B------:R-:W-:-:S07]  /*15e0*/  @!P1 FSEL R8, R0, +QNAN , !P0 ;  /* 0x7fffffff00089808 */ /* 0x000fce0004000000 */
.L_x_73:
[----:B------:R-:W-:Y:S05]  /*15f0*/  BSYNC.RECONVERGENT B0 ;  /* 0x0000000000007941 */ /* 0x000fea0003800200 */
.L_x_72:
[----:B------:R-:W0:Y:S01]  /*1600*/  MUFU.RCP R10, R3 ;  /* 0x00000003000a7308 */ /* 0x000e220000001000 */
[----:B------:R-:W-:Y:S01]  /*1610*/  FMUL R11, R11, R8 ;  /* 0x000000080b0b7220 */ /* 0x000fe20000400000 */
[----:B------:R-:W-:Y:S03]  /*1620*/  BSSY.RECONVERGENT B0, `(.L_x_74) ;  /* 0x000000c000007945 */ /* 0x000fe60003800200 */
[----:B-----5:R-:W-:-:S04]  /*1630*/  FMUL R0, R2, R11 ;  /* 0x0000000b02007220 */ /* 0x020fc80000400000 */
[----:B------:R-:W1:Y:S01]  /*1640*/  FCHK P0, R0, R3 ;  /* 0x0000000300007302 */ /* 0x000e620000000000 */
[----:B0-----:R-:W-:-:S04]  /*1650*/  FFMA R9, -R3, R10, 1 ;  /* 0x3f80000003097423 */ /* 0x001fc8000000010a */
[----:B------:R-:W-:-:S04]  /*1660*/  FFMA R9, R10, R9, R10 ;  /* 0x000000090a097223 */ /* 0x000fc8000000000a */
[----:B------:R-:W-:-:S04]  /*1670*/  FFMA R8, R0, R9, RZ ;  /* 0x0000000900087223 */ /* 0x000fc800000000ff */
[----:B------:R-:W-:-:S04]  /*1680*/  FFMA R10, -R3, R8, R0 ;  /* 0x00000008030a7223 */ /* 0x000fc80000000100 */
[----:B------:R-:W-:Y:S01]  /*1690*/  FFMA R35, R9, R10, R8 ;  /* 0x0000000a09237223 */ /* 0x000fe20000000008 */
[----:B-1----:R-:W-:Y:S06]  /*16a0*/  @!P0 BRA `(.L_x_75) ;  /* 0x00000000000c8947 */ /* 0x002fec0003800000 */
[----:B------:R-:W-:-:S07]  /*16b0*/  MOV R8, 0x16d0 ;  /* 0x000016d000087802 */ /* 0x000fce0000000f00 */
[----:B------:R-:W-:Y:S05]  /*16c0*/  CALL.REL.NOINC `($__internal_4_$__cuda_sm3x_div_rn_noftz_f32_slowpath) ;  /* 0x0000000400087944 */ /* 0x000fea0003c00000 */
[----:B------:R-:W-:-:S07]  /*16d0*/  IMAD.MOV.U32 R35, RZ, RZ, R0 ;  /* 0x000000ffff237224 */ /* 0x000fce00078e0000 */
.L_x_75:
[----:B------:R-:W-:Y:S05]  /*16e0*/  BSYNC.RECONVERGENT B0 ;  /* 0x0000000000007941 */ /* 0x000fea0003800200 */
.L_x_74:
[----:B------:R-:W-:Y:S01]  /*16f0*/  IADD3 R8, P0, PT, R4, R17, RZ ;  /* 0x0000001104087210 */ /* 0x000fe20007f1e0ff */
[----:B------:R-:W-:Y:S01]  /*1700*/  IMAD.WIDE.U32 R6, R30, 0x4, R6 ;  /* 0x000000041e067825 */ /* 0x000fe200078e0006 */
[----:B------:R-:W-:-:S03]  /*1710*/  R2UR UR4, R26 ;  /* 0x000000001a0472ca */ /* 0x000fc600000e0000 */
[----:B------:R-:W-:Y:S01]  /*1720*/  FADD R20, -R35, -RZ ;  /* 0x800000ff23147221 */ /* 0x000fe20000000100 */
[----:B------:R-:W-:Y:S01]  /*1730*/  R2UR UR5, R27 ;  /* 0x000000001b0572ca */ /* 0x000fe200000e0000 */
[----:B------:R-:W-:Y:S01]  /*1740*/  IMAD.X R9, R5, 0x1, R13, P0 ;  /* 0x0000000105097824 */ /* 0x000fe200000e060d */
[----:B------:R-:W-:Y:S01]  /*1750*/  ISETP.GE.U32.AND P0, PT, R6, R16, PT ;  /* 0x000000100600720c */ /* 0x000fe20003f06070 */
[----:B------:R-:W-:Y:S01]  /*1760*/  IMAD.MOV.U32 R0, RZ, RZ, R6 ;  /* 0x000000ffff007224 */ /* 0x000fe200078e0006 */
[----:B------:R-:W-:Y:S01]  /*1770*/  R2UR UR6, R26 ;  /* 0x000000001a0672ca */ /* 0x000fe200000e0000 */
[----:B------:R-:W-:Y:S01]  /*1780*/  IMAD.MOV.U32 R33, RZ, RZ, R7 ;  /* 0x000000ffff217224 */ /* 0x000fe200078e0007 */
[----:B------:R-:W-:Y:S02]  /*1790*/  R2UR UR7, R27 ;  /* 0x000000001b0772ca */ /* 0x000fe400000e0000 */
[----:B------:R-:W-:Y:S02]  /*17a0*/  ISETP.GE.U32.AND.EX P0, PT, R7, R14, PT, P0 ;  /* 0x0000000e0700720c */ /* 0x000fe40003f06100 */
[----:B------:R-:W-:-:S03]  /*17b0*/  IADD3 R10, P1, PT, R4, R19, RZ ;  /* 0x00000013040a7210 */ /* 0x000fc60007f3e0ff */
[----:B------:R0:W-:Y:S01]  /*17c0*/  STG.E desc[UR4][R8.64], R35 ;  /* 0x0000002308007986 */ /* 0x0001e2000c101904 */
[----:B------:R-:W-:Y:S02]  /*17d0*/  IADD3.X R11, PT, PT, R5, R15, RZ, P1, !PT ;  /* 0x0000000f050b7210 */ /* 0x000fe40000ffe4ff */
[----:B------:R-:W-:-:S03]  /*17e0*/  IADD3 R22, P1, PT, R4, R25, RZ ;  /* 0x0000001904167210 */ /* 0x000fc60007f3e0ff */
[----:B------:R0:W-:Y:S01]  /*17f0*/  STG.E desc[UR6][R10.64], R20 ;  /* 0x000000140a007986 */ /* 0x0001e2000c101906 */
[----:B------:R-:W-:Y:S01]  /*1800*/  IADD3.X R37, PT, PT, R5, R31, RZ, P1, !PT ;  /* 0x0000001f05257210 */ /* 0x000fe20000ffe4ff */
[----:B------:R-:W-:Y:S01]  /*1810*/  IMAD.WIDE.U32 R4, R30, 0x4, R4 ;  /* 0x000000041e047825 */ /* 0x000fe200078e0004 */
[----:B------:R-:W-:Y:S07]  /*1820*/  @!P0 BRA `(.L_x_76) ;  /* 0xfffffff400e48947 */ /* 0x000fee000383ffff */
[----:B------:R-:W-:Y:S05]  /*1830*/  EXIT ;  /* 0x000000000000794d */ /* 0x000fea0003800000 */
        .weak           $__internal_3_$__cuda_sm20_dsqrt_rn_f64_mediumpath_v1
        .type           $__internal_3_$__cuda_sm20_dsqrt_rn_f64_mediumpath_v1,@function
        .size           $__internal_3_$__cuda_sm20_dsqrt_rn_f64_mediumpath_v1,($__internal_4_$__cuda_sm3x_div_rn_noftz_f32_slowpath - $__internal_3_$__cuda_sm20_dsqrt_rn_f64_mediumpath_v1)
$__internal_3_$__cuda_sm20_dsqrt_rn_f64_mediumpath_v1:
[----:B------:R-:W-:Y:S01]  /*1840*/  ISETP.GE.U32.AND P0, PT, R8, -0x3400000, PT ;  /* 0xfcc000000800780c */ /* 0x000fe20003f06070 */
[----:B------:R-:W-:Y:S01]  /*1850*/  BSSY.RECONVERGENT B1, `(.L_x_77) ;  /* 0x0000024000017945 */ /* 0x000fe20003800200 */
[----:B------:R-:W-:-:S11]  /*1860*/  IMAD.MOV.U32 R11, RZ, RZ, R17 ;  /* 0x000000ffff0b7224 */ /* 0x000fd600078e0011 */
[----:B------:R-:W-:Y:S05]  /*1870*/  @!P0 BRA `(.L_x_78) ;  /* 0x0000000000208947 */ /* 0x000fea0003800000 */
[----:B------:R-:W-:-:S10]  /*1880*/  DFMA.RM R4, R4, R10, R12 ;  /* 0x0000000a0404722b */ /* 0x000fd4000000400c */
[----:B------:R-:W-:-:S05]  /*1890*/  IADD3 R8, P0, PT, R4, 0x1, RZ ;  /* 0x0000000104087810 */ /* 0x000fca0007f1e0ff */
[----:B------:R-:W-:-:S06]  /*18a0*/  IMAD.X R9, RZ, RZ, R5, P0 ;  /* 0x000000ffff097224 */ /* 0x000fcc00000e0605 */
[----:B------:R-:W-:-:S08]  /*18b0*/  DFMA.RP R6, -R4, R8, R6 ;  /* 0x000000080406722b */ /* 0x000fd00000008106 */
[----:B------:R-:W-:-:S06]  /*18c0*/  DSETP.GT.AND P0, PT, R6, RZ, PT ;  /* 0x000000ff0600722a */ /* 0x000fcc0003f04000 */
[----:B------:R-:W-:Y:S02]  /*18d0*/  FSEL R4, R8, R4, P0 ;  /* 0x0000000408047208 */ /* 0x000fe40000000000 */
[----:B------:R-:W-:Y:S01]  /*18e0*/  FSEL R5, R9, R5, P0 ;  /* 0x0000000509057208 */ /* 0x000fe20000000000 */
[----:B------:R-:W-:Y:S06]  /*18f0*/  BRA `(.L_x_79) ;  /* 0x0000000000647947 */ /* 0x000fec0003800000 */
.L_x_78:
[----:B------:R-:W-:-:S14]  /*1900*/  DSETP.NE.AND P0, PT, R6, RZ, PT ;  /* 0x000000ff0600722a */ /* 0x000fdc0003f05000 */
[----:B------:R-:W-:Y:S05]  /*1910*/  @!P0 BRA `(.L_x_80) ;  /* 0x0000000000588947 */ /* 0x000fea0003800000 */
[----:B------:R-:W-:-:S13]  /*1920*/  ISETP.GE.AND P0, PT, R7, RZ, PT ;  /* 0x000000ff0700720c */ /* 0x000fda0003f06270 */
[----:B------:R-:W-:Y:S01]  /*1930*/  @!P0 MOV R4, 0x0 ;  /* 0x0000000000048802 */ /* 0x000fe20000000f00 */
[----:B------:R-:W-:Y:S01]  /*1940*/  @!P0 IMAD.MOV.U32 R5, RZ, RZ, -0x80000 ;  /* 0xfff80000ff058424 */ /* 0x000fe200078e00ff */
[----:B------:R-:W-:Y:S06]  /*1950*/  @!P0 BRA `(.L_x_79) ;  /* 0x00000000004c8947 */ /* 0x000fec0003800000 */
[----:B------:R-:W-:-:S13]  /*1960*/  ISETP.GT.AND P0, PT, R7, 0x7fefffff, PT ;  /* 0x7fefffff0700780c */ /* 0x000fda0003f04270 */
[----:B------:R-:W-:Y:S05]  /*1970*/  @P0 BRA `(.L_x_80) ;  /* 0x0000000000400947 */ /* 0x000fea0003800000 */
[----:B------:R-:W-:Y:S01]  /*1980*/  DMUL R6, R6, 8.11296384146066816958e+31 ;  /* 0x4690000006067828 */ /* 0x000fe20000000000 */
[----:B------:R-:W-:Y:S01]  /*1990*/  IMAD.MOV.U32 R4, RZ, RZ, RZ ;  /* 0x000000ffff047224 */ /* 0x000fe200078e00ff */
[----:B------:R-:W-:Y:S01]  /*19a0*/  MOV R10, 0x0 ;  /* 0x00000000000a7802 */ /* 0x000fe20000000f00 */
[----:B------:R-:W-:-:S03]  /*19b0*/  IMAD.MOV.U32 R11, RZ, RZ, 0x3fd80000 ;  /* 0x3fd80000ff0b7424 */ /* 0x000fc600078e00ff */
[----:B------:R-:W0:Y:S02]  /*19c0*/  MUFU.RSQ64H R5, R7 ;  /* 0x0000000700057308 */ /* 0x000e240000001c00 */
[----:B0-----:R-:W-:-:S08]  /*19d0*/  DMUL R8, R4, R4 ;  /* 0x0000000404087228 */ /* 0x001fd00000000000 */
[----:B------:R-:W-:-:S08]  /*19e0*/  DFMA R8, R6, -R8, 1 ;  /* 0x3ff000000608742b */ /* 0x000fd00000000808 */
[----:B------:R-:W-:Y:S02]  /*19f0*/  DFMA R10, R8, R10, 0.5 ;  /* 0x3fe00000080a742b */ /* 0x000fe4000000000a */
[----:B------:R-:W-:-:S08]  /*1a00*/  DMUL R8, R4, R8 ;  /* 0x0000000804087228 */ /* 0x000fd00000000000 */
[----:B------:R-:W-:-:S08]  /*1a10*/  DFMA R8, R10, R8, R4 ;  /* 0x000000080a08722b */ /* 0x000fd00000000004 */
[----:B------:R-:W-:Y:S02]  /*1a20*/  DMUL R4, R6, R8 ;  /* 0x0000000806047228 */ /* 0x000fe40000000000 */
[----:B------:R-:W-:-:S06]  /*1a30*/  VIADD R9, R9, 0xfff00000 ;  /* 0xfff0000009097836 */ /* 0x000fcc0000000000 */
[----:B------:R-:W-:-:S08]  /*1a40*/  DFMA R10, R4, -R4, R6 ;  /* 0x80000004040a722b */ /* 0x000fd00000000006 */
[----:B------:R-:W-:-:S10]  /*1a50*/  DFMA R4, R8, R10, R4 ;  /* 0x0000000a0804722b */ /* 0x000fd40000000004 */
[----:B------:R-:W-:Y:S01]  /*1a60*/  IADD3 R5, PT, PT, R5, -0x3500000, RZ ;  /* 0xfcb0000005057810 */ /* 0x000fe20007ffe0ff */
[----:B------:R-:W-:Y:S06]  /*1a70*/  BRA `(.L_x_79) ;  /* 0x0000000000047947 */ /* 0x000fec0003800000 */
.L_x_80:
[----:B------:R-:W-:-:S11]  /*1a80*/  DADD R4, R6, R6 ;  /* 0x0000000006047229 */ /* 0x000fd60000000006 */
.L_x_79:
[----:B------:R-:W-:Y:S05]  /*1a90*/  BSYNC.RECONVERGENT B1 ;  /* 0x0000000000017941 */ /* 0x000fea0003800200 */
.L_x_77:
[----:B------:R-:W-:Y:S01]  /*1aa0*/  MOV R15, R5 ;  /* 0x00000005000f7202 */ /* 0x000fe20000000f00 */
[----:B------:R-:W-:Y:S02]  /*1ab0*/  HFMA2 R5, -RZ, RZ, 0, 0 ;  /* 0x00000000ff057431 */ /* 0x000fe400000001ff */
[----:B------:R-:W-:Y:S02]  /*1ac0*/  IMAD.MOV.U32 R14, RZ, RZ, R4 ;  /* 0x000000ffff0e7224 */ /* 0x000fe400078e0004 */
[----:B------:R-:W-:-:S04]  /*1ad0*/  IMAD.MOV.U32 R4, RZ, RZ, R0 ;  /* 0x000000ffff047224 */ /* 0x000fc800078e0000 */
[----:B------:R-:W-:Y:S05]  /*1ae0*/  RET.REL.NODEC R4 `(pdist_backward_kernel_cuda_impl) ;  /* 0xffffffe404447950 */ /* 0x000fea0003c3ffff */
        .weak           $__internal_4_$__cuda_sm3x_div_rn_noftz_f32_slowpath
        .type           $__internal_4_$__cuda_sm3x_div_rn_noftz_f32_slowpath,@function
        .size           $__internal_4_$__cuda_sm3x_div_rn_noftz_f32_slowpath,(.L_x_170 - $__internal_4_$__cuda_sm3x_div_rn_noftz_f32_slowpath)
$__internal_4_$__cuda_sm3x_div_rn_noftz_f32_slowpath:
[----:B------:R-:W-:Y:S01]  /*1af0*/  SHF.R.U32.HI R9, RZ, 0x17, R3 ;  /* 0x00000017ff097819 */ /* 0x000fe20000011603 */
[----:B------:R-:W-:Y:S01]  /*1b00*/  BSSY.RECONVERGENT B1, `(.L_x_81) ;  /* 0x0000064000017945 */ /* 0x000fe20003800200 */
[--C-:B------:R-:W-:Y:S01]  /*1b10*/  SHF.R.U32.HI R10, RZ, 0x17, R0.reuse ;  /* 0x00000017ff0a7819 */ /* 0x100fe20000011600 */
[----:B------:R-:W-:Y:S01]  /*1b20*/  IMAD.MOV.U32 R11, RZ, RZ, R0 ;  /* 0x000000ffff0b7224 */ /* 0x000fe200078e0000 */
[----:B------:R-:W-:Y:S02]  /*1b30*/  LOP3.LUT R9, R9, 0xff, RZ, 0xc0, !PT ;  /* 0x000000ff09097812 */ /* 0x000fe400078ec0ff */
[----:B------:R-:W-:Y:S02]  /*1b40*/  LOP3.LUT R22, R10, 0xff, RZ, 0xc0, !PT ;  /* 0x000000ff0a167812 */ /* 0x000fe400078ec0ff */
[----:B------:R-:W-:Y:S01]  /*1b50*/  MOV R20, R3 ;  /* 0x0000000300147202 */ /* 0x000fe20000000f00 */
        /* <DEDUP_REMOVED lines=29> */
.L_x_82:
[----:B------:R-:W-:Y:S01]  /*1d30*/  LEA R33, R9, 0xc0800000, 0x17 ;  /* 0xc080000009217811 */ /* 0x000fe200078eb8ff */
[----:B------:R-:W-:Y:S01]  /*1d40*/  BSSY.RECONVERGENT B2, `(.L_x_87) ;  /* 0x0000036000027945 */ /* 0x000fe20003800200 */
[----:B------:R-:W-:-:S03]  /*1d50*/  IADD3 R22, PT, PT, R22, -0x7f, RZ ;  /* 0xffffff8116167810 */ /* 0x000fc60007ffe0ff */
[----:B------:R-:W-:Y:S02]  /*1d60*/  IMAD.IADD R24, R20, 0x1, -R33 ;  /* 0x0000000114187824 */ /* 0x000fe400078e0a21 */
[----:B------:R-:W-:Y:S02]  /*1d70*/  IMAD R0, R22, -0x800000, R11 ;  /* 0xff80000016007824 */ /* 0x000fe400078e020b */
[----:B------:R-:W0:Y:S01]  /*1d80*/  MUFU.RCP R20, R24 ;  /* 0x0000001800147308 */ /* 0x000e220000001000 */
[----:B------:R-:W-:-:S04]  /*1d90*/  FADD.FTZ R33, -R24, -RZ ;  /* 0x800000ff18217221 */ /* 0x000fc80000010100 */
[----:B0-----:R-:W-:-:S04]  /*1da0*/  FFMA R35, R20, R33, 1 ;  /* 0x3f80000014237423 */ /* 0x001fc80000000021 */
[----:B------:R-:W-:Y:S01]  /*1db0*/  FFMA R11, R20, R35, R20 ;  /* 0x00000023140b7223 */ /* 0x000fe20000000014 */
[----:B------:R-:W-:-:S03]  /*1dc0*/  IADD3 R35, PT, PT, R22, 0x7f, -R9 ;  /* 0x0000007f16237810 */ /* 0x000fc60007ffe809 */
[----:B------:R-:W-:Y:S02]  /*1dd0*/  FFMA R20, R0, R11, RZ ;  /* 0x0000000b00147223 */ /* 0x000fe400000000ff */
[----:B------:R-:W-:Y:S02]  /*1de0*/  IMAD.IADD R35, R35, 0x1, R10 ;  /* 0x0000000123237824 */ /* 0x000fe400078e020a */
        /* <DEDUP_REMOVED lines=19> */
[C---:B------:R-:W-:Y:S02]  /*1f20*/  ISETP.NE.AND P1, PT, R22.reuse, RZ, PT ;  /* 0x000000ff1600720c */ /* 0x040fe40003f25270 */
[----:B------:R-:W-:Y:S01]  /*1f30*/  LOP3.LUT R10, R9, 0x7fffff, RZ, 0xc0, !PT ;  /* 0x007fffff090a7812 */ /* 0x000fe200078ec0ff */
[CCC-:B------:R-:W-:Y:S01]  /*1f40*/  FFMA.RP R9, R11.reuse, R33.reuse, R20.reuse ;  /* 0x000000210b097223 */ /* 0x1c0fe20000008014 */
[----:B------:R-:W-:Y:S01]  /*1f50*/  FFMA.RM R20, R11, R33, R20 ;  /* 0x000000210b147223 */ /* 0x000fe20000004014 */
[----:B------:R-:W-:Y:S01]  /*1f60*/  IADD3 R11, PT, PT, R22, 0x20, RZ ;  /* 0x00000020160b7810 */ /* 0x000fe20007ffe0ff */
[----:B------:R-:W-:Y:S01]  /*1f70*/  IMAD.MOV R22, RZ, RZ, -R22 ;  /* 0x000000ffff167224 */ /* 0x000fe200078e0a16 */
        /* <DEDUP_REMOVED lines=14> */
.L_x_89:
[----:B------:R-:W-:-:S04]  /*2060*/  LOP3.LUT R0, R0, 0x80000000, RZ, 0xc0, !PT ;  /* 0x8000000000007812 */ /* 0x000fc800078ec0ff */
[----:B------:R-:W-:Y:S01]  /*2070*/  LOP3.LUT R0, R0, 0x7f800000, RZ, 0xfc, !PT ;  /* 0x7f80000000007812 */ /* 0x000fe200078efcff */
[----:B------:R-:W-:Y:S06]  /*2080*/  BRA `(.L_x_90) ;  /* 0x0000000000047947 */ /* 0x000fec0003800000 */
.L_x_88:
[----:B------:R-:W-:-:S07]  /*2090*/  IMAD R0, R35, 0x800000, R0 ;  /* 0x0080000023007824 */ /* 0x000fce00078e0200 */
.L_x_90:
[----:B------:R-:W-:Y:S05]  /*20a0*/  BSYNC.RECONVERGENT B2 ;  /* 0x0000000000027941 */ /* 0x000fea0003800200 */
.L_x_87:
[----:B------:R-:W-:Y:S05]  /*20b0*/  BRA `(.L_x_91) ;  /* 0x0000000000207947 */ /* 0x000fea0003800000 */
.L_x_86:
[----:B------:R-:W-:-:S04]  /*20c0*/  LOP3.LUT R0, R20, 0x80000000, R11, 0x48, !PT ;  /* 0x8000000014007812 */ /* 0x000fc800078e480b */
[----:B------:R-:W-:Y:S01]  /*20d0*/  LOP3.LUT R0, R0, 0x7f800000, RZ, 0xfc, !PT ;  /* 0x7f80000000007812 */ /* 0x000fe200078efcff */
[----:B------:R-:W-:Y:S06]  /*20e0*/  BRA `(.L_x_91) ;  /* 0x0000000000147947 */ /* 0x000fec0003800000 */
.L_x_85:
[----:B------:R-:W-:Y:S01]  /*20f0*/  LOP3.LUT R0, R20, 0x80000000, R11, 0x48, !PT ;  /* 0x8000000014007812 */ /* 0x000fe200078e480b */
[----:B------:R-:W-:Y:S06]  /*2100*/  BRA `(.L_x_91) ;  /* 0x00000000000c7947 */ /* 0x000fec0003800000 */
.L_x_84:
[----:B------:R-:W0:Y:S01]  /*2110*/  MUFU.RSQ R0, -QNAN ;  /* 0xffc0000000007908 */ /* 0x000e220000001400 */
[----:B------:R-:W-:Y:S05]  /*2120*/  BRA `(.L_x_91) ;  /* 0x0000000000047947 */ /* 0x000fea0003800000 */
.L_x_83:
[----:B------:R-:W-:-:S07]  /*2130*/  FADD.FTZ R0, R0, R3 ;  /* 0x0000000300007221 */ /* 0x000fce0000010000 */
.L_x_91:
[----:B------:R-:W-:Y:S05]  /*2140*/  BSYNC.RECONVERGENT B1 ;  /* 0x0000000000017941 */ /* 0x000fea0003800200 */
.L_x_81:
[----:B------:R-:W-:-:S04]  /*2150*/  HFMA2 R9, -RZ, RZ, 0, 0 ;  /* 0x00000000ff097431 */ /* 0x000fc800000001ff */
[----:B0-----:R-:W-:Y:S05]  /*2160*/  RET.REL.NODEC R8 `(pdist_backward_kernel_cuda_impl) ;  /* 0xffffffdc08a47950 */ /* 0x001fea0003c3ffff */
.L_x_92:
        /* <DEDUP_REMOVED lines=9> */
.L_x_170:


//--------------------- .text.PDist_Grad_P        --------------------------
	.section	.text.PDist_Grad_P,"ax",@progbits
	.align	128
        .global         PDist_Grad_P
        .type           PDist_Grad_P,@function
        .size           PDist_Grad_P,(.L_x_172 - PDist_Grad_P)
        .other          PDist_Grad_P,@"STO_CUDA_ENTRY STV_DEFAULT"
PDist_Grad_P:
.text.PDist_Grad_P:
[----:B------:R-:W-:Y:S01]  /*0000*/  LDC R1, c[0x0][0x37c] ;  /* 0x0000df00ff017b82 */ /* 0x000fe20000000800 */
[----:B------:R-:W0:Y:S07]  /*0010*/  S2R R5, SR_TID.X ;  /* 0x0000000000057919 */ /* 0x000e2e0000002100 */
[----:B------:R-:W0:Y:S01]  /*0020*/  S2UR UR5, SR_CTAID.X ;  /* 0x00000000000579c3 */ /* 0x000e220000002500 */
[----:B------:R-:W1:Y:S07]  /*0030*/  LDCU.64 UR8, c[0x0][0x380] ;  /* 0x00007000ff0877ac */ /* 0x000e6e0008000a00 */
[----:B------:R-:W0:Y:S01]  /*0040*/  LDC R4, c[0x0][0x360] ;  /* 0x0000d800ff047b82 */ /* 0x000e220000000800 */
[----:B------:R-:W2:Y:S07]  /*0050*/  LDCU UR6, c[0x0][0x364] ;  /* 0x00006c80ff0677ac */ /* 0x000eae0008000800 */
[----:B------:R-:W2:Y:S08]  /*0060*/  S2UR UR4, SR_CTAID.Y ;  /* 0x00000000000479c3 */ /* 0x000eb00000002600 */
[----:B------:R-:W3:Y:S01]  /*0070*/  LDC R0, c[0x0][0x374] ;  /* 0x0000dd00ff007b82 */ /* 0x000ee20000000800 */
[----:B0-----:R-:W-:-:S05]  /*0080*/  IMAD R4, R4, UR5, R5 ;  /* 0x0000000504047c24 */ /* 0x001fca000f8e0205 */
[----:B-1----:R-:W-:Y:S01]  /*0090*/  ISETP.GE.U32.AND P0, PT, R4, UR8, PT ;  /* 0x0000000804007c0c */ /* 0x002fe2000bf06070 */
[----:B--2---:R-:W-:-:S03]  /*00a0*/  UIMAD UR4, UR4, UR6, URZ ;  /* 0x00000006040472a4 */ /* 0x004fc6000f8e02ff */
[----:B------:R-:W-:Y:S01]  /*00b0*/  ISETP.GE.U32.AND.EX P0, PT, RZ, UR9, PT, P0 ;  /* 0x00000009ff007c0c */ /* 0x000fe2000bf06100 */
[----:B---3--:R-:W-:-:S12]  /*00c0*/  IMAD R0, R0, UR6, RZ ;  /* 0x0000000600007c24 */ /* 0x008fd8000f8e02ff */
[----:B------:R-:W-:Y:S05]  /*00d0*/  @P0 EXIT ;  /* 0x000000000000094d */ /* 0x000fea0003800000 */
[----:B------:R-:W-:Y:S01]  /*00e0*/  SHF.L.U32 R2, R4, 0x1, RZ ;  /* 0x0000000104027819 */ /* 0x000fe200000006ff */
[----:B------:R-:W0:Y:S01]  /*00f0*/  LDCU UR5, c[0x0][0x3c0] ;  /* 0x00007800ff0577ac */ /* 0x000e220008000800 */
[----:B------:R-:W-:Y:S01]  /*0100*/  SHF.R.U32.HI R3, RZ, 0x1f, R4 ;  /* 0x0000001fff037819 */ /* 0x000fe20000011604 */
[----:B------:R-:W-:Y:S01]  /*0110*/  BSSY.RECONVERGENT B0, `(.L_x_93) ;  /* 0x000000f000007945 */ /* 0x000fe20003800200 */
[----:B------:R-:W1:Y:S02]  /*0120*/  LDCU.64 UR6, c[0x0][0x358] ;  /* 0x00006b00ff0677ac */ /* 0x000e640008000a00 */
[----:B------:R-:W0:Y:S02]  /*0130*/  I2F.U64 R2, R2 ;  /* 0x0000000200027312 */ /* 0x000e240000301000 */
[----:B0-----:R-:W-:-:S04]  /*0140*/  FADD R2, -R2, UR5 ;  /* 0x0000000502027e21 */ /* 0x001fc80008000100 */
[----:B------:R-:W-:Y:S02]  /*0150*/  VIADD R6, R2, 0xf3000000 ;  /* 0xf300000002067836 */ /* 0x000fe40000000000 */
[----:B------:R0:W2:Y:S03]  /*0160*/  MUFU.RSQ R7, R2 ;  /* 0x0000000200077308 */ /* 0x0000a60000001400 */
[----:B------:R-:W-:-:S13]  /*0170*/  ISETP.GT.U32.AND P0, PT, R6, 0x727fffff, PT ;  /* 0x727fffff0600780c */ /* 0x000fda0003f04070 */
[----:B01----:R-:W-:Y:S05]  /*0180*/  @!P0 BRA `(.L_x_94) ;  /* 0x00000000000c8947 */ /* 0x003fea0003800000 */
[----:B------:R-:W-:-:S07]  /*0190*/  MOV R10, 0x1b0 ;  /* 0x000001b0000a7802 */ /* 0x000fce0000000f00 */
[----:B--2---:R-:W-:Y:S05]  /*01a0*/  CALL.REL.NOINC `($__internal_5_$__cuda_sm20_sqrt_rn_f32_slowpath) ;  /* 0x0000001000fc7944 */ /* 0x004fea0003c00000 */
[----:B------:R-:W-:Y:S05]  /*01b0*/  BRA `(.L_x_95) ;  /* 0x0000000000107947 */ /* 0x000fea0003800000 */
.L_x_94:
[----:B--2---:R-:W-:Y:S01]  /*01c0*/  FMUL.FTZ R3, R2, R7 ;  /* 0x0000000702037220 */ /* 0x004fe20000410000 */
[----:B------:R-:W-:-:S03]  /*01d0*/  FMUL.FTZ R7, R7, 0.5 ;  /* 0x3f00000007077820 */ /* 0x000fc60000410000 */
[----:B------:R-:W-:-:S04]  /*01e0*/  FFMA R2, -R3, R3, R2 ;  /* 0x0000000303027223 */ /* 0x000fc80000000102 */
[----:B------:R-:W-:-:S07]  /*01f0*/  FFMA R8, R2, R7, R3 ;  /* 0x0000000702087223 */ /* 0x000fce0000000003 */
.L_x_95:
[----:B------:R-:W-:Y:S05]  /*0200*/  BSYNC.RECONVERGENT B0 ;  /* 0x0000000000007941 */ /* 0x000fea0003800200 */
.L_x_93:
[----:B------:R-:W0:Y:S01]  /*0210*/  LDCU.64 UR8, c[0x0][0x398] ;  /* 0x00007300ff0877ac */ /* 0x000e220008000a00 */
[----:B------:R-:W-:Y:S02]  /*0220*/  SHF.L.U32 R2, R4, 0x2, RZ ;  /* 0x0000000204027819 */ /* 0x000fe400000006ff */
[----:B------:R-:W-:Y:S01]  /*0230*/  SHF.R.U32.HI R3, RZ, 0x1e, R4 ;  /* 0x0000001eff037819 */ /* 0x000fe20000011604 */
[----:B------:R-:W1:Y:S01]  /*0240*/  LDCU UR5, c[0x0][0x3bc] ;  /* 0x00007780ff0577ac */ /* 0x000e620008000800 */
[----:B0-----:R-:W-:-:S04]  /*0250*/  IADD3 R16, P0, PT, R2, UR8, RZ ;  /* 0x0000000802107c10 */ /* 0x001fc8000ff1e0ff */
[----:B------:R-:W-:-:S05]  /*0260*/  IADD3.X R17, PT, PT, R3, UR9, RZ, P0, !PT ;  /* 0x0000000903117c10 */ /* 0x000fca00087fe4ff */
[----:B------:R-:W2:Y:S01]  /*0270*/  LDG.E R16, desc[UR6][R16.64] ;  /* 0x0000000610107981 */ /* 0x000ea2000c1e1900 */
[----:B-1----:R-:W-:Y:S01]  /*0280*/  FADD R8, -R8, UR5 ;  /* 0x0000000508087e21 */ /* 0x002fe20008000100 */
[----:B--2---:R-:W-:-:S13]  /*0290*/  FSETP.NEU.AND P0, PT, R16, RZ, PT ;  /* 0x000000ff1000720b */ /* 0x004fda0003f0d000 */
[----:B------:R-:W-:Y:S05]  /*02a0*/  @!P0 EXIT ;  /* 0x000000000000894d */ /* 0x000fea0003800000 */
[----:B------:R-:W0:Y:S01]  /*02b0*/  S2R R21, SR_TID.Y ;  /* 0x0000000000157919 */ /* 0x000e220000002200 */
[----:B------:R-:W1:Y:S01]  /*02c0*/  LDC.64 R18, c[0x0][0x3b0] ;  /* 0x0000ec00ff127b82 */ /* 0x000e620000000a00 */
[----:B------:R-:W2:Y:S02]  /*02d0*/  LDCU.64 UR8, c[0x0][0x388] ;  /* 0x00007100ff0877ac */ /* 0x000ea40008000a00 */
[----:B--2---:R-:W-:-:S04]  /*02e0*/  IADD3 R2, P1, PT, R2, UR8, RZ ;  /* 0x0000000802027c10 */ /* 0x004fc8000ff3e0ff */
[----:B------:R-:W-:Y:S01]  /*02f0*/  IADD3.X R3, PT, PT, R3, UR9, RZ, P1, !PT ;  /* 0x0000000903037c10 */ /* 0x000fe20008ffe4ff */
[----:B0-----:R-:W-:-:S05]  /*0300*/  VIADD R21, R21, UR4 ;  /* 0x0000000415157c36 */ /* 0x001fca0008000000 */
[----:B-1----:R-:W-:-:S04]  /*0310*/  ISETP.GE.U32.AND P0, PT, R21, R18, PT ;  /* 0x000000121500720c */ /* 0x002fc80003f06070 */
[----:B------:R-:W-:-:S13]  /*0320*/  ISETP.GE.AND.EX P0, PT, RZ, R19, PT, P0 ;  /* 0x00000013ff00720c */ /* 0x000fda0003f06300 */
[----:B------:R-:W-:Y:S05]  /*0330*/  @P0 EXIT ;  /* 0x000000000000094d */ /* 0x000fea0003800000 */
[C---:B------:R-:W-:Y:S01]  /*0340*/  FMUL R5, |R16|.reuse, 16777216 ;  /* 0x4b80000010057820 */ /* 0x040fe20000400200 */
[----:B------:R-:W-:Y:S01]  /*0350*/  FSETP.GEU.AND P0, PT, |R16|, 1.175494350822287508e-38, PT ;  /* 0x008000001000780b */ /* 0x000fe20003f0e200 */
[----:B------:R0:W5:Y:S01]  /*0360*/  LDG.E R2, desc[UR6][R2.64] ;  /* 0x0000000602027981 */ /* 0x000162000c1e1900 */
[----:B------:R-:W1:Y:S01]  /*0370*/  LDC R24, c[0x0][0x3b8] ;  /* 0x0000ee00ff187b82 */ /* 0x000e620000000800 */
[----:B------:R-:W2:Y:S01]  /*0380*/  LDCU.64 UR8, c[0x0][0x3b0] ;  /* 0x00007600ff0877ac */ /* 0x000ea20008000a00 */
[----:B------:R-:W-:Y:S02]  /*0390*/  FSEL R5, R5, |R16|, !P0 ;  /* 0x4000001005057208 */ /* 0x000fe40004000000 */
[----:B------:R-:W-:Y:S01]  /*03a0*/  SHF.R.U32.HI R29, RZ, 0x1e, R21 ;  /* 0x0000001eff1d7819 */ /* 0x000fe20000011615 */
[----:B------:R-:W3:Y:S01]  /*03b0*/  LDCU.64 UR4, c[0x0][0x390] ;  /* 0x00007200ff0477ac */ /* 0x000ee20008000a00 */
[----:B------:R-:W-:Y:S01]  /*03c0*/  IADD3 R6, PT, PT, R5, -0x3f3504f3, RZ ;  /* 0xc0cafb0d05067810 */ /* 0x000fe20007ffe0ff */
[----:B------:R-:W4:Y:S03]  /*03d0*/  LDCU.64 UR10, c[0x0][0x3a0] ;  /* 0x00007400ff0a77ac */ /* 0x000f260008000a00 */
[----:B------:R-:W-:-:S05]  /*03e0*/  LOP3.LUT R6, R6, 0xff800000, RZ, 0xc0, !PT ;  /* 0xff80000006067812 */ /* 0x000fca00078ec0ff */
[----:B------:R-:W-:Y:S01]  /*03f0*/  IMAD.IADD R5, R5, 0x1, -R6 ;  /* 0x0000000105057824 */ /* 0x000fe200078e0a06 */
[----:B------:R-:W-:-:S03]  /*0400*/  I2FP.F32.S32 R6, R6 ;  /* 0x0000000600067245 */ /* 0x000fc60000201400 */
[C---:B------:R-:W-:Y:S01]  /*0410*/  FADD R7, R5.reuse, 1 ;  /* 0x3f80000005077421 */ /* 0x040fe20000000000 */
[----:B------:R-:W-:Y:S01]  /*0420*/  FADD R10, R5, -1 ;  /* 0xbf800000050a7421 */ /* 0x000fe20000000000 */
[----:B------:R-:W-:-:S03]  /*0430*/  FSEL R5, RZ, -24, P0 ;  /* 0xc1c00000ff057808 */ /* 0x000fc60000000000 */
[----:B------:R-:W-:Y:S01]  /*0440*/  FADD R12, R10, R10 ;  /* 0x0000000a0a0c7221 */ /* 0x000fe20000000000 */
[----:B------:R-:W0:Y:S01]  /*0450*/  MUFU.RCP R7, R7 ;  /* 0x0000000700077308 */ /* 0x000e220000001000 */
[----:B------:R-:W-:Y:S01]  /*0460*/  FFMA R6, R6, 1.1920928955078125e-07, R5 ;  /* 0x3400000006067823 */ /* 0x000fe20000000005 */
[----:B-1----:R-:W-:Y:S01]  /*0470*/  FADD R23, R24, -1 ;  /* 0xbf80000018177421 */ /* 0x002fe20000000000 */
[----:B0-----:R-:W-:Y:S01]  /*0480*/  FMUL R3, R7, R12 ;  /* 0x0000000c07037220 */ /* 0x001fe20000400000 */
[----:B------:R-:W-:-:S03]  /*0490*/  HFMA2 R12, -RZ, RZ, 0.771484375, 0.21533203125 ;  /* 0x3a2c32e4ff0c7431 */ /* 0x000fc600000001ff */
[----:B------:R-:W-:Y:S01]  /*04a0*/  FADD R9, R10, -R3 ;  /* 0x800000030a097221 */ /* 0x000fe20000000000 */
[CC--:B------:R-:W-:Y:S01]  /*04b0*/  FMUL R11, R3.reuse, R3.reuse ;  /* 0x00000003030b7220 */ /* 0x0c0fe20000400000 */
[----:B------:R-:W-:Y:S02]  /*04c0*/  FFMA R5, R3, 1.4426950216293334961, R6 ;  /* 0x3fb8aa3b03057823 */ /* 0x000fe40000000006 */
[----:B------:R-:W-:Y:S02]  /*04d0*/  FADD R9, R9, R9 ;  /* 0x0000000909097221 */ /* 0x000fe40000000000 */
[----:B------:R-:W-:Y:S01]  /*04e0*/  FADD R6, R6, -R5 ;  /* 0x8000000506067221 */ /* 0x000fe20000000000 */
[C---:B------:R-:W-:Y:S01]  /*04f0*/  FFMA R12, R11.reuse, R12, 0.0032181653659790754318 ;  /* 0x3b52e7db0b0c7423 */ /* 0x040fe2000000000c */
[----:B------:R-:W-:Y:S02]  /*0500*/  FFMA R10, R10, -R3, R9 ;  /* 0x800000030a0a7223 */ /* 0x000fe40000000009 */
[----:B------:R-:W0:Y:S01]  /*0510*/  F2I.S64.TRUNC R8, R8 ;  /* 0x0000000800087311 */ /* 0x000e22000020d900 */
[----:B------:R-:W-:Y:S01]  /*0520*/  FFMA R12, R11, R12, 0.018033718690276145935 ;  /* 0x3c93bb730b0c7423 */ /* 0x000fe2000000000c */
[----:B------:R-:W-:Y:S01]  /*0530*/  FMUL R10, R7, R10 ;  /* 0x0000000a070a7220 */ /* 0x000fe20000400000 */
[----:B------:R-:W-:-:S02]  /*0540*/  FFMA R7, R3, 1.4426950216293334961, R6 ;  /* 0x3fb8aa3b03077823 */ /* 0x000fc40000000006 */
[C---:B------:R-:W-:Y:S02]  /*0550*/  FFMA R12, R11.reuse, R12, 0.12022458761930465698 ;  /* 0x3df6384f0b0c7423 */ /* 0x040fe4000000000c */
[----:B------:R-:W-:Y:S02]  /*0560*/  FFMA R6, R10, 1.4426950216293334961, R7 ;  /* 0x3fb8aa3b0a067823 */ /* 0x000fe40000000007 */
[----:B------:R-:W-:Y:S02]  /*0570*/  FMUL R12, R11, R12 ;  /* 0x0000000c0b0c7220 */ /* 0x000fe40000400000 */
[----:B------:R-:W-:Y:S02]  /*0580*/  FFMA R11, R3, 1.9251366722983220825e-08, R6 ;  /* 0x32a55e34030b7823 */ /* 0x000fe40000000006 */
[----:B------:R-:W-:Y:S01]  /*0590*/  FMUL R13, R12, 3 ;  /* 0x404000000c0d7820 */ /* 0x000fe20000400000 */
[----:B------:R-:W1:Y:S03]  /*05a0*/  LDC.64 R6, c[0x0][0x3a8] ;  /* 0x0000ea00ff067b82 */ /* 0x000e660000000a00 */
[----:B------:R-:W-:Y:S01]  /*05b0*/  FFMA R10, R10, R13, R11 ;  /* 0x0000000d0a0a7223 */ /* 0x000fe2000000000b */
[----:B0-----:R-:W-:-:S03]  /*05c0*/  IADD3 R13, P0, PT, RZ, -R8, RZ ;  /* 0x80000008ff0d7210 */ /* 0x001fc60007f1e0ff */
[----:B------:R-:W-:Y:S01]  /*05d0*/  FFMA R14, R3, R12, R10 ;  /* 0x0000000c030e7223 */ /* 0x000fe2000000000a */
[-C--:B------:R-:W-:Y:S01]  /*05e0*/  IMAD R3, R9, R8.reuse, RZ ;  /* 0x0000000809037224 */ /* 0x080fe200078e02ff */
[----:B------:R-:W-:Y:S01]  /*05f0*/  IADD3.X R15, PT, PT, RZ, ~R9, RZ, P0, !PT ;  /* 0x80000009ff0f7210 */ /* 0x000fe200007fe4ff */
[----:B------:R-:W-:-:S04]  /*0600*/  IMAD.WIDE.U32 R10, R8, R8, R8 ;  /* 0x00000008080a7225 */ /* 0x000fc800078e0008 */
[----:B------:R-:W-:Y:S01]  /*0610*/  FADD R12, R5, R14 ;  /* 0x0000000e050c7221 */ /* 0x000fe20000000000 */
[----:B------:R-:W-:-:S03]  /*0620*/  IMAD R3, R8, R9, R3 ;  /* 0x0000000908037224 */ /* 0x000fc600078e0203 */
[-C--:B------:R-:W-:Y:S01]  /*0630*/  FMUL R22, R23, R12.reuse ;  /* 0x0000000c17167220 */ /* 0x080fe20000400000 */
[----:B------:R-:W-:Y:S01]  /*0640*/  FADD R5, -R5, R12 ;  /* 0x0000000c05057221 */ /* 0x000fe20000000100 */
[----:B------:R-:W-:Y:S02]  /*0650*/  IMAD.IADD R11, R11, 0x1, R3 ;  /* 0x000000010b0b7824 */ /* 0x000fe400078e0203 */
[----:B------:R-:W-:Y:S01]  /*0660*/  FFMA R12, R23, R12, -R22 ;  /* 0x0000000c170c7223 */ /* 0x000fe20000000816 */
[----:B------:R-:W0:Y:S01]  /*0670*/  FRND R3, R22 ;  /* 0x0000001600037307 */ /* 0x000e220000201000 */
[----:B------:R-:W-:Y:S01]  /*0680*/  FADD R14, R14, -R5 ;  /* 0x800000050e0e7221 */ /* 0x000fe20000000000 */
[----:B------:R-:W-:Y:S01]  /*0690*/  IMAD.MOV.U32 R5, RZ, RZ, RZ ;  /* 0x000000ffff057224 */ /* 0x000fe200078e00ff */
[----:B------:R-:W-:Y:S01]  /*06a0*/  LEA.HI R10, P0, R11, R10, RZ, 0x1 ;  /* 0x0000000a0b0a7211 */ /* 0x000fe200078108ff */
[----:B-1----:R-:W-:Y:S02]  /*06b0*/  IMAD R20, R15, R6, RZ ;  /* 0x000000060f147224 */ /* 0x002fe400078e02ff */
[----:B------:R-:W-:Y:S01]  /*06c0*/  FFMA R12, R23, R14, R12 ;  /* 0x0000000e170c7223 */ /* 0x000fe2000000000c */
[----:B------:R-:W-:Y:S01]  /*06d0*/  IMAD.WIDE.U32 R4, R13, R6, R4 ;  /* 0x000000060d047225 */ /* 0x000fe200078e0004 */
[----:B------:R-:W-:-:S02]  /*06e0*/  IADD3.X R11, PT, PT, RZ, R11, RZ, P0, !PT ;  /* 0x0000000bff0b7210 */ /* 0x000fc400007fe4ff */
[----:B------:R-:W-:Y:S01]  /*06f0*/  FSETP.GT.AND P6, PT, |R22|, 152, PT ;  /* 0x431800001600780b */ /* 0x000fe20003fc4200 */
[----:B------:R-:W-:Y:S01]  /*0700*/  IMAD R25, R13, R7, R20 ;  /* 0x000000070d197224 */ /* 0x000fe200078e0214 */
[----:B------:R-:W-:Y:S02]  /*0710*/  SHF.R.S64 R15, R10, 0x1, R11 ;  /* 0x000000010a0f7819 */ /* 0x000fe4000000100b */
[----:B------:R-:W-:Y:S01]  /*0720*/  IADD3 R13, P1, PT, -R8, R6, RZ ;  /* 0x00000006080d7210 */ /* 0x000fe20007f3e1ff */
[----:B------:R-:W-:Y:S02]  /*0730*/  IMAD.IADD R14, R5, 0x1, R25 ;  /* 0x00000001050e7824 */ /* 0x000fe400078e0219 */
[----:B0-----:R-:W-:Y:S01]  /*0740*/  FADD R17, R22, -R3 ;  /* 0x8000000316117221 */ /* 0x001fe20000000000 */
[----:B------:R-:W-:Y:S01]  /*0750*/  IADD3 R15, P0, PT, R15, R4, RZ ;  /* 0x000000040f0f7210 */ /* 0x000fe20007f1e0ff */
[----:B------:R-:W-:Y:S01]  /*0760*/  F2I.NTZ R25, R22 ;  /* 0x0000001600197305 */ /* 0x000fe20000203100 */
[----:B------:R-:W-:Y:S01]  /*0770*/  IADD3 R13, P2, PT, R13, -0x2, RZ ;  /* 0xfffffffe0d0d7810 */ /* 0x000fe20007f5e0ff */
[----:B------:R-:W-:Y:S01]  /*0780*/  FADD R10, R12, R17 ;  /* 0x000000110c0a7221 */ /* 0x000fe20000000000 */
[----:B------:R-:W-:-:S02]  /*0790*/  SHF.R.S32.HI R5, RZ, 0x1, R11 ;  /* 0x00000001ff057819 */ /* 0x000fc4000001140b */
[----:B------:R-:W-:Y:S02]  /*07a0*/  MOV R11, 0x391fcb8e ;  /* 0x391fcb8e000b7802 */ /* 0x000fe40000000f00 */
[----:B------:R-:W-:Y:S01]  /*07b0*/  IADD3.X R17, PT, PT, ~R9, -0x1, R7, P2, P1 ;  /* 0xffffffff09117810 */ /* 0x000fe200017e2507 */
[----:B------:R-:W-:Y:S01]  /*07c0*/  IMAD.X R5, R5, 0x1, R14, P0 ;  /* 0x0000000105057824 */ /* 0x000fe200000e060e */
[----:B------:R-:W-:Y:S01]  /*07d0*/  IADD3 R4, P0, PT, R8, R15, RZ ;  /* 0x0000000f08047210 */ /* 0x000fe20007f1e0ff */
[----:B------:R-:W0:Y:S01]  /*07e0*/  FRND.FLOOR R14, R23 ;  /* 0x00000017000e7307 */ /* 0x000e220000205000 */
[----:B------:R-:W-:Y:S01]  /*07f0*/  FFMA R11, R10, R11, 0.0013391353422775864601 ;  /* 0x3aaf85ed0a0b7423 */ /* 0x000fe2000000000b */
[-C--:B------:R-:W-:Y:S01]  /*0800*/  IMAD R12, R17, R6.reuse, RZ ;  /* 0x00000006110c7224 */ /* 0x080fe200078e02ff */
[----:B------:R-:W-:Y:S02]  /*0810*/  FSETP.GEU.AND P1, PT, R24, 1, PT ;  /* 0x3f8000001800780b */ /* 0x000fe40003f2e000 */
[----:B------:R-:W-:Y:S01]  /*0820*/  FFMA R17, R10, R11, 0.0096188392490148544312 ;  /* 0x3c1d98560a117423 */ /* 0x000fe2000000000b */
[----:B------:R-:W-:Y:S01]  /*0830*/  IMAD R11, R13, R7, R12 ;  /* 0x000000070d0b7224 */ /* 0x000fe200078e020c */
[----:B------:R-:W-:Y:S01]  /*0840*/  FSETP.GEU.AND P5, PT, R22, RZ, PT ;  /* 0x000000ff1600720b */ /* 0x000fe20003fae000 */
[----:B------:R-:W-:-:S02]  /*0850*/  IMAD R12, R5, R6, RZ ;  /* 0x00000006050c7224 */ /* 0x000fc400078e02ff */
[C---:B------:R-:W-:Y:S01]  /*0860*/  FFMA R27, R10.reuse, R17, 0.055503588169813156128 ;  /* 0x3d6357bb0a1b7423 */ /* 0x040fe20000000011 */
[----:B------:R-:W-:Y:S02]  /*0870*/  IADD3.X R5, PT, PT, R9, R5, RZ, P0, !PT ;  /* 0x0000000509057210 */ /* 0x000fe400007fe4ff */
[----:B------:R-:W-:Y:S01]  /*0880*/  FSETP.GT.AND P0, PT, R3, RZ, PT ;  /* 0x000000ff0300720b */ /* 0x000fe20003f04000 */
[----:B------:R-:W-:Y:S01]  /*0890*/  FFMA R27, R10, R27, 0.24022644758224487305 ;  /* 0x3e75fdec0a1b7423 */ /* 0x000fe2000000001b */
[----:B------:R-:W-:Y:S01]  /*08a0*/  IMAD R17, R15, R7, R12 ;  /* 0x000000070f117224 */ /* 0x000fe200078e020c */
[----:B0-----:R-:W-:Y:S01]  /*08b0*/  FSETP.NEU.AND P2, PT, R23, R14, PT ;  /* 0x0000000e1700720b */ /* 0x001fe20003f4d000 */
[----:B------:R-:W-:-:S04]  /*08c0*/  IMAD.WIDE.U32 R12, R13, R6, R4 ;  /* 0x000000060d0c7225 */ /* 0x000fc800078e0004 */
[----:B------:R-:W-:Y:S01]  /*08d0*/  FFMA R27, R10, R27, 0.69314718246459960938 ;  /* 0x3f3172180a1b7423 */ /* 0x000fe2000000001b */
[----:B------:R-:W-:Y:S01]  /*08e0*/  SEL R14, RZ, 0x83000000, P0 ;  /* 0x83000000ff0e7807 */ /* 0x000fe20000000000 */
[----:B------:R-:W-:-:S04]  /*08f0*/  IMAD.WIDE.U32 R6, R15, R6, R8 ;  /* 0x000000060f067225 */ /* 0x000fc800078e0008 */
[----:B------:R-:W-:Y:S01]  /*0900*/  FFMA R20, R10, R27, 1 ;  /* 0x3f8000000a147423 */ /* 0x000fe2000000001b */
[----:B------:R-:W-:Y:S01]  /*0910*/  IADD3 R3, PT, PT, R14, 0x7f000000, RZ ;  /* 0x7f0000000e037810 */ /* 0x000fe20007ffe0ff */
[----:B------:R-:W-:Y:S01]  /*0920*/  FMUL R10, R23, 0.5 ;  /* 0x3f000000170a7820 */ /* 0x000fe20000400000 */
[-C--:B------:R-:W-:Y:S01]  /*0930*/  IMAD R5, R5, R18.reuse, RZ ;  /* 0x0000001205057224 */ /* 0x080fe200078e02ff */
[----:B------:R-:W-:Y:S01]  /*0940*/  IADD3 R13, PT, PT, R13, R11, RZ ;  /* 0x0000000b0d0d7210 */ /* 0x000fe20007ffe0ff */
[----:B------:R-:W-:Y:S02]  /*0950*/  IMAD R15, R9, R18, RZ ;  /* 0x00000012090f7224 */ /* 0x000fe400078e02ff */
[----:B------:R-:W-:Y:S01]  /*0960*/  FMUL R20, R20, R3 ;  /* 0x0000000314147220 */ /* 0x000fe20000400000 */
[----:B------:R-:W-:Y:S01]  /*0970*/  IMAD.IADD R17, R7, 0x1, R17 ;  /* 0x0000000107117824 */ /* 0x000fe200078e0211 */
[----:B------:R-:W0:Y:S01]  /*0980*/  FRND.TRUNC R10, R10 ;  /* 0x0000000a000a7307 */ /* 0x000e22000020d000 */
[----:B------:R-:W-:-:S02]  /*0990*/  IMAD R3, R4, R19, R5 ;  /* 0x0000001304037224 */ /* 0x000fc400078e0205 */
[----:B--2---:R-:W-:-:S04]  /*09a0*/  IMAD.WIDE.U32 R4, R4, R18, UR8 ;  /* 0x0000000804047e25 */ /* 0x004fc8000f8e0012 */
[----:B------:R-:W-:Y:S01]  /*09b0*/  IMAD R15, R8, R19, R15 ;  /* 0x00000013080f7224 */ /* 0x000fe200078e020f */
[----:B------:R-:W-:Y:S01]  /*09c0*/  IADD3 R5, PT, PT, R5, R3, RZ ;  /* 0x0000000305057210 */ /* 0x000fe20007ffe0ff */
[-C--:B------:R-:W-:Y:S01]  /*09d0*/  IMAD R17, R17, R18.reuse, RZ ;  /* 0x0000001211117224 */ /* 0x080fe200078e02ff */
[----:B---3--:R-:W-:Y:S01]  /*09e0*/  LEA R3, P0, R4, UR4, 0x2 ;  /* 0x0000000404037c11 */ /* 0x008fe2000f8010ff */
[----:B------:R-:W-:-:S03]  /*09f0*/  IMAD.WIDE.U32 R8, R8, R18, RZ ;  /* 0x0000001208087225 */ /* 0x000fc600078e00ff */
[----:B------:R-:W-:Y:S01]  /*0a00*/  LEA.HI.X R4, R4, UR5, R5, 0x2, P0 ;  /* 0x0000000504047c11 */ /* 0x000fe200080f1405 */
[----:B------:R-:W-:Y:S02]  /*0a10*/  IMAD R17, R6, R19, R17 ;  /* 0x0000001306117224 */ /* 0x000fe400078e0211 */
[----:B0-----:R-:W-:Y:S01]  /*0a20*/  FADD R26, R10, R10 ;  /* 0x0000000a0a1a7221 */ /* 0x001fe20000000000 */
[----:B------:R-:W-:Y:S02]  /*0a30*/  IMAD.IADD R15, R9, 0x1, R15 ;  /* 0x00000001090f7824 */ /* 0x000fe400078e020f */
[----:B------:R-:W-:-:S04]  /*0a40*/  IMAD.WIDE.U32 R6, R6, R18, RZ ;  /* 0x0000001206067225 */ /* 0x000fc800078e00ff */
[----:B------:R-:W-:Y:S01]  /*0a50*/  FADD R26, R23, -R26 ;  /* 0x8000001a171a7221 */ /* 0x000fe20000000000 */
[C---:B------:R-:W-:Y:S01]  /*0a60*/  SHF.L.U64.HI R9, R8.reuse, 0x2, R15 ;  /* 0x0000000208097819 */ /* 0x040fe2000001020f */
[----:B------:R-:W-:Y:S01]  /*0a70*/  IMAD.SHL.U32 R8, R8, 0x4, RZ ;  /* 0x0000000408087824 */ /* 0x000fe200078e00ff */
[----:B----4-:R-:W-:Y:S01]  /*0a80*/  LEA R5, P0, R6, UR10, 0x2 ;  /* 0x0000000a06057c11 */ /* 0x010fe2000f8010ff */
[----:B------:R-:W-:Y:S01]  /*0a90*/  IMAD R25, R25, 0x800000, -R14 ;  /* 0x0080000019197824 */ /* 0x000fe200078e0a0e */
[----:B------:R-:W-:Y:S01]  /*0aa0*/  IADD3 R17, PT, PT, R7, R17, RZ ;  /* 0x0000001107117210 */ /* 0x000fe20007ffe0ff */
[----:B------:R-:W-:Y:S01]  /*0ab0*/  IMAD.WIDE.U32 R10, R0, 0x4, R8 ;  /* 0x00000004000a7825 */ /* 0x000fe200078e0008 */
[----:B------:R-:W-:-:S03]  /*0ac0*/  FSETP.NEU.AND P4, PT, |R26|, 1, PT ;  /* 0x3f8000001a00780b */ /* 0x000fc60003f8d200 */
[----:B------:R-:W-:Y:S01]  /*0ad0*/  FMUL R25, R20, R25 ;  /* 0x0000001914197220 */ /* 0x000fe20000400000 */
[----:B------:R-:W-:Y:S01]  /*0ae0*/  LEA.HI.X R6, R6, UR11, R17, 0x2, P0 ;  /* 0x0000000b06067c11 */ /* 0x000fe200080f1411 */
[-C--:B------:R-:W-:Y:S01]  /*0af0*/  IMAD R13, R13, R18.reuse, RZ ;  /* 0x000000120d0d7224 */ /* 0x080fe200078e02ff */
[----:B------:R-:W-:Y:S01]  /*0b00*/  IADD3 R15, P0, PT, R8, UR4, RZ ;  /* 0x00000004080f7c10 */ /* 0x000fe2000ff1e0ff */
[----:B------:R-:W-:Y:S01]  /*0b10*/  FADD R20, R24, -2 ;  /* 0xc000000018147421 */ /* 0x000fe20000000000 */
[----:B------:R-:W-:Y:S01]  /*0b20*/  @P6 FSEL R25, RZ, +INF , !P5 ;  /* 0x7f800000ff196808 */ /* 0x000fe20006800000 */
[C---:B------:R-:W-:Y:S01]  /*0b30*/  IMAD R17, R12.reuse, R19, R13 ;  /* 0x000000130c117224 */ /* 0x040fe200078e020d */
[----:B------:R-:W-:Y:S01]  /*0b40*/  IADD3.X R14, PT, PT, R9, UR5, RZ, P0, !PT ;  /* 0x00000005090e7c10 */ /* 0x000fe200087fe4ff */
[----:B------:R-:W-:Y:S01]  /*0b50*/  IMAD.WIDE.U32 R12, R12, R18, UR8 ;  /* 0x000000080c0c7e25 */ /* 0x000fe2000f8e0012 */
[----:B------:R-:W-:Y:S02]  /*0b60*/  LEA R7, P3, R18, R15, 0x2 ;  /* 0x0000000f12077211 */ /* 0x000fe400078610ff */
[----:B------:R-:W-:-:S02]  /*0b70*/  IADD3 R8, P0, PT, R10, UR4, RZ ;  /* 0x000000040a087c10 */ /* 0x000fc4000ff1e0ff */
[----:B------:R-:W-:Y:S01]  /*0b80*/  LEA.HI.X R9, R18, R14, R19, 0x2, P3 ;  /* 0x0000000e12097211 */ /* 0x000fe200018f1413 */
[----:B------:R-:W-:Y:S01]  /*0b90*/  FMUL R19, R20, 0.5 ;  /* 0x3f00000014137820 */ /* 0x000fe20000400000 */
[----:B------:R-:W-:Y:S01]  /*0ba0*/  IADD3.X R10, PT, PT, R11, UR5, RZ, P0, !PT ;  /* 0x000000050b0a7c10 */ /* 0x000fe200087fe4ff */
[C---:B------:R-:W-:Y:S01]  /*0bb0*/  FADD R11, R16.reuse, R16 ;  /* 0x00000010100b7221 */ /* 0x040fe20000000000 */
[C---:B------:R-:W-:Y:S01]  /*0bc0*/  FSETP.NEU.AND P0, PT, R16.reuse, 1, PT ;  /* 0x3f8000001000780b */ /* 0x040fe20003f0d000 */
[C---:B------:R-:W-:Y:S01]  /*0bd0*/  FADD R18, R16.reuse, R23 ;  /* 0x0000001710127221 */ /* 0x040fe20000000000 */
[----:B------:R-:W-:Y:S01]  /*0be0*/  FSETP.NEU.AND P3, PT, |R16|, +INF , PT ;  /* 0x7f8000001000780b */ /* 0x000fe20003f6d200 */
[----:B------:R-:W0:Y:S01]  /*0bf0*/  FRND.TRUNC R19, R19 ;  /* 0x0000001300137307 */ /* 0x000e22000020d000 */
[----:B------:R-:W-:Y:S02]  /*0c00*/  FSETP.EQ.OR P0, PT, R23, RZ, !P0 ;  /* 0x000000ff1700720b */ /* 0x000fe40004702400 */
[----:B------:R-:W-:-:S02]  /*0c10*/  @!P1 LOP3.LUT R11, R11, 0x7f800000, RZ, 0x3c, !PT ;  /* 0x7f8000000b0b9812 */ /* 0x000fc400078e3cff */
[----:B------:R-:W-:Y:S02]  /*0c20*/  FSETP.NEU.AND P1, PT, |R23|, +INF , PT ;  /* 0x7f8000001700780b */ /* 0x000fe40003f2d200 */
[C---:B------:R-:W-:Y:S02]  /*0c30*/  FSETP.NAN.OR P5, PT, |R16|.reuse, |R16|, P0 ;  /* 0x400000101000720b */ /* 0x040fe400007a8600 */
[C---:B------:R-:W-:Y:S02]  /*0c40*/  FSETP.EQ.AND P1, PT, R16.reuse, -1, !P1 ;  /* 0xbf8000001000780b */ /* 0x040fe40004f22000 */
[----:B------:R-:W-:Y:S01]  /*0c50*/  FSETP.GEU.AND P6, PT, R16, RZ, PT ;  /* 0x000000ff1000720b */ /* 0x000fe20003fce000 */
[----:B------:R-:W-:Y:S01]  /*0c60*/  IMAD.SHL.U32 R16, R21, 0x4, RZ ;  /* 0x0000000415107824 */ /* 0x000fe200078e00ff */
[----:B------:R-:W-:Y:S02]  /*0c70*/  @P4 LOP3.LUT R11, R11, 0x7fffffff, RZ, 0xc0, !PT ;  /* 0x7fffffff0b0b4812 */ /* 0x000fe400078ec0ff */
[----:B------:R-:W-:Y:S01]  /*0c80*/  FSEL R22, R25, -R25, P4 ;  /* 0x8000001919167208 */ /* 0x000fe20002000000 */
[----:B0-----:R-:W-:Y:S01]  /*0c90*/  FADD R19, R19, R19 ;  /* 0x0000001313137221 */ /* 0x001fe20000000000 */
[----:B------:R-:W-:-:S02]  /*0ca0*/  FSETP.NAN.OR P4, PT, |R23|, |R23|, P5 ;  /* 0x400000171700720b */ /* 0x000fc40002f88600 */
[----:B------:R0:W1:Y:S01]  /*0cb0*/  FRND.FLOOR R23, R20 ;  /* 0x0000001400177307 */ /* 0x0000620000205000 */
[----:B------:R-:W-:Y:S02]  /*0cc0*/  @P3 FSEL R11, R25, 1, !P1 ;  /* 0x3f800000190b3808 */ /* 0x000fe40004800000 */
[----:B------:R-:W-:Y:S02]  /*0cd0*/  FSEL R22, R22, +QNAN , !P2 ;  /* 0x7fffffff16167808 */ /* 0x000fe40005000000 */
[----:B------:R-:W-:Y:S02]  /*0ce0*/  IADD3 R24, P5, PT, R16, R15, RZ ;  /* 0x0000000f10187210 */ /* 0x000fe40007fbe0ff */
[----:B------:R-:W-:Y:S02]  /*0cf0*/  LEA R21, P2, R12, UR10, 0x2 ;  /* 0x0000000a0c157c11 */ /* 0x000fe4000f8410ff */
[----:B------:R-:W-:Y:S01]  /*0d00*/  FSEL R22, R11, R22, P6 ;  /* 0x000000160b167208 */ /* 0x000fe20003000000 */
[----:B------:R-:W-:Y:S01]  /*0d10*/  IMAD.X R27, R29, 0x1, R14, P5 ;  /* 0x000000011d1b7824 */ /* 0x000fe200028e060e */
[----:B------:R-:W-:Y:S01]  /*0d20*/  IADD3 R17, PT, PT, R13, R17, RZ ;  /* 0x000000110d117210 */ /* 0x000fe20007ffe0ff */
[----:B------:R-:W-:Y:S01]  /*0d30*/  IMAD.MOV.U32 R13, RZ, RZ, R29 ;  /* 0x000000ffff0d7224 */ /* 0x000fe200078e001d */
[----:B------:R-:W-:Y:S01]  /*0d40*/  @P3 FSEL R11, R11, R22, P1 ;  /* 0x000000160b0b3208 */ /* 0x000fe20000800000 */
[----:B------:R-:W-:Y:S01]  /*0d50*/  FADD R22, R20, -R19 ;  /* 0x8000001314167221 */ /* 0x000fe20000000000 */
[----:B------:R-:W-:Y:S01]  /*0d60*/  LEA.HI.X R25, R12, UR11, R17, 0x2, P2 ;  /* 0x0000000b0c197c11 */ /* 0x000fe200090f1411 */
[----:B------:R-:W-:Y:S01]  /*0d70*/  IMAD.MOV.U32 R17, RZ, RZ, R27 ;  /* 0x000000ffff117224 */ /* 0x000fe200078e001b */
[----:B------:R-:W-:-:S02]  /*0d80*/  @P4 FSEL R11, R18, 1, !P0 ;  /* 0x3f800000120b4808 */ /* 0x000fc40004000000 */
[----:B------:R-:W-:Y:S02]  /*0d90*/  MOV R26, R24 ;  /* 0x00000018001a7202 */ /* 0x000fe40000000f00 */
[----:B01----:R-:W-:-:S07]  /*0da0*/  MOV R12, R16 ;  /* 0x00000010000c7202 */ /* 0x003fce0000000f00 */
.L_x_100:
[----:B------:R-:W-:Y:S01]  /*0db0*/  IADD3 R14, P0, PT, R12, R3, RZ ;  /* 0x000000030c0e7210 */ /* 0x000fe20007f1e0ff */
[----:B------:R-:W-:-:S03]  /*0dc0*/  IMAD.MOV.U32 R16, RZ, RZ, R26 ;  /* 0x000000ffff107224 */ /* 0x000fc600078e001a */
[----:B------:R-:W-:-:S03]  /*0dd0*/  IADD3.X R15, PT, PT, R13, R4, RZ, P0, !PT ;  /* 0x000000040d0f7210 */ /* 0x000fc600007fe4ff */
[----:B------:R-:W2:Y:S04]  /*0de0*/  LDG.E R16, desc[UR6][R16.64] ;  /* 0x0000000610107981 */ /* 0x000ea8000c1e1900 */
[----:B------:R-:W2:Y:S01]  /*0df0*/  LDG.E R15, desc[UR6][R14.64] ;  /* 0x000000060e0f7981 */ /* 0x000ea2000c1e1900 */
[----:B------:R-:W-:Y:S01]  /*0e00*/  BSSY.RECONVERGENT B0, `(.L_x_96) ;  /* 0x0000059000007945 */ /* 0x000fe20003800200 */
[----:B--2---:R-:W-:-:S04]  /*0e10*/  FADD R19, R16, -R15 ;  /* 0x8000000f10137221 */ /* 0x004fc80000000000 */
[C---:B------:R-:W-:Y:S01]  /*0e20*/  FMUL R18, |R19|.reuse, 16777216 ;  /* 0x4b80000013127820 */ /* 0x040fe20000400200 */
[----:B------:R-:W-:-:S04]  /*0e30*/  FSETP.GEU.AND P0, PT, |R19|, 1.175494350822287508e-38, PT ;  /* 0x008000001300780b */ /* 0x000fc80003f0e200 */
[----:B------:R-:W-:-:S04]  /*0e40*/  FSEL R29, R18, |R19|, !P0 ;  /* 0x40000013121d7208 */ /* 0x000fc80004000000 */
[----:B------:R-:W-:-:S04]  /*0e50*/  IADD3 R18, PT, PT, R29, -0x3f3504f3, RZ ;  /* 0xc0cafb0d1d127810 */ /* 0x000fc80007ffe0ff */
[----:B------:R-:W-:-:S05]  /*0e60*/  LOP3.LUT R18, R18, 0xff800000, RZ, 0xc0, !PT ;  /* 0xff80000012127812 */ /* 0x000fca00078ec0ff */
[----:B------:R-:W-:Y:S01]  /*0e70*/  IMAD.IADD R29, R29, 0x1, -R18 ;  /* 0x000000011d1d7824 */ /* 0x000fe200078e0a12 */
[----:B------:R-:W-:-:S03]  /*0e80*/  I2FP.F32.S32 R18, R18 ;  /* 0x0000001200127245 */ /* 0x000fc60000201400 */
[C---:B------:R-:W-:Y:S01]  /*0e90*/  FADD R28, R29.reuse, 1 ;  /* 0x3f8000001d1c7421 */ /* 0x040fe20000000000 */
[----:B------:R-:W-:-:S03]  /*0ea0*/  FADD R29, R29, -1 ;  /* 0xbf8000001d1d7421 */ /* 0x000fc60000000000 */
[----:B------:R-:W0:Y:S01]  /*0eb0*/  MUFU.RCP R26, R28 ;  /* 0x0000001c001a7308 */ /* 0x000e220000001000 */
[----:B------:R-:W-:-:S04]  /*0ec0*/  FADD R15, R29, R29 ;  /* 0x0000001d1d0f7221 */ /* 0x000fc80000000000 */
[----:B0-----:R-:W-:-:S04]  /*0ed0*/  FMUL R14, R26, R15 ;  /* 0x0000000f1a0e7220 */ /* 0x001fc80000400000 */
[----:B------:R-:W-:Y:S01]  /*0ee0*/  FADD R15, R29, -R14 ;  /* 0x8000000e1d0f7221 */ /* 0x000fe20000000000 */
[----:B------:R-:W-:-:S03]  /*0ef0*/  FMUL R17, R14, R14 ;  /* 0x0000000e0e117220 */ /* 0x000fc60000400000 */
[----:B------:R-:W-:Y:S01]  /*0f00*/  FADD R16, R15, R15 ;  /* 0x0000000f0f107221 */ /* 0x000fe20000000000 */
[----:B------:R-:W-:-:S03]  /*0f10*/  FSEL R15, RZ, -24, P0 ;  /* 0xc1c00000ff0f7808 */ /* 0x000fc60000000000 */
[----:B------:R-:W-:Y:S01]  /*0f20*/  FFMA R29, R29, -R14, R16 ;  /* 0x8000000e1d1d7223 */ /* 0x000fe20000000010 */
[----:B------:R-:W-:Y:S01]  /*0f30*/  MOV R16, 0x3a2c32e4 ;  /* 0x3a2c32e400107802 */ /* 0x000fe20000000f00 */
[----:B------:R-:W-:Y:S02]  /*0f40*/  FFMA R15, R18, 1.1920928955078125e-07, R15 ;  /* 0x34000000120f7823 */ /* 0x000fe4000000000f */
[----:B------:R-:W-:Y:S02]  /*0f50*/  FMUL R26, R26, R29 ;  /* 0x0000001d1a1a7220 */ /* 0x000fe40000400000 */
[----:B------:R-:W-:-:S04]  /*0f60*/  FFMA R16, R17, R16, 0.0032181653659790754318 ;  /* 0x3b52e7db11107423 */ /* 0x000fc80000000010 */
[----:B------:R-:W-:-:S04]  /*0f70*/  FFMA R16, R17, R16, 0.018033718690276145935 ;  /* 0x3c93bb7311107423 */ /* 0x000fc80000000010 */
[----:B------:R-:W-:-:S04]  /*0f80*/  FFMA R16, R17, R16, 0.12022458761930465698 ;  /* 0x3df6384f11107423 */ /* 0x000fc80000000010 */
[----:B------:R-:W-:Y:S01]  /*0f90*/  FMUL R17, R17, R16 ;  /* 0x0000001011117220 */ /* 0x000fe20000400000 */
[----:B------:R-:W-:-:S03]  /*0fa0*/  FFMA R16, R14, 1.4426950216293334961, R15 ;  /* 0x3fb8aa3b0e107823 */ /* 0x000fc6000000000f */
[----:B------:R-:W-:Y:S01]  /*0fb0*/  FMUL R18, R17, 3 ;  /* 0x4040000011127820 */ /* 0x000fe20000400000 */
[----:B------:R-:W-:-:S04]  /*0fc0*/  FADD R15, R15, -R16 ;  /* 0x800000100f0f7221 */ /* 0x000fc80000000000 */
[----:B------:R-:W-:-:S04]  /*0fd0*/  FFMA R15, R14, 1.4426950216293334961, R15 ;  /* 0x3fb8aa3b0e0f7823 */ /* 0x000fc8000000000f */
[----:B------:R-:W-:-:S04]  /*0fe0*/  FFMA R15, R26, 1.4426950216293334961, R15 ;  /* 0x3fb8aa3b1a0f7823 */ /* 0x000fc8000000000f */
[----:B------:R-:W-:-:S04]  /*0ff0*/  FFMA R15, R14, 1.9251366722983220825e-08, R15 ;  /* 0x32a55e340e0f7823 */ /* 0x000fc8000000000f */
        /* <DEDUP_REMOVED lines=8> */
[C---:B------:R-:W-:Y:S02]  /*1080*/  FSETP.GT.AND P1, PT, |R15|.reuse, 152, PT ;  /* 0x431800000f00780b */ /* 0x040fe40003f24200 */
[C---:B------:R-:W-:Y:S01]  /*1090*/  FSETP.GEU.AND P2, PT, R15.reuse, RZ, PT ;  /* 0x000000ff0f00720b */ /* 0x040fe20003f4e000 */
[----:B------:R-:W-:Y:S01]  /*10a0*/  FFMA R16, R20, R17, R16 ;  /* 0x0000001114107223 */ /* 0x000fe20000000010 */
[----:B0-----:R-:W-:Y:S01]  /*10b0*/  FADD R17, R15, -R14 ;  /* 0x8000000e0f117221 */ /* 0x001fe20000000000 */
[----:B------:R-:W-:Y:S02]  /*10c0*/  FSETP.GT.AND P0, PT, R14, RZ, PT ;  /* 0x000000ff0e00720b */ /* 0x000fe40003f04000 */
[----:B------:R0:W1:Y:S01]  /*10d0*/  F2I.NTZ R14, R15 ;  /* 0x0000000f000e7305 */ /* 0x0000620000203100 */
[----:B------:R-:W-:Y:S01]  /*10e0*/  FADD R16, R16, R17 ;  /* 0x0000001110107221 */ /* 0x000fe20000000000 */
[----:B------:R-:W-:Y:S01]  /*10f0*/  IMAD.MOV.U32 R17, RZ, RZ, 0x391fcb8e ;  /* 0x391fcb8eff117424 */ /* 0x000fe200078e00ff */
[----:B------:R-:W-:-:S02]  /*1100*/  SEL R29, RZ, 0x83000000, P0 ;  /* 0x83000000ff1d7807 */ /* 0x000fc40000000000 */
[----:B------:R-:W-:Y:S01]  /*1110*/  FSETP.NEU.AND P0, PT, |R19|, 1, PT ;  /* 0x3f8000001300780b */ /* 0x000fe20003f0d200 */
[----:B------:R-:W-:-:S03]  /*1120*/  FFMA R17, R16, R17, 0.0013391353422775864601 ;  /* 0x3aaf85ed10117423 */ /* 0x000fc60000000011 */
[----:B------:R-:W-:Y:S01]  /*1130*/  FSETP.EQ.OR P0, PT, R20, RZ, !P0 ;  /* 0x000000ff1400720b */ /* 0x000fe20004702400 */
[----:B------:R-:W-:Y:S01]  /*1140*/  FFMA R17, R16, R17, 0.0096188392490148544312 ;  /* 0x3c1d985610117423 */ /* 0x000fe20000000011 */
[----:B0-----:R-:W-:-:S03]  /*1150*/  MOV R15, R27 ;  /* 0x0000001b000f7202 */ /* 0x001fc60000000f00 */
[----:B------:R-:W-:-:S04]  /*1160*/  FFMA R17, R16, R17, 0.055503588169813156128 ;  /* 0x3d6357bb10117423 */ /* 0x000fc80000000011 */
[----:B------:R-:W-:-:S04]  /*1170*/  FFMA R17, R16, R17, 0.24022644758224487305 ;  /* 0x3e75fdec10117423 */ /* 0x000fc80000000011 */
[----:B------:R-:W-:-:S04]  /*1180*/  FFMA R17, R16, R17, 0.69314718246459960938 ;  /* 0x3f31721810117423 */ /* 0x000fc80000000011 */
[----:B------:R-:W-:Y:S01]  /*1190*/  FFMA R17, R16, R17, 1 ;  /* 0x3f80000010117423 */ /* 0x000fe20000000011 */
[----:B------:R-:W-:Y:S01]  /*11a0*/  IADD3 R16, PT, PT, R29, 0x7f000000, RZ ;  /* 0x7f0000001d107810 */ /* 0x000fe20007ffe0ff */
[----:B-1----:R-:W-:Y:S02]  /*11b0*/  IMAD R29, R14, 0x800000, -R29 ;  /* 0x008000000e1d7824 */ /* 0x002fe400078e0a1d */
[----:B------:R-:W-:Y:S02]  /*11c0*/  IMAD.MOV.U32 R14, RZ, RZ, R24 ;  /* 0x000000ffff0e7224 */ /* 0x000fe400078e0018 */
[----:B------:R-:W-:-:S04]  /*11d0*/  FMUL R16, R17, R16 ;  /* 0x0000001011107220 */ /* 0x000fc80000400000 */
[----:B------:R-:W-:Y:S01]  /*11e0*/  FMUL R29, R16, R29 ;  /* 0x0000001d101d7220 */ /* 0x000fe20000400000 */
[----:B------:R-:W-:Y:S02]  /*11f0*/  MOV R16, 0x3f800000 ;  /* 0x3f80000000107802 */ /* 0x000fe40000000f00 */
        /* <DEDUP_REMOVED lines=25> */
.L_x_97:
[----:B------:R-:W-:Y:S05]  /*1390*/  BSYNC.RECONVERGENT B0 ;  /* 0x0000000000007941 */ /* 0x000fea0003800200 */
.L_x_96:
        /* <DEDUP_REMOVED lines=12> */
[----:B------:R-:W-:Y:S05]  /*1460*/  CALL.REL.NOINC `($__internal_6_$__cuda_sm3x_div_rn_noftz_f32_slowpath) ;  /* 0x0000000000a87944 */ /* 0x000fea0003c00000 */
[----:B------:R-:W-:-:S07]  /*1470*/  IMAD.MOV.U32 R29, RZ, RZ, R27 ;  /* 0x000000ffff1d7224 */ /* 0x000fce00078e001b */
.L_x_99:
[----:B------:R-:W-:Y:S05]  /*1480*/  BSYNC.RECONVERGENT B0 ;  /* 0x0000000000007941 */ /* 0x000fea0003800200 */
.L_x_98:
[----:B------:R-:W-:Y:S01]  /*1490*/  IADD3 R16, P0, PT, R12, R5, RZ ;  /* 0x000000050c107210 */ /* 0x000fe20007f1e0ff */
[----:B------:R-:W-:Y:S01]  /*14a0*/  FADD R28, -R29, -RZ ;  /* 0x800000ff1d1c7221 */ /* 0x000fe20000000100 */
[----:B------:R-:W-:Y:S01]  /*14b0*/  IMAD.WIDE.U32 R14, R0, 0x4, R14 ;  /* 0x00000004000e7825 */ /* 0x000fe200078e000e */
[C---:B------:R-:W-:Y:S02]  /*14c0*/  IADD3 R26, P1, PT, R12.reuse, R8, RZ ;  /* 0x000000080c1a7210 */ /* 0x040fe40007f3e0ff */
[C---:B------:R-:W-:Y:S01]  /*14d0*/  IADD3.X R17, PT, PT, R13.reuse, R6, RZ, P0, !PT ;  /* 0x000000060d117210 */ /* 0x040fe200007fe4ff */
[----:B------:R-:W-:Y:S01]  /*14e0*/  IMAD.MOV.U32 R27, RZ, RZ, R15 ;  /* 0x000000ffff1b7224 */ /* 0x000fe200078e000f */
[----:B------:R-:W-:Y:S02]  /*14f0*/  IADD3 R18, P0, PT, R12, R21, RZ ;  /* 0x000000150c127210 */ /* 0x000fe40007f1e0ff */
[----:B------:R-:W-:Y:S01]  /*1500*/  MOV R24, R14 ;  /* 0x0000000e00187202 */ /* 0x000fe20000000f00 */
[----:B------:R0:W-:Y:S02]  /*1510*/  STG.E desc[UR6][R16.64], R29 ;  /* 0x0000001d10007986 */ /* 0x0001e4000c101906 */
[----:B------:R-:W-:Y:S01]  /*1520*/  IMAD.X R19, R13, 0x1, R25, P0 ;  /* 0x000000010d137824 */ /* 0x000fe200000e0619 */
[----:B------:R-:W-:-:S04]  /*1530*/  ISETP.GE.U32.AND P0, PT, R14, R7, PT ;  /* 0x000000070e00720c */ /* 0x000fc80003f06070 */
[----:B------:R1:W-:Y:S01]  /*1540*/  STG.E desc[UR6][R18.64], R28 ;  /* 0x0000001c12007986 */ /* 0x0003e2000c101906 */
[----:B------:R-:W-:Y:S02]  /*1550*/  ISETP.GE.U32.AND.EX P0, PT, R15, R9, PT, P0 ;  /* 0x000000090f00720c */ /* 0x000fe40003f06100 */
[----:B0-----:R-:W-:Y:S01]  /*1560*/  IADD3.X R17, PT, PT, R13, R10, RZ, P1, !PT ;  /* 0x0000000a0d117210 */ /* 0x001fe20000ffe4ff */
[----:B------:R-:W-:-:S10]  /*1570*/  IMAD.WIDE.U32 R12, R0, 0x4, R12 ;  /* 0x00000004000c7825 */ /* 0x000fd400078e000c */
[----:B-1----:R-:W-:Y:S05]  /*1580*/  @!P0 BRA `(.L_x_100) ;  /* 0xfffffff800088947 */ /* 0x002fea000383ffff */
[----:B------:R-:W-:Y:S05]  /*1590*/  EXIT ;  /* 0x000000000000794d */ /* 0x000fea0003800000 */
        .weak           $__internal_5_$__cuda_sm20_sqrt_rn_f32_slowpath
        .type           $__internal_5_$__cuda_sm20_sqrt_rn_f32_slowpath,@function
        .size           $__internal_5_$__cuda_sm20_sqrt_rn_f32_slowpath,($__internal_6_$__cuda_sm3x_div_rn_noftz_f32_slowpath - $__internal_5_$__cuda_sm20_sqrt_rn_f32_slowpath)
$__internal_5_$__cuda_sm20_sqrt_rn_f32_slowpath:
[----:B------:R-:W-:-:S13]  /*15a0*/  LOP3.LUT P0, RZ, R2, 0x7fffffff, RZ, 0xc0, !PT ;  /* 0x7fffffff02ff7812 */ /* 0x000fda000780c0ff */
[----:B------:R-:W-:Y:S01]  /*15b0*/  @!P0 IMAD.MOV.U32 R3, RZ, RZ, R2 ;  /* 0x000000ffff038224 */ /* 0x000fe200078e0002 */
[----:B------:R-:W-:Y:S06]  /*15c0*/  @!P0 BRA `(.L_x_101) ;  /* 0x0000000000408947 */ /* 0x000fec0003800000 */
[----:B------:R-:W-:-:S13]  /*15d0*/  FSETP.GEU.FTZ.AND P0, PT, R2, RZ, PT ;  /* 0x000000ff0200720b */ /* 0x000fda0003f1e000 */
[----:B------:R-:W-:Y:S01]  /*15e0*/  @!P0 MOV R3, 0x7fffffff ;  /* 0x7fffffff00038802 */ /* 0x000fe20000000f00 */
[----:B------:R-:W-:Y:S06]  /*15f0*/  @!P0 BRA `(.L_x_101) ;  /* 0x0000000000348947 */ /* 0x000fec0003800000 */
[----:B------:R-:W-:-:S13]  /*1600*/  FSETP.GTU.FTZ.AND P0, PT, |R2|, +INF , PT ;  /* 0x7f8000000200780b */ /* 0x000fda0003f1c200 */
[----:B------:R-:W-:Y:S01]  /*1610*/  @P0 FADD.FTZ R3, R2, 1 ;  /* 0x3f80000002030421 */ /* 0x000fe20000010000 */
[----:B------:R-:W-:Y:S06]  /*1620*/  @P0 BRA `(.L_x_101) ;  /* 0x0000000000280947 */ /* 0x000fec0003800000 */
[----:B------:R-:W-:-:S13]  /*1630*/  FSETP.NEU.FTZ.AND P0, PT, |R2|, +INF , PT ;  /* 0x7f8000000200780b */ /* 0x000fda0003f1d200 */
[----:B------:R-:W-:-:S04]  /*1640*/  @P0 FFMA R6, R2, 1.84467440737095516160e+19, RZ ;  /* 0x5f80000002060823 */ /* 0x000fc800000000ff */
[----:B------:R-:W0:Y:S02]  /*1650*/  @P0 MUFU.RSQ R3, R6 ;  /* 0x0000000600030308 */ /* 0x000e240000001400 */
[----:B0-----:R-:W-:Y:S01]  /*1660*/  @P0 FMUL.FTZ R7, R6, R3 ;  /* 0x0000000306070220 */ /* 0x001fe20000410000 */
[----:B------:R-:W-:Y:S01]  /*1670*/  @P0 FMUL.FTZ R9, R3, 0.5 ;  /* 0x3f00000003090820 */ /* 0x000fe20000410000 */
[----:B------:R-:W-:Y:S02]  /*1680*/  @!P0 IMAD.MOV.U32 R3, RZ, RZ, R2 ;  /* 0x000000ffff038224 */ /* 0x000fe400078e0002 */
[----:B------:R-:W-:-:S04]  /*1690*/  @P0 FADD.FTZ R8, -R7, -RZ ;  /* 0x800000ff07080221 */ /* 0x000fc80000010100 */
[----:B------:R-:W-:-:S04]  /*16a0*/  @P0 FFMA R8, R7, R8, R6 ;  /* 0x0000000807080223 */ /* 0x000fc80000000006 */
[----:B------:R-:W-:-:S04]  /*16b0*/  @P0 FFMA R8, R8, R9, R7 ;  /* 0x0000000908080223 */ /* 0x000fc80000000007 */
[----:B------:R-:W-:-:S07]  /*16c0*/  @P0 FMUL.FTZ R3, R8, 2.3283064365386962891e-10 ;  /* 0x2f80000008030820 */ /* 0x000fce0000410000 */
.L_x_101:
[----:B------:R-:W-:Y:S01]  /*16d0*/  MOV R8, R3 ;  /* 0x0000000300087202 */ /* 0x000fe20000000f00 */
[----:B------:R-:W-:Y:S02]  /*16e0*/  HFMA2 R3, -RZ, RZ, 0, 0 ;  /* 0x00000000ff037431 */ /* 0x000fe400000001ff */
[----:B------:R-:W-:-:S04]  /*16f0*/  IMAD.MOV.U32 R2, RZ, RZ, R10 ;  /* 0x000000ffff027224 */ /* 0x000fc800078e000a */
[----:B------:R-:W-:Y:S05]  /*1700*/  RET.REL.NODEC R2 `(PDist_Grad_P) ;  /* 0xffffffe8023c7950 */ /* 0x000fea0003c3ffff */
        .weak           $__internal_6_$__cuda_sm3x_div_rn_noftz_f32_slowpath
        .type           $__internal_6_$__cuda_sm3x_div_rn_noftz_f32_slowpath,@function
        .size           $__internal_6_$__cuda_sm3x_div_rn_noftz_f32_slowpath,(.L_x_172 - $__internal_6_$__cuda_sm3x_div_rn_noftz_f32_slowpath)
$__internal_6_$__cuda_sm3x_div_rn_noftz_f32_slowpath:
        /* <DEDUP_REMOVED lines=34> */
[----:B------:R-:W-:-:S04]  /*1930*/  @!P1 FFMA R24, R11, 1.84467440737095516160e+19, RZ ;  /* 0x5f8000000b189823 */ /* 0x000fc800000000ff */
[----:B------:R-:W-:-:S07]  /*1940*/  @!P1 VIADD R26, R26, 0x40 ;  /* 0x000000401a1a9836 */ /* 0x000fce0000000000 */
.L_x_103:
[----:B------:R-:W-:Y:S01]  /*1950*/  LEA R27, R17, 0xc0800000, 0x17 ;  /* 0xc0800000111b7811 */ /* 0x000fe200078eb8ff */
[----:B------:R-:W-:Y:S01]  /*1960*/  BSSY.RECONVERGENT B2, `(.L_x_108) ;  /* 0x0000036000027945 */ /* 0x000fe20003800200 */
[----:B------:R-:W-:Y:S02]  /*1970*/  IADD3 R28, PT, PT, R19, -0x7f, RZ ;  /* 0xffffff81131c7810 */ /* 0x000fe40007ffe0ff */
[----:B------:R-:W-:-:S03]  /*1980*/  IADD3 R27, PT, PT, -R27, R24, RZ ;  /* 0x000000181b1b7210 */ /* 0x000fc60007ffe1ff */
[C---:B------:R-:W-:Y:S01]  /*1990*/  IMAD R16, R28.reuse, -0x800000, R29 ;  /* 0xff8000001c107824 */ /* 0x040fe200078e021d */
[----:B------:R-:W0:Y:S01]  /*19a0*/  MUFU.RCP R24, R27 ;  /* 0x0000001b00187308 */ /* 0x000e220000001000 */
[----:B------:R-:W-:Y:S01]  /*19b0*/  FADD.FTZ R19, -R27, -RZ ;  /* 0x800000ff1b137221 */ /* 0x000fe20000010100 */
        /* <DEDUP_REMOVED lines=22> */
[CCC-:B------:R-:W-:Y:S01]  /*1b20*/  FFMA.RP R26, R17.reuse, R19.reuse, R24.reuse ;  /* 0x00000013111a7223 */ /* 0x1c0fe20000008018 */
[CCC-:B------:R-:W-:Y:S01]  /*1b30*/  FFMA.RM R29, R17.reuse, R19.reuse, R24.reuse ;  /* 0x00000013111d7223 */ /* 0x1c0fe20000004018 */
[----:B------:R-:W-:Y:S01]  /*1b40*/  FFMA.RZ R17, R17, R19, R24 ;  /* 0x0000001311117223 */ /* 0x000fe2000000c018 */
[C---:B------:R-:W-:Y:S01]  /*1b50*/  VIADD R24, R16.reuse, 0x20 ;  /* 0x0000002010187836 */ /* 0x040fe20000000000 */
[C---:B------:R-:W-:Y:S02]  /*1b60*/  ISETP.NE.AND P2, PT, R16.reuse, RZ, PT ;  /* 0x000000ff1000720c */ /* 0x040fe40003f45270 */
[C---:B------:R-:W-:Y:S02]  /*1b70*/  ISETP.NE.AND P1, PT, R16.reuse, RZ, PT ;  /* 0x000000ff1000720c */ /* 0x040fe40003f25270 */
[----:B------:R-:W-:Y:S02]  /*1b80*/  LOP3.LUT R17, R17, 0x7fffff, RZ, 0xc0, !PT ;  /* 0x007fffff11117812 */ /* 0x000fe400078ec0ff */
[----:B------:R-:W-:-:S02]  /*1b90*/  IADD3 R16, PT, PT, -R16, RZ, RZ ;  /* 0x000000ff10107210 */ /* 0x000fc40007ffe1ff */
[----:B------:R-:W-:Y:S02]  /*1ba0*/  LOP3.LUT R17, R17, 0x800000, RZ, 0xfc, !PT ;  /* 0x0080000011117812 */ /* 0x000fe400078efcff */
[----:B------:R-:W-:Y:S02]  /*1bb0*/  FSETP.NEU.FTZ.AND P0, PT, R26, R29, PT ;  /* 0x0000001d1a00720b */ /* 0x000fe40003f1d000 */
[----:B------:R-:W-:Y:S02]  /*1bc0*/  SHF.L.U32 R24, R17, R24, RZ ;  /* 0x0000001811187219 */ /* 0x000fe400000006ff */
        /* <DEDUP_REMOVED lines=11> */
.L_x_110:
[----:B------:R-:W-:-:S04]  /*1c80*/  LOP3.LUT R27, R27, 0x80000000, RZ, 0xc0, !PT ;  /* 0x800000001b1b7812 */ /* 0x000fc800078ec0ff */
[----:B------:R-:W-:Y:S01]  /*1c90*/  LOP3.LUT R27, R27, 0x7f800000, RZ, 0xfc, !PT ;  /* 0x7f8000001b1b7812 */ /* 0x000fe200078efcff */
[----:B------:R-:W-:Y:S06]  /*1ca0*/  BRA `(.L_x_111) ;  /* 0x0000000000047947 */ /* 0x000fec0003800000 */
.L_x_109:
[----:B------:R-:W-:-:S07]  /*1cb0*/  IMAD R27, R26, 0x800000, R27 ;  /* 0x008000001a1b7824 */ /* 0x000fce00078e021b */
.L_x_111:
[----:B------:R-:W-:Y:S05]  /*1cc0*/  BSYNC.RECONVERGENT B2 ;  /* 0x0000000000027941 */ /* 0x000fea0003800200 */
.L_x_108:
[----:B------:R-:W-:Y:S05]  /*1cd0*/  BRA `(.L_x_112) ;  /* 0x0000000000207947 */ /* 0x000fea0003800000 */
.L_x_107:
[----:B------:R-:W-:-:S04]  /*1ce0*/  LOP3.LUT R27, R24, 0x80000000, R29, 0x48, !PT ;  /* 0x80000000181b7812 */ /* 0x000fc800078e481d */
[----:B------:R-:W-:Y:S01]  /*1cf0*/  LOP3.LUT R27, R27, 0x7f800000, RZ, 0xfc, !PT ;  /* 0x7f8000001b1b7812 */ /* 0x000fe200078efcff */
[----:B------:R-:W-:Y:S06]  /*1d00*/  BRA `(.L_x_112) ;  /* 0x0000000000147947 */ /* 0x000fec0003800000 */
.L_x_106:
[----:B------:R-:W-:Y:S01]  /*1d10*/  LOP3.LUT R27, R24, 0x80000000, R29, 0x48, !PT ;  /* 0x80000000181b7812 */ /* 0x000fe200078e481d */
[----:B------:R-:W-:Y:S06]  /*1d20*/  BRA `(.L_x_112) ;  /* 0x00000000000c7947 */ /* 0x000fec0003800000 */
.L_x_105:
[----:B------:R-:W0:Y:S01]  /*1d30*/  MUFU.RSQ R27, -QNAN ;  /* 0xffc00000001b7908 */ /* 0x000e220000001400 */
[----:B------:R-:W-:Y:S05]  /*1d40*/  BRA `(.L_x_112) ;  /* 0x0000000000047947 */ /* 0x000fea0003800000 */
.L_x_104:
[----:B------:R-:W-:-:S07]  /*1d50*/  FADD.FTZ R27, R16, R11 ;  /* 0x0000000b101b7221 */ /* 0x000fce0000010000 */
.L_x_112:
[----:B------:R-:W-:Y:S05]  /*1d60*/  BSYNC.RECONVERGENT B1 ;  /* 0x0000000000017941 */ /* 0x000fea0003800200 */
.L_x_102:
[----:B------:R-:W-:Y:S01]  /*1d70*/  HFMA2 R17, -RZ, RZ, 0, 0 ;  /* 0x00000000ff117431 */ /* 0x000fe200000001ff */
[----:B------:R-:W-:-:S04]  /*1d80*/  MOV R16, R18 ;  /* 0x0000001200107202 */ /* 0x000fc80000000f00 */
[----:B0-----:R-:W-:Y:S05]  /*1d90*/  RET.REL.NODEC R16 `(PDist_Grad_P) ;  /* 0xffffffe010987950 */ /* 0x001fea0003c3ffff */
.L_x_113:
        /* <DEDUP_REMOVED lines=14> */
.L_x_172:


//--------------------- .text.PDist_Grad_Two      --------------------------
	.section	.text.PDist_Grad_Two,"ax",@progbits
	.align	128
        .global         PDist_Grad_Two
        .type           PDist_Grad_Two,@function
        .size           PDist_Grad_Two,(.L_x_175 - PDist_Grad_Two)
        .other          PDist_Grad_Two,@"STO_CUDA_ENTRY STV_DEFAULT"
PDist_Grad_Two:
.text.PDist_Grad_Two:
[----:B------:R-:W-:Y:S01]  /*0000*/  LDC R1, c[0x0][0x37c] ;  /* 0x0000df00ff017b82 */ /* 0x000fe20000000800 */
[----:B------:R-:W0:Y:S07]  /*0010*/  S2R R7, SR_TID.X ;  /* 0x0000000000077919 */ /* 0x000e2e0000002100 */
[----:B------:R-:W0:Y:S01]  /*0020*/  S2UR UR4, SR_CTAID.X ;  /* 0x00000000000479c3 */ /* 0x000e220000002500 */
[----:B------:R-:W1:Y:S07]  /*0030*/  LDCU.64 UR6, c[0x0][0x380] ;  /* 0x00007000ff0677ac */ /* 0x000e6e0008000a00 */
[----:B------:R-:W0:Y:S01]  /*0040*/  LDC R6, c[0x0][0x360] ;  /* 0x0000d800ff067b82 */ /* 0x000e220000000800 */
[----:B------:R-:W2:Y:S07]  /*0050*/  LDCU UR5, c[0x0][0x364] ;  /* 0x00006c80ff0577ac */ /* 0x000eae0008000800 */
[----:B------:R-:W2:Y:S01]  /*0060*/  LDC R4, c[0x0][0x374] ;  /* 0x0000dd00ff047b82 */ /* 0x000ea20000000800 */
[----:B0-----:R-:W-:-:S05]  /*0070*/  IMAD R6, R6, UR4, R7 ;  /* 0x0000000406067c24 */ /* 0x001fca000f8e0207 */
[----:B-1----:R-:W-:Y:S01]  /*0080*/  ISETP.GE.U32.AND P0, PT, R6, UR6, PT ;  /* 0x0000000606007c0c */ /* 0x002fe2000bf06070 */
[----:B--2---:R-:W-:-:S03]  /*0090*/  IMAD R4, R4, UR5, RZ ;  /* 0x0000000504047c24 */ /* 0x004fc6000f8e02ff */
[----:B------:R-:W-:-:S13]  /*00a0*/  ISETP.GE.U32.AND.EX P0, PT, RZ, UR7, PT, P0 ;  /* 0x00000007ff007c0c */ /* 0x000fda000bf06100 */
[----:B------:R-:W-:Y:S05]  /*00b0*/  @P0 EXIT ;  /* 0x000000000000094d */ /* 0x000fea0003800000 */
[----:B------:R-:W-:Y:S01]  /*00c0*/  IMAD.SHL.U32 R2, R6, 0x2, RZ ;  /* 0x0000000206027824 */ /* 0x000fe200078e00ff */
[----:B------:R-:W-:Y:S01]  /*00d0*/  SHF.R.U32.HI R3, RZ, 0x1f, R6 ;  /* 0x0000001fff037819 */ /* 0x000fe20000011606 */
[----:B------:R-:W0:Y:S01]  /*00e0*/  LDCU UR4, c[0x0][0x3c0] ;  /* 0x00007800ff0477ac */ /* 0x000e220008000800 */
[----:B------:R-:W-:Y:S03]  /*00f0*/  BSSY.RECONVERGENT B0, `(.L_x_114) ;  /* 0x000000f000007945 */ /* 0x000fe60003800200 */
[----:B------:R-:W0:Y:S01]  /*0100*/  I2F.U64 R2, R2 ;  /* 0x0000000200027312 */ /* 0x000e220000301000 */
[----:B------:R-:W1:Y:S01]  /*0110*/  LDCU.64 UR6, c[0x0][0x358] ;  /* 0x00006b00ff0677ac */ /* 0x000e620008000a00 */
[----:B0-----:R-:W-:-:S04]  /*0120*/  FADD R0, -R2, UR4 ;  /* 0x0000000402007e21 */ /* 0x001fc80008000100 */
[----:B------:R-:W-:Y:S02]  /*0130*/  VIADD R8, R0, 0xf3000000 ;  /* 0xf300000000087836 */ /* 0x000fe40000000000 */
[----:B------:R0:W2:Y:S03]  /*0140*/  MUFU.RSQ R5, R0 ;  /* 0x0000000000057308 */ /* 0x0000a60000001400 */
[----:B------:R-:W-:-:S13]  /*0150*/  ISETP.GT.U32.AND P0, PT, R8, 0x727fffff, PT ;  /* 0x727fffff0800780c */ /* 0x000fda0003f04070 */
[----:B01----:R-:W-:Y:S05]  /*0160*/  @!P0 BRA `(.L_x_115) ;  /* 0x00000000000c8947 */ /* 0x003fea0003800000 */
[----:B------:R-:W-:-:S07]  /*0170*/  MOV R10, 0x190 ;  /* 0x00000190000a7802 */ /* 0x000fce0000000f00 */
[----:B--2---:R-:W-:Y:S05]  /*0180*/  CALL.REL.NOINC `($__internal_8_$__cuda_sm20_sqrt_rn_f32_slowpath) ;  /* 0x0000001800607944 */ /* 0x004fea0003c00000 */
[----:B------:R-:W-:Y:S05]  /*0190*/  BRA `(.L_x_116) ;  /* 0x0000000000107947 */ /* 0x000fea0003800000 */
.L_x_115:
[----:B--2---:R-:W-:Y:S01]  /*01a0*/  FMUL.FTZ R3, R0, R5 ;  /* 0x0000000500037220 */ /* 0x004fe20000410000 */
[----:B------:R-:W-:-:S03]  /*01b0*/  FMUL.FTZ R5, R5, 0.5 ;  /* 0x3f00000005057820 */ /* 0x000fc60000410000 */
[----:B------:R-:W-:-:S04]  /*01c0*/  FFMA R0, -R3, R3, R0 ;  /* 0x0000000303007223 */ /* 0x000fc80000000100 */
[----:B------:R-:W-:-:S07]  /*01d0*/  FFMA R0, R0, R5, R3 ;  /* 0x0000000500007223 */ /* 0x000fce0000000003 */
.L_x_116:
[----:B------:R-:W-:Y:S05]  /*01e0*/  BSYNC.RECONVERGENT B0 ;  /* 0x0000000000007941 */ /* 0x000fea0003800200 */
.L_x_114:
[----:B------:R-:W0:Y:S01]  /*01f0*/  LDCU.64 UR4, c[0x0][0x398] ;  /* 0x00007300ff0477ac */ /* 0x000e220008000a00 */
[----:B------:R-:W-:Y:S01]  /*0200*/  SHF.L.U32 R12, R6, 0x2, RZ ;  /* 0x00000002060c7819 */ /* 0x000fe200000006ff */
[----:B------:R-:W1:Y:S01]  /*0210*/  LDC.64 R10, c[0x0][0x3a8] ;  /* 0x0000ea00ff0a7b82 */ /* 0x000e620000000a00 */
[----:B------:R-:W-:Y:S01]  /*0220*/  SHF.R.U32.HI R5, RZ, 0x1e, R6 ;  /* 0x0000001eff057819 */ /* 0x000fe20000011606 */
[----:B------:R-:W2:Y:S01]  /*0230*/  LDCU.64 UR8, c[0x0][0x388] ;  /* 0x00007100ff0877ac */ /* 0x000ea20008000a00 */
[----:B0-----:R-:W-:Y:S01]  /*0240*/  IADD3 R2, P0, PT, R12, UR4, RZ ;  /* 0x000000040c027c10 */ /* 0x001fe2000ff1e0ff */
[----:B------:R-:W0:Y:S03]  /*0250*/  LDCU UR4, c[0x0][0x3bc] ;  /* 0x00007780ff0477ac */ /* 0x000e260008000800 */
[----:B------:R-:W-:-:S06]  /*0260*/  IADD3.X R3, PT, PT, R5, UR5, RZ, P0, !PT ;  /* 0x0000000505037c10 */ /* 0x000fcc00087fe4ff */
[----:B------:R-:W3:Y:S01]  /*0270*/  LDG.E R3, desc[UR6][R2.64] ;  /* 0x0000000602037981 */ /* 0x000ee2000c1e1900 */
[----:B--2---:R-:W-:-:S04]  /*0280*/  IADD3 R12, P1, PT, R12, UR8, RZ ;  /* 0x000000080c0c7c10 */ /* 0x004fc8000ff3e0ff */
[----:B------:R-:W-:Y:S01]  /*0290*/  IADD3.X R13, PT, PT, R5, UR9, RZ, P1, !PT ;  /* 0x00000009050d7c10 */ /* 0x000fe20008ffe4ff */
[----:B0-----:R-:W-:-:S04]  /*02a0*/  FADD R0, -R0, UR4 ;  /* 0x0000000400007e21 */ /* 0x001fc80008000100 */
[----:B------:R0:W2:Y:S01]  /*02b0*/  F2I.S64.TRUNC R8, R0 ;  /* 0x0000000000087311 */ /* 0x0000a2000020d900 */
[----:B---3--:R-:W-:-:S13]  /*02c0*/  FSETP.NEU.AND P0, PT, R3, RZ, PT ;  /* 0x000000ff0300720b */ /* 0x008fda0003f0d000 */
[----:B012---:R-:W-:Y:S05]  /*02d0*/  @!P0 EXIT ;  /* 0x000000000000894d */ /* 0x007fea0003800000 */
[-C--:B------:R-:W-:Y:S01]  /*02e0*/  IMAD R5, R9, R8.reuse, RZ ;  /* 0x0000000809057224 */ /* 0x080fe200078e02ff */
[-C--:B------:R-:W-:Y:S01]  /*02f0*/  IADD3 R17, P0, PT, RZ, -R8.reuse, RZ ;  /* 0x80000008ff117210 */ /* 0x080fe20007f1e0ff */
[C---:B------:R-:W-:Y:S01]  /*0300*/  IMAD.WIDE.U32 R14, R8.reuse, R8, R8 ;  /* 0x00000008080e7225 */ /* 0x040fe200078e0008 */
[----:B------:R-:W0:Y:S01]  /*0310*/  S2UR UR4, SR_CTAID.Y ;  /* 0x00000000000479c3 */ /* 0x000e220000002600 */
[----:B------:R-:W1:Y:S02]  /*0320*/  LDCU.64 UR8, c[0x0][0x3b0] ;  /* 0x00007600ff0877ac */ /* 0x000e640008000a00 */
[----:B------:R-:W-:Y:S02]  /*0330*/  IMAD R5, R8, R9, R5 ;  /* 0x0000000908057224 */ /* 0x000fe400078e0205 */
[----:B------:R-:W-:Y:S01]  /*0340*/  IMAD.X R7, RZ, RZ, ~R9, P0 ;  /* 0x000000ffff077224 */ /* 0x000fe200000e0e09 */
[----:B------:R-:W2:Y:S01]  /*0350*/  LDCU.64 UR12, c[0x0][0x3a0] ;  /* 0x00007400ff0c77ac */ /* 0x000ea20008000a00 */
[----:B------:R-:W-:-:S02]  /*0360*/  IMAD.IADD R5, R15, 0x1, R5 ;  /* 0x000000010f057824 */ /* 0x000fc400078e0205 */
[----:B------:R-:W-:Y:S02]  /*0370*/  IMAD R2, R7, R10, RZ ;  /* 0x0000000a07027224 */ /* 0x000fe400078e02ff */
[----:B------:R-:W-:Y:S01]  /*0380*/  HFMA2 R7, -RZ, RZ, 0, 0 ;  /* 0x00000000ff077431 */ /* 0x000fe200000001ff */
[----:B------:R-:W0:Y:S01]  /*0390*/  LDC R15, c[0x0][0x364] ;  /* 0x0000d900ff0f7b82 */ /* 0x000e220000000800 */
[----:B------:R-:W-:Y:S01]  /*03a0*/  LEA.HI R19, P0, R5, R14, RZ, 0x1 ;  /* 0x0000000e05137211 */ /* 0x000fe200078108ff */
[----:B------:R-:W3:Y:S04]  /*03b0*/  LDCU.64 UR10, c[0x0][0x390] ;  /* 0x00007200ff0a77ac */ /* 0x000ee80008000a00 */
[----:B------:R-:W-:Y:S02]  /*03c0*/  IMAD.X R0, RZ, RZ, R5, P0 ;  /* 0x000000ffff007224 */ /* 0x000fe400000e0605 */
[----:B------:R-:W-:-:S02]  /*03d0*/  IMAD R5, R17, R11, R2 ;  /* 0x0000000b11057224 */ /* 0x000fc400078e0202 */
[----:B------:R-:W0:Y:S01]  /*03e0*/  S2R R2, SR_TID.Y ;  /* 0x0000000000027919 */ /* 0x000e220000002200 */
[-C--:B------:R-:W-:Y:S01]  /*03f0*/  IMAD.WIDE.U32 R6, R17, R10.reuse, R6 ;  /* 0x0000000a11067225 */ /* 0x080fe200078e0006 */
[--C-:B------:R-:W-:Y:S02]  /*0400*/  SHF.R.S64 R19, R19, 0x1, R0.reuse ;  /* 0x0000000113137819 */ /* 0x100fe40000001000 */
[----:B------:R-:W-:Y:S01]  /*0410*/  IADD3 R17, P1, PT, -R8, R10, RZ ;  /* 0x0000000a08117210 */ /* 0x000fe20007f3e1ff */
[----:B------:R-:W-:Y:S01]  /*0420*/  IMAD.IADD R5, R7, 0x1, R5 ;  /* 0x0000000107057824 */ /* 0x000fe200078e0205 */
[----:B------:R-:W-:Y:S02]  /*0430*/  IADD3 R19, P0, PT, R19, R6, RZ ;  /* 0x0000000613137210 */ /* 0x000fe40007f1e0ff */
[----:B------:R-:W-:Y:S02]  /*0440*/  SHF.R.S32.HI R6, RZ, 0x1, R0 ;  /* 0x00000001ff067819 */ /* 0x000fe40000011400 */
[----:B------:R-:W-:-:S02]  /*0450*/  IADD3 R17, P2, PT, R17, -0x2, RZ ;  /* 0xfffffffe11117810 */ /* 0x000fc40007f5e0ff */
[----:B------:R-:W-:Y:S02]  /*0460*/  IADD3.X R6, PT, PT, R6, R5, RZ, P0, !PT ;  /* 0x0000000506067210 */ /* 0x000fe400007fe4ff */
[----:B------:R-:W-:Y:S02]  /*0470*/  IADD3 R0, P0, PT, R8, 0x1, RZ ;  /* 0x0000000108007810 */ /* 0x000fe40007f1e0ff */
[----:B------:R-:W-:Y:S01]  /*0480*/  IADD3.X R7, PT, PT, ~R9, -0x1, R11, P2, P1 ;  /* 0xffffffff09077810 */ /* 0x000fe200017e250b */
[----:B------:R-:W-:Y:S02]  /*0490*/  IMAD R14, R6, R10, RZ ;  /* 0x0000000a060e7224 */ /* 0x000fe400078e02ff */
[----:B------:R-:W-:Y:S01]  /*04a0*/  IMAD.X R5, RZ, RZ, R9, P0 ;  /* 0x000000ffff057224 */ /* 0x000fe200000e0609 */
[----:B------:R-:W-:Y:S01]  /*04b0*/  IADD3 R22, P0, PT, R19, R0, RZ ;  /* 0x0000000013167210 */ /* 0x000fe20007f1e0ff */
[----:B------:R-:W-:Y:S02]  /*04c0*/  IMAD R16, R7, R10, RZ ;  /* 0x0000000a07107224 */ /* 0x000fe400078e02ff */
[----:B------:R-:W-:-:S02]  /*04d0*/  IMAD R21, R19, R11, R14 ;  /* 0x0000000b13157224 */ /* 0x000fc400078e020e */
[----:B------:R-:W-:Y:S02]  /*04e0*/  IMAD.X R23, R6, 0x1, R5, P0 ;  /* 0x0000000106177824 */ /* 0x000fe400000e0605 */
[----:B------:R-:W-:-:S04]  /*04f0*/  IMAD.WIDE.U32 R6, R19, R10, R8 ;  /* 0x0000000a13067225 */ /* 0x000fc800078e0008 */
[----:B------:R-:W-:Y:S01]  /*0500*/  IMAD R19, R17, R11, R16 ;  /* 0x0000000b11137224 */ /* 0x000fe200078e0210 */
[----:B------:R-:W-:Y:S01]  /*0510*/  IADD3 R14, PT, PT, R7, R21, RZ ;  /* 0x00000015070e7210 */ /* 0x000fe20007ffe0ff */
[----:B------:R-:W-:-:S04]  /*0520*/  IMAD.WIDE.U32 R10, R17, R10, R22 ;  /* 0x0000000a110a7225 */ /* 0x000fc800078e0016 */
[----:B0-----:R-:W-:Y:S02]  /*0530*/  IMAD R7, R15, UR4, R2 ;  /* 0x000000040f077c24 */ /* 0x001fe4000f8e0202 */
[----:B------:R-:W-:Y:S02]  /*0540*/  IMAD.IADD R2, R11, 0x1, R19 ;  /* 0x000000010b027824 */ /* 0x000fe400078e0213 */
[----:B-1----:R-:W-:Y:S01]  /*0550*/  IMAD R17, R23, UR8, RZ ;  /* 0x0000000817117c24 */ /* 0x002fe2000f8e02ff */
[----:B------:R-:W-:Y:S01]  /*0560*/  ISETP.GE.U32.AND P0, PT, R7, UR8, PT ;  /* 0x0000000807007c0c */ /* 0x000fe2000bf06070 */
[----:B------:R-:W-:Y:S02]  /*0570*/  IMAD R15, R14, UR8, RZ ;  /* 0x000000080e0f7c24 */ /* 0x000fe4000f8e02ff */
[----:B------:R-:W-:Y:S01]  /*0580*/  IMAD R11, R2, UR8, RZ ;  /* 0x00000008020b7c24 */ /* 0x000fe2000f8e02ff */
[----:B------:R-:W-:Y:S01]  /*0590*/  ISETP.GE.AND.EX P0, PT, RZ, UR9, PT, P0 ;  /* 0x00000009ff007c0c */ /* 0x000fe2000bf06300 */
[----:B------:R-:W-:-:S02]  /*05a0*/  IMAD R17, R22, UR9, R17 ;  /* 0x0000000916117c24 */ /* 0x000fc4000f8e0211 */
[----:B------:R-:W-:Y:S02]  /*05b0*/  IMAD R29, R6, UR9, R15 ;  /* 0x00000009061d7c24 */ /* 0x000fe4000f8e020f */
[----:B------:R-:W-:-:S04]  /*05c0*/  IMAD.WIDE.U32 R22, R22, UR8, RZ ;  /* 0x0000000816167c25 */ /* 0x000fc8000f8e00ff */
[----:B------:R-:W-:Y:S01]  /*05d0*/  IMAD.WIDE.U32 R14, R10, UR8, RZ ;  /* 0x000000080a0e7c25 */ /* 0x000fe2000f8e00ff */
[----:B------:R-:W-:-:S03]  /*05e0*/  IADD3 R35, P2, PT, R7, R22, RZ ;  /* 0x0000001607237210 */ /* 0x000fc60007f5e0ff */
[----:B------:R-:W-:Y:S01]  /*05f0*/  IMAD.WIDE.U32 R24, R6, UR8, RZ ;  /* 0x0000000806187c25 */ /* 0x000fe2000f8e00ff */
[----:B------:R-:W-:Y:S02]  /*0600*/  IADD3 R19, P5, PT, R7, R14, RZ ;  /* 0x0000000e07137210 */ /* 0x000fe40007fbe0ff */
[----:B---3--:R-:W-:Y:S01]  /*0610*/  LEA R28, P4, R35, UR10, 0x2 ;  /* 0x0000000a231c7c11 */ /* 0x008fe2000f8810ff */
[----:B------:R-:W-:Y:S01]  /*0620*/  IMAD R11, R10, UR9, R11 ;  /* 0x000000090a0b7c24 */ /* 0x000fe2000f8e020b */
[----:B------:R-:W-:Y:S01]  /*0630*/  IADD3 R21, P1, PT, R7, R24, RZ ;  /* 0x0000001807157210 */ /* 0x000fe20007f3e0ff */
[----:B------:R-:W-:Y:S01]  /*0640*/  IMAD.IADD R31, R23, 0x1, R17 ;  /* 0x00000001171f7824 */ /* 0x000fe200078e0211 */
[----:B------:R-:W-:Y:S01]  /*0650*/  IADD3 R29, PT, PT, R25, R29, RZ ;  /* 0x0000001d191d7210 */ /* 0x000fe20007ffe0ff */
[----:B------:R-:W-:Y:S01]  /*0660*/  IMAD.IADD R33, R15, 0x1, R11 ;  /* 0x000000010f217824 */ /* 0x000fe200078e020b */
[----:B--2---:R-:W-:Y:S01]  /*0670*/  LEA R20, P3, R21, UR12, 0x2 ;  /* 0x0000000c15147c11 */ /* 0x004fe2000f8610ff */
[----:B------:R-:W-:Y:S01]  /*0680*/  IMAD.X R10, RZ, RZ, R31, P2 ;  /* 0x000000ffff0a7224 */ /* 0x000fe200010e061f */
[----:B------:R-:W-:Y:S01]  /*0690*/  LEA R18, P2, R19, UR12, 0x2 ;  /* 0x0000000c13127c11 */ /* 0x000fe2000f8410ff */
[----:B------:R-:W-:Y:S01]  /*06a0*/  IMAD.X R2, RZ, RZ, R33, P5 ;  /* 0x000000ffff027224 */ /* 0x000fe200028e0621 */
[----:B------:R-:W-:Y:S01]  /*06b0*/  IADD3.X R6, PT, PT, RZ, R29, RZ, P1, !PT ;  /* 0x0000001dff067210 */ /* 0x000fe20000ffe4ff */
[----:B------:R-:W-:Y:S01]  /*06c0*/  IMAD R11, R9, UR8, RZ ;  /* 0x00000008090b7c24 */ /* 0x000fe2000f8e02ff */
[----:B------:R-:W-:-:S02]  /*06d0*/  LEA.HI.X R35, R35, UR11, R10, 0x2, P4 ;  /* 0x0000000b23237c11 */ /* 0x000fc4000a0f140a */
[----:B------:R-:W-:Y:S01]  /*06e0*/  LEA.HI.X R21, R21, UR13, R6, 0x2, P3 ;  /* 0x0000000d15157c11 */ /* 0x000fe200098f1406 */
[----:B------:R-:W-:Y:S01]  /*06f0*/  IMAD R11, R8, UR9, R11 ;  /* 0x00000009080b7c24 */ /* 0x000fe2000f8e020b */
[----:B------:R-:W-:Y:S01]  /*0700*/  LEA.HI.X R19, R19, UR13, R2, 0x2, P2 ;  /* 0x0000000d13137c11 */ /* 0x000fe200090f1402 */
[----:B------:R-:W-:Y:S06]  /*0710*/  @P0 EXIT ;  /* 0x000000000000094d */ /* 0x000fec0003800000 */
[----:B------:R-:W-:Y:S01]  /*0720*/  IMAD.WIDE.U32 R8, R8, UR8, RZ ;  /* 0x0000000808087c25 */ /* 0x000fe2000f8e00ff */
[----:B------:R0:W5:Y:S01]  /*0730*/  LDG.E R2, desc[UR6][R12.64] ;  /* 0x000000060c027981 */ /* 0x000162000c1e1900 */
[----:B------:R-:W-:Y:S02]  /*0740*/  BSSY.RECONVERGENT B0, `(.L_x_117) ;  /* 0x0000039000007945 */ /* 0x000fe40003800200 */
[----:B------:R-:W-:Y:S02]  /*0750*/  IMAD.IADD R27, R9, 0x1, R11 ;  /* 0x00000001091b7824 */ /* 0x000fe400078e020b */
[----:B------:R-:W-:Y:S01]  /*0760*/  IMAD R37, R5, UR8, RZ ;  /* 0x0000000805257c24 */ /* 0x000fe2000f8e02ff */
[C---:B------:R-:W-:Y:S01]  /*0770*/  SHF.L.U32 R5, R8.reuse, 0x2, RZ ;  /* 0x0000000208057819 */ /* 0x040fe200000006ff */
[----:B------:R-:W-:Y:S01]  /*0780*/  IMAD.WIDE.U32 R6, R7, 0x4, RZ ;  /* 0x0000000407067825 */ /* 0x000fe200078e00ff */
[----:B------:R-:W-:-:S03]  /*0790*/  SHF.L.U64.HI R27, R8, 0x2, R27 ;  /* 0x00000002081b7819 */ /* 0x000fc6000001021b */
[----:B------:R-:W-:-:S04]  /*07a0*/  IMAD.WIDE.U32 R16, R4, 0x4, RZ ;  /* 0x0000000404107825 */ /* 0x000fc800078e00ff */
[----:B------:R-:W-:Y:S01]  /*07b0*/  IMAD.WIDE.U32 R10, R0, UR8, RZ ;  /* 0x00000008000a7c25 */ /* 0x000fe2000f8e00ff */
[----:B0-----:R-:W-:-:S03]  /*07c0*/  IADD3 R13, P0, P1, R16, UR10, R5 ;  /* 0x0000000a100d7c10 */ /* 0x001fc6000f91e005 */
[----:B------:R-:W-:Y:S01]  /*07d0*/  IMAD R0, R0, UR9, R37 ;  /* 0x0000000900007c24 */ /* 0x000fe2000f8e0225 */
[C---:B------:R-:W-:Y:S01]  /*07e0*/  LEA R37, P3, R10.reuse, UR10, 0x2 ;  /* 0x0000000a0a257c11 */ /* 0x040fe2000f8610ff */
[----:B------:R-:W-:Y:S02]  /*07f0*/  IMAD.MOV.U32 R8, RZ, RZ, R6 ;  /* 0x000000ffff087224 */ /* 0x000fe400078e0006 */
[----:B------:R-:W-:Y:S01]  /*0800*/  IMAD.MOV.U32 R9, RZ, RZ, R7 ;  /* 0x000000ffff097224 */ /* 0x000fe200078e0007 */
[----:B------:R-:W-:Y:S02]  /*0810*/  IADD3 R11, PT, PT, R11, R0, RZ ;  /* 0x000000000b0b7210 */ /* 0x000fe40007ffe0ff */
[----:B------:R-:W-:Y:S02]  /*0820*/  IADD3 R12, P2, PT, R13, R8, RZ ;  /* 0x000000080d0c7210 */ /* 0x000fe40007f5e0ff */
[----:B------:R-:W-:Y:S02]  /*0830*/  IADD3.X R0, PT, PT, R17, UR11, R27, P0, P1 ;  /* 0x0000000b11007c10 */ /* 0x000fe400087e241b */
[----:B------:R-:W-:-:S02]  /*0840*/  LEA.HI.X R10, R10, UR11, R11, 0x2, P3 ;  /* 0x0000000b0a0a7c11 */ /* 0x000fc400098f140b */
[-C--:B------:R-:W-:Y:S01]  /*0850*/  ISETP.GT.U32.AND P1, PT, R12, R37.reuse, PT ;  /* 0x000000250c00720c */ /* 0x080fe20003f24070 */
[----:B------:R-:W-:Y:S01]  /*0860*/  IMAD.X R13, R0, 0x1, R9, P2 ;  /* 0x00000001000d7824 */ /* 0x000fe200010e0609 */
[----:B------:R-:W-:-:S04]  /*0870*/  ISETP.GE.U32.AND P0, PT, R12, R37, PT ;  /* 0x000000250c00720c */ /* 0x000fc80003f06070 */
[CC--:B------:R-:W-:Y:S02]  /*0880*/  ISETP.GT.U32.AND.EX P1, PT, R13.reuse, R10.reuse, PT, P1 ;  /* 0x0000000a0d00720c */ /* 0x0c0fe40003f24110 */
[----:B------:R-:W-:Y:S02]  /*0890*/  ISETP.GE.U32.AND.EX P0, PT, R13, R10, PT, P0 ;  /* 0x0000000a0d00720c */ /* 0x000fe40003f06100 */
[----:B------:R-:W-:Y:S02]  /*08a0*/  SEL R37, R12, R37, P1 ;  /* 0x000000250c257207 */ /* 0x000fe40000800000 */
[----:B------:R-:W-:Y:S02]  /*08b0*/  SEL R0, RZ, 0x1, P0 ;  /* 0x00000001ff007807 */ /* 0x000fe40000000000 */
[----:B------:R-:W-:Y:S02]  /*08c0*/  IADD3 R11, P0, PT, R5, UR10, RZ ;  /* 0x0000000a050b7c10 */ /* 0x000fe4000ff1e0ff */
[----:B------:R-:W-:-:S02]  /*08d0*/  IADD3 R37, P2, P3, R37, -R12, -R0 ;  /* 0x8000000c25257210 */ /* 0x000fc40007b5e800 */
[----:B------:R-:W-:Y:S02]  /*08e0*/  SEL R32, R13, R10, P1 ;  /* 0x0000000a0d207207 */ /* 0x000fe40000800000 */
[----:B------:R-:W-:Y:S02]  /*08f0*/  IADD3.X R10, PT, PT, R27, UR11, RZ, P0, !PT ;  /* 0x0000000b1b0a7c10 */ /* 0x000fe400087fe4ff */
[----:B------:R-:W-:Y:S02]  /*0900*/  IADD3 R6, P0, PT, R6, R11, RZ ;  /* 0x0000000b06067210 */ /* 0x000fe40007f1e0ff */
[----:B------:R-:W-:-:S03]  /*0910*/  IADD3.X R32, PT, PT, R32, -0x1, ~R13, P2, P3 ;  /* 0xffffffff20207810 */ /* 0x000fc600017e6c0d */
[----:B------:R-:W-:Y:S01]  /*0920*/  IMAD.X R7, R7, 0x1, R10, P0 ;  /* 0x0000000107077824 */ /* 0x000fe200000e060a */
[----:B------:R-:W-:-:S13]  /*0930*/  ISETP.NE.U32.AND P0, PT, R32, RZ, PT ;  /* 0x000000ff2000720c */ /* 0x000fda0003f05070 */
[----:B------:R-:W-:Y:S05]  /*0940*/  @P0 BRA `(.L_x_118) ;  /* 0x0000000000500947 */ /* 0x000fea0003800000 */
[----:B------:R-:W0:Y:S01]  /*0950*/  I2F.U32.RP R5, R16 ;  /* 0x0000001000057306 */ /* 0x000e220000209000 */
[----:B------:R-:W-:Y:S01]  /*0960*/  IMAD.MOV R27, RZ, RZ, -R16 ;  /* 0x000000ffff1b7224 */ /* 0x000fe200078e0a10 */
[----:B------:R-:W-:-:S06]  /*0970*/  ISETP.NE.U32.AND P2, PT, R16, RZ, PT ;  /* 0x000000ff1000720c */ /* 0x000fcc0003f45070 */
[----:B0-----:R-:W0:Y:S02]  /*0980*/  MUFU.RCP R5, R5 ;  /* 0x0000000500057308 */ /* 0x001e240000001000 */
[----:B0-----:R-:W-:-:S06]  /*0990*/  IADD3 R12, PT, PT, R5, 0xffffffe, RZ ;  /* 0x0ffffffe050c7810 */ /* 0x001fcc0007ffe0ff */
[----:B------:R0:W1:Y:S02]  /*09a0*/  F2I.FTZ.U32.TRUNC.NTZ R13, R12 ;  /* 0x0000000c000d7305 */ /* 0x000064000021f000 */
[----:B0-----:R-:W-:Y:S02]  /*09b0*/  IMAD.MOV.U32 R12, RZ, RZ, RZ ;  /* 0x000000ffff0c7224 */ /* 0x001fe400078e00ff */
[----:B-1----:R-:W-:-:S04]  /*09c0*/  IMAD R27, R27, R13, RZ ;  /* 0x0000000d1b1b7224 */ /* 0x002fc800078e02ff */
[----:B------:R-:W-:-:S06]  /*09d0*/  IMAD.HI.U32 R26, R13, R27, R12 ;  /* 0x0000001b0d1a7227 */ /* 0x000fcc00078e000c */
[----:B------:R-:W-:-:S05]  /*09e0*/  IMAD.HI.U32 R12, R26, R37, RZ ;  /* 0x000000251a0c7227 */ /* 0x000fca00078e00ff */
[----:B------:R-:W-:-:S05]  /*09f0*/  IADD3 R13, PT, PT, -R12, RZ, RZ ;  /* 0x000000ff0c0d7210 */ /* 0x000fca0007ffe1ff */
[----:B------:R-:W-:Y:S02]  /*0a00*/  IMAD R37, R16, R13, R37 ;  /* 0x0000000d10257224 */ /* 0x000fe400078e0225 */
[----:B------:R-:W-:-:S03]  /*0a10*/  IMAD.MOV.U32 R13, RZ, RZ, RZ ;  /* 0x000000ffff0d7224 */ /* 0x000fc600078e00ff */
[----:B------:R-:W-:-:S13]  /*0a20*/  ISETP.GE.U32.AND P0, PT, R37, R16, PT ;  /* 0x000000102500720c */ /* 0x000fda0003f06070 */
[----:B------:R-:W-:Y:S02]  /*0a30*/  @P0 IMAD.IADD R37, R37, 0x1, -R16 ;  /* 0x0000000125250824 */ /* 0x000fe400078e0a10 */
[----:B------:R-:W-:-:S03]  /*0a40*/  @P0 VIADD R12, R12, 0x1 ;  /* 0x000000010c0c0836 */ /* 0x000fc60000000000 */
[----:B------:R-:W-:-:S13]  /*0a50*/  ISETP.GE.U32.AND P1, PT, R37, R16, PT ;  /* 0x000000102500720c */ /* 0x000fda0003f26070 */
[----:B------:R-:W-:Y:S02]  /*0a60*/  @P1 IADD3 R12, PT, PT, R12, 0x1, RZ ;  /* 0x000000010c0c1810 */ /* 0x000fe40007ffe0ff */
[----:B------:R-:W-:Y:S01]  /*0a70*/  @!P2 LOP3.LUT R12, RZ, R16, RZ, 0x33, !PT ;  /* 0x00000010ff0ca212 */ /* 0x000fe200078e33ff */
[----:B------:R-:W-:Y:S06]  /*0a80*/  BRA `(.L_x_119) ;  /* 0x0000000000107947 */ /* 0x000fec0003800000 */
.L_x_118:
[----:B------:R-:W-:-:S07]  /*0a90*/  MOV R30, 0xab0 ;  /* 0x00000ab0001e7802 */ /* 0x000fce0000000f00 */
[----:B-----5:R-:W-:Y:S05]  /*0aa0*/  CALL.REL.NOINC `($__internal_7_$__cuda_sm20_div_u64) ;  /* 0x0000000c00087944 */ /* 0x020fea0003c00000 */
[----:B------:R-:W-:Y:S01]  /*0ab0*/  IMAD.MOV.U32 R12, RZ, RZ, R5 ;  /* 0x000000ffff0c7224 */ /* 0x000fe200078e0005 */
[----:B------:R-:W-:-:S07]  /*0ac0*/  MOV R13, R26 ;  /* 0x0000001a000d7202 */ /* 0x000fce0000000f00 */
.L_x_119:
[----:B------:R-:W-:Y:S05]  /*0ad0*/  BSYNC.RECONVERGENT B0 ;  /* 0x0000000000007941 */ /* 0x000fea0003800200 */
.L_x_117:
[----:B------:R-:W-:Y:S01]  /*0ae0*/  IADD3 R12, P2, PT, R12, R0, RZ ;  /* 0x000000000c0c7210 */ /* 0x000fe20007f5e0ff */
[----:B------:R-:W-:Y:S03]  /*0af0*/  BSSY.RECONVERGENT B0, `(.L_x_120) ;  /* 0x0000042000007945 */ /* 0x000fe60003800200 */
[----:B------:R-:W-:Y:S01]  /*0b00*/  LOP3.LUT R0, R12, 0x3, RZ, 0xc0, !PT ;  /* 0x000000030c007812 */ /* 0x000fe200078ec0ff */
[----:B------:R-:W-:-:S03]  /*0b10*/  IMAD.X R13, RZ, RZ, R13, P2 ;  /* 0x000000ffff0d7224 */ /* 0x000fc600010e060d */
[----:B------:R-:W-:Y:S02]  /*0b20*/  ISETP.NE.U32.AND P0, PT, R0, 0x3, PT ;  /* 0x000000030000780c */ /* 0x000fe40003f05070 */
[----:B------:R-:W-:Y:S02]  /*0b30*/  IADD3 R0, P1, PT, R8, R11, RZ ;  /* 0x0000000b08007210 */ /* 0x000fe40007f3e0ff */
[----:B------:R-:W-:-:S03]  /*0b40*/  ISETP.NE.AND.EX P0, PT, RZ, RZ, PT, P0 ;  /* 0x000000ffff00720c */ /* 0x000fc60003f05300 */
[----:B------:R-:W-:-:S10]  /*0b50*/  IMAD.X R5, R9, 0x1, R10, P1 ;  /* 0x0000000109057824 */ /* 0x000fd400008e060a */
[----:B------:R-:W-:Y:S05]  /*0b60*/  @!P0 BRA `(.L_x_121) ;  /* 0x0000000000e88947 */ /* 0x000fea0003800000 */
[----:B------:R-:W0:Y:S01]  /*0b70*/  LDCU.64 UR4, c[0x0][0x3a0] ;  /* 0x00007400ff0477ac */ /* 0x000e220008000a00 */
[----:B------:R-:W-:Y:S01]  /*0b80*/  IADD3 R27, PT, PT, R12, 0x1, RZ ;  /* 0x000000010c1b7810 */ /* 0x000fe20007ffe0ff */
[----:B------:R-:W-:Y:S01]  /*0b90*/  BSSY.RECONVERGENT B1, `(.L_x_122) ;  /* 0x000002f000017945 */ /* 0x000fe20003800200 */
[----:B------:R-:W-:Y:S01]  /*0ba0*/  IMAD.MOV.U32 R26, RZ, RZ, RZ ;  /* 0x000000ffff1a7224 */ /* 0x000fe200078e00ff */
[----:B------:R-:W1:Y:S01]  /*0bb0*/  LDCU.64 UR8, c[0x0][0x390] ;  /* 0x00007200ff0877ac */ /* 0x000e620008000a00 */
[----:B------:R-:W-:Y:S02]  /*0bc0*/  LOP3.LUT R27, R27, 0x3, RZ, 0xc0, !PT ;  /* 0x000000031b1b7812 */ /* 0x000fe400078ec0ff */
[----:B0-----:R-:W-:Y:S02]  /*0bd0*/  LEA R15, P0, R14, UR4, 0x2 ;  /* 0x000000040e0f7c11 */ /* 0x001fe4000f8010ff */
[----:B------:R-:W-:Y:S02]  /*0be0*/  LEA R25, P1, R24, UR4, 0x2 ;  /* 0x0000000418197c11 */ /* 0x000fe4000f8210ff */
[----:B-1----:R-:W-:-:S02]  /*0bf0*/  LEA R23, P2, R22, UR8, 0x2 ;  /* 0x0000000816177c11 */ /* 0x002fc4000f8410ff */
[----:B------:R-:W-:Y:S02]  /*0c00*/  LEA.HI.X R14, R14, UR5, R33, 0x2, P0 ;  /* 0x000000050e0e7c11 */ /* 0x000fe400080f1421 */
[----:B------:R-:W-:Y:S02]  /*0c10*/  LEA.HI.X R22, R22, UR9, R31, 0x2, P2 ;  /* 0x0000000916167c11 */ /* 0x000fe400090f141f */
[----:B------:R-:W-:-:S07]  /*0c20*/  LEA.HI.X R24, R24, UR5, R29, 0x2, P1 ;  /* 0x0000000518187c11 */ /* 0x000fce00088f141d */
.L_x_125:
[----:B------:R-:W-:Y:S01]  /*0c30*/  IADD3 R6, P0, PT, R8, R23, RZ ;  /* 0x0000001708067210 */ /* 0x000fe20007f1e0ff */
[----:B------:R-:W-:Y:S01]  /*0c40*/  IMAD.MOV.U32 R29, RZ, RZ, R5 ;  /* 0x000000ffff1d7224 */ /* 0x000fe200078e0005 */
[----:B------:R-:W-:-:S03]  /*0c50*/  MOV R28, R0 ;  /* 0x00000000001c7202 */ /* 0x000fc60000000f00 */
[----:B------:R-:W-:-:S03]  /*0c60*/  IMAD.X R7, R9, 0x1, R22, P0 ;  /* 0x0000000109077824 */ /* 0x000fc600000e0616 */
[----:B------:R-:W2:Y:S04]  /*0c70*/  LDG.E R28, desc[UR6][R28.64] ;  /* 0x000000061c1c7981 */ /* 0x000ea8000c1e1900 */
[----:B------:R-:W2:Y:S01]  /*0c80*/  LDG.E R7, desc[UR6][R6.64] ;  /* 0x0000000606077981 */ /* 0x000ea2000c1e1900 */
[----:B------:R-:W0:Y:S01]  /*0c90*/  MUFU.RCP R0, R3 ;  /* 0x0000000300007308 */ /* 0x000e220000001000 */
[C---:B------:R-:W-:Y:S01]  /*0ca0*/  IADD3 R18, P1, PT, R8.reuse, R15, RZ ;  /* 0x0000000f08127210 */ /* 0x040fe20007f3e0ff */
[----:B------:R-:W-:Y:S01]  /*0cb0*/  BSSY.RECONVERGENT B2, `(.L_x_123) ;  /* 0x0000010000027945 */ /* 0x000fe20003800200 */
[----:B------:R-:W-:-:S04]  /*0cc0*/  IADD3 R20, P2, PT, R8, R25, RZ ;  /* 0x0000001908147210 */ /* 0x000fc80007f5e0ff */
[----:B------:R-:W-:Y:S01]  /*0cd0*/  IADD3.X R21, PT, PT, R9, R24, RZ, P2, !PT ;  /* 0x0000001809157210 */ /* 0x000fe200017fe4ff */
[----:B0-----:R-:W-:-:S04]  /*0ce0*/  FFMA R19, -R3, R0, 1 ;  /* 0x3f80000003137423 */ /* 0x001fc80000000100 */
[----:B------:R-:W-:Y:S01]  /*0cf0*/  FFMA R19, R0, R19, R0 ;  /* 0x0000001300137223 */ /* 0x000fe20000000000 */
[----:B--2---:R-:W-:-:S04]  /*0d00*/  FADD R5, R28, -R7 ;  /* 0x800000071c057221 */ /* 0x004fc80000000000 */
[----:B-----5:R-:W-:-:S04]  /*0d10*/  FMUL R0, R2, R5 ;  /* 0x0000000502007220 */ /* 0x020fc80000400000 */
[----:B------:R-:W0:Y:S01]  /*0d20*/  FCHK P0, R0, R3 ;  /* 0x0000000300007302 */ /* 0x000e220000000000 */
[----:B------:R-:W-:-:S04]  /*0d30*/  FFMA R30, R0, R19, RZ ;  /* 0x00000013001e7223 */ /* 0x000fc800000000ff */
[----:B------:R-:W-:-:S04]  /*0d40*/  FFMA R5, -R3, R30, R0 ;  /* 0x0000001e03057223 */ /* 0x000fc80000000100 */
[----:B------:R-:W-:Y:S01]  /*0d50*/  FFMA R7, R19, R5, R30 ;  /* 0x0000000513077223 */ /* 0x000fe2000000001e */
[----:B------:R-:W-:Y:S01]  /*0d60*/  IMAD.X R19, R9, 0x1, R14, P1 ;  /* 0x0000000109137824 */ /* 0x000fe200008e060e */
[----:B0-----:R-:W-:Y:S06]  /*0d70*/  @!P0 BRA `(.L_x_124) ;  /* 0x00000000000c8947 */ /* 0x001fec0003800000 */
[----:B------:R-:W-:-:S07]  /*0d80*/  MOV R6, 0xda0 ;  /* 0x00000da000067802 */ /* 0x000fce0000000f00 */
[----:B------:R-:W-:Y:S05]  /*0d90*/  CALL.REL.NOINC `($__internal_9_$__cuda_sm3x_div_rn_noftz_f32_slowpath) ;  /* 0x0000000c00b87944 */ /* 0x000fea0003c00000 */
[----:B------:R-:W-:-:S07]  /*0da0*/  IMAD.MOV.U32 R7, RZ, RZ, R0 ;  /* 0x000000ffff077224 */ /* 0x000fce00078e0000 */
.L_x_124:
[----:B------:R-:W-:Y:S05]  /*0db0*/  BSYNC.RECONVERGENT B2 ;  /* 0x0000000000027941 */ /* 0x000fea0003800200 */
.L_x_123:
[----:B------:R-:W-:Y:S01]  /*0dc0*/  FADD R29, -R7, -RZ ;  /* 0x800000ff071d7221 */ /* 0x000fe20000000100 */
[----:B------:R-:W-:Y:S01]  /*0dd0*/  IADD3 R27, P0, PT, R27, -0x1, RZ ;  /* 0xffffffff1b1b7810 */ /* 0x000fe20007f1e0ff */
[----:B------:R0:W-:Y:S01]  /*0de0*/  STG.E desc[UR6][R20.64], R7 ;  /* 0x0000000714007986 */ /* 0x0001e2000c101906 */
[----:B------:R-:W-:Y:S02]  /*0df0*/  IADD3 R0, P1, P2, R16, R11, R8 ;  /* 0x0000000b10007210 */ /* 0x000fe40007a3e008 */
[----:B------:R-:W-:Y:S01]  /*0e00*/  IADD3.X R26, PT, PT, R26, -0x1, RZ, P0, !PT ;  /* 0xffffffff1a1a7810 */ /* 0x000fe200007fe4ff */
[----:B------:R0:W-:Y:S01]  /*0e10*/  STG.E desc[UR6][R18.64], R29 ;  /* 0x0000001d12007986 */ /* 0x0001e2000c101906 */
[----:B------:R-:W-:Y:S02]  /*0e20*/  ISETP.NE.U32.AND P0, PT, R27, RZ, PT ;  /* 0x000000ff1b00720c */ /* 0x000fe40003f05070 */
[----:B------:R-:W-:Y:S02]  /*0e30*/  IADD3 R8, P3, PT, R16, R8, RZ ;  /* 0x0000000810087210 */ /* 0x000fe40007f7e0ff */
[----:B------:R-:W-:-:S02]  /*0e40*/  ISETP.NE.AND.EX P0, PT, R26, RZ, PT, P0 ;  /* 0x000000ff1a00720c */ /* 0x000fc40003f05300 */
[C-C-:B------:R-:W-:Y:S01]  /*0e50*/  IADD3.X R5, PT, PT, R17.reuse, R10, R9.reuse, P1, P2 ;  /* 0x0000000a11057210 */ /* 0x140fe20000fe4409 */
[----:B------:R-:W-:-:S10]  /*0e60*/  IMAD.X R9, R17, 0x1, R9, P3 ;  /* 0x0000000111097824 */ /* 0x000fd400018e0609 */
[----:B0-----:R-:W-:Y:S05]  /*0e70*/  @P0 BRA `(.L_x_125) ;  /* 0xfffffffc006c0947 */ /* 0x001fea000383ffff */
[----:B------:R-:W-:Y:S05]  /*0e80*/  BSYNC.RECONVERGENT B1 ;  /* 0x0000000000017941 */ /* 0x000fea0003800200 */
.L_x_122:
[-C--:B------:R-:W-:Y:S01]  /*0e90*/  IADD3 R20, P1, PT, R25, R8.reuse, RZ ;  /* 0x0000000819147210 */ /* 0x080fe20007f3e0ff */
[----:B------:R-:W-:Y:S01]  /*0ea0*/  IMAD.MOV.U32 R7, RZ, RZ, R5 ;  /* 0x000000ffff077224 */ /* 0x000fe200078e0005 */
[-C--:B------:R-:W-:Y:S02]  /*0eb0*/  IADD3 R28, P2, PT, R23, R8.reuse, RZ ;  /* 0x00000008171c7210 */ /* 0x080fe40007f5e0ff */
[----:B------:R-:W-:Y:S01]  /*0ec0*/  IADD3 R18, P0, PT, R15, R8, RZ ;  /* 0x000000080f127210 */ /* 0x000fe20007f1e0ff */
[--C-:B------:R-:W-:Y:S01]  /*0ed0*/  IMAD.X R21, R24, 0x1, R9.reuse, P1 ;  /* 0x0000000118157824 */ /* 0x100fe200008e0609 */
[----:B------:R-:W-:Y:S01]  /*0ee0*/  MOV R6, R0 ;  /* 0x0000000000067202 */ /* 0x000fe20000000f00 */
[----:B------:R-:W-:Y:S01]  /*0ef0*/  IMAD.X R35, R22, 0x1, R9, P2 ;  /* 0x0000000116237824 */ /* 0x000fe200010e0609 */
[----:B------:R-:W-:-:S09]  /*0f00*/  IADD3.X R19, PT, PT, R14, R9, RZ, P0, !PT ;  /* 0x000000090e137210 */ /* 0x000fd200007fe4ff */
.L_x_121:
[----:B------:R-:W-:Y:S05]  /*0f10*/  BSYNC.RECONVERGENT B0 ;  /* 0x0000000000007941 */ /* 0x000fea0003800200 */
.L_x_120:
[----:B------:R-:W-:-:S04]  /*0f20*/  ISETP.GE.U32.AND P0, PT, R12, 0x3, PT ;  /* 0x000000030c00780c */ /* 0x000fc80003f06070 */
[----:B------:R-:W-:-:S13]  /*0f30*/  ISETP.GE.U32.AND.EX P0, PT, R13, RZ, PT, P0 ;  /* 0x000000ff0d00720c */ /* 0x000fda0003f06100 */
[----:B------:R-:W-:Y:S05]  /*0f40*/  @!P0 EXIT ;  /* 0x000000000000894d */ /* 0x000fea0003800000 */
[----:B------:R-:W0:Y:S02]  /*0f50*/  LDC.64 R8, c[0x0][0x3b0] ;  /* 0x0000ec00ff087b82 */ /* 0x000e240000000a00 */
[----:B0-----:R-:W-:-:S04]  /*0f60*/  LEA R12, P0, R8, R11, 0x2 ;  /* 0x0000000b080c7211 */ /* 0x001fc800078010ff */
[----:B------:R-:W-:-:S09]  /*0f70*/  LEA.HI.X R13, R8, R10, R9, 0x2, P0 ;  /* 0x0000000a080d7211 */ /* 0x000fd200000f1409 */
.L_x_134:
[----:B------:R-:W-:Y:S01]  /*0f80*/  IMAD.MOV.U32 R22, RZ, RZ, R28 ;  /* 0x000000ffff167224 */ /* 0x000fe200078e001c */
[----:B------:R-:W-:Y:S01]  /*0f90*/  MOV R23, R35 ;  /* 0x0000002300177202 */ /* 0x000fe20000000f00 */
[----:B------:R-:W-:Y:S02]  /*0fa0*/  IMAD.MOV.U32 R8, RZ, RZ, R0 ;  /* 0x000000ffff087224 */ /* 0x000fe400078e0000 */
[----:B------:R-:W-:Y:S02]  /*0fb0*/  IMAD.MOV.U32 R9, RZ, RZ, R5 ;  /* 0x000000ffff097224 */ /* 0x000fe400078e0005 */
[----:B------:R-:W2:Y:S04]  /*0fc0*/  LDG.E R5, desc[UR6][R22.64] ;  /* 0x0000000616057981 */ /* 0x000ea8000c1e1900 */
[----:B------:R-:W2:Y:S01]  /*0fd0*/  LDG.E R0, desc[UR6][R8.64] ;  /* 0x0000000608007981 */ /* 0x000ea2000c1e1900 */
[----:B------:R-:W0:Y:S01]  /*0fe0*/  MUFU.RCP R10, R3 ;  /* 0x00000003000a7308 */ /* 0x000e220000001000 */
[----:B------:R-:W-:Y:S01]  /*0ff0*/  BSSY.RECONVERGENT B0, `(.L_x_126) ;  /* 0x0000010000007945 */ /* 0x000fe20003800200 */
[----:B0-----:R-:W-:Y:S01]  /*1000*/  FFMA R11, -R3, R10, 1 ;  /* 0x3f800000030b7423 */ /* 0x001fe2000000010a */
[----:B------:R-:W-:Y:S01]  /*1010*/  MOV R24, R6 ;  /* 0x0000000600187202 */ /* 0x000fe20000000f00 */
[----:B------:R-:W-:-:S02]  /*1020*/  IMAD.MOV.U32 R25, RZ, RZ, R7 ;  /* 0x000000ffff197224 */ /* 0x000fc400078e0007 */
[----:B--2---:R-:W-:-:S04]  /*1030*/  FADD R5, R0, -R5 ;  /* 0x8000000500057221 */ /* 0x004fc80000000000 */
[----:B-----5:R-:W-:-:S04]  /*1040*/  FMUL R14, R2, R5 ;  /* 0x00000005020e7220 */ /* 0x020fc80000400000 */
[----:B------:R-:W0:Y:S01]  /*1050*/  FCHK P0, R14, R3 ;  /* 0x000000030e007302 */ /* 0x000e220000000000 */
[----:B------:R-:W-:-:S04]  /*1060*/  FFMA R0, R10, R11, R10 ;  /* 0x0000000b0a007223 */ /* 0x000fc8000000000a */
[----:B------:R-:W-:-:S04]  /*1070*/  FFMA R5, R0, R14, RZ ;  /* 0x0000000e00057223 */ /* 0x000fc800000000ff */
[----:B------:R-:W-:-:S04]  /*1080*/  FFMA R10, -R3, R5, R14 ;  /* 0x00000005030a7223 */ /* 0x000fc8000000010e */
[----:B------:R-:W-:Y:S01]  /*1090*/  FFMA R5, R0, R10, R5 ;  /* 0x0000000a00057223 */ /* 0x000fe20000000005 */
[----:B0-----:R-:W-:Y:S06]  /*10a0*/  @!P0 BRA `(.L_x_127) ;  /* 0x0000000000108947 */ /* 0x001fec0003800000 */
[----:B------:R-:W-:Y:S01]  /*10b0*/  IMAD.MOV.U32 R0, RZ, RZ, R14 ;  /* 0x000000ffff007224 */ /* 0x000fe200078e000e */
[----:B------:R-:W-:-:S07]  /*10c0*/  MOV R6, 0x10e0 ;  /* 0x000010e000067802 */ /* 0x000fce0000000f00 */
[----:B------:R-:W-:Y:S05]  /*10d0*/  CALL.REL.NOINC `($__internal_9_$__cuda_sm3x_div_rn_noftz_f32_slowpath) ;  /* 0x0000000800e87944 */ /* 0x000fea0003c00000 */
[----:B------:R-:W-:-:S07]  /*10e0*/  MOV R5, R0 ;  /* 0x0000000000057202 */ /* 0x000fce0000000f00 */
.L_x_127:
[----:B------:R-:W-:Y:S05]  /*10f0*/  BSYNC.RECONVERGENT B0 ;  /* 0x0000000000007941 */ /* 0x000fea0003800200 */
.L_x_126:
[C---:B------:R-:W-:Y:S01]  /*1100*/  IADD3 R26, P1, PT, R16.reuse, R22, RZ ;  /* 0x00000016101a7210 */ /* 0x040fe20007f3e0ff */
[----:B------:R-:W-:Y:S01]  /*1110*/  FADD R29, -R5, -RZ ;  /* 0x800000ff051d7221 */ /* 0x000fe20000000100 */
[C---:B------:R-:W-:Y:S01]  /*1120*/  IADD3 R6, P0, PT, R16.reuse, R8, RZ ;  /* 0x0000000810067210 */ /* 0x040fe20007f1e0ff */
[----:B------:R0:W-:Y:S02]  /*1130*/  STG.E desc[UR6][R20.64], R5 ;  /* 0x0000000514007986 */ /* 0x0001e4000c101906 */
[C---:B------:R-:W-:Y:S02]  /*1140*/  IMAD.X R27, R17.reuse, 0x1, R23, P1 ;  /* 0x00000001111b7824 */ /* 0x040fe400008e0617 */
[----:B------:R-:W-:Y:S01]  /*1150*/  IMAD.X R7, R17, 0x1, R9, P0 ;  /* 0x0000000111077824 */ /* 0x000fe200000e0609 */
[----:B------:R1:W-:Y:S04]  /*1160*/  STG.E desc[UR6][R18.64], R29 ;  /* 0x0000001d12007986 */ /* 0x0003e8000c101906 */
[----:B------:R-:W2:Y:S04]  /*1170*/  LDG.E R6, desc[UR6][R6.64] ;  /* 0x0000000606067981 */ /* 0x000ea8000c1e1900 */
[----:B------:R-:W2:Y:S01]  /*1180*/  LDG.E R27, desc[UR6][R26.64] ;  /* 0x000000061a1b7981 */ /* 0x000ea2000c1e1900 */
[----:B------:R-:W3:Y:S01]  /*1190*/  MUFU.RCP R0, R3 ;  /* 0x0000000300007308 */ /* 0x000ee20000001000 */
[C---:B------:R-:W-:Y:S01]  /*11a0*/  IADD3 R10, P2, PT, R16.reuse, R18, RZ ;  /* 0x00000012100a7210 */ /* 0x040fe20007f5e0ff */
[----:B------:R-:W-:Y:S01]  /*11b0*/  BSSY.RECONVERGENT B0, `(.L_x_128) ;  /* 0x0000011000007945 */ /* 0x000fe20003800200 */
[----:B------:R-:W-:Y:S01]  /*11c0*/  IADD3 R14, P1, PT, R16, R20, RZ ;  /* 0x00000014100e7210 */ /* 0x000fe20007f3e0ff */
[----:B---3--:R-:W-:-:S04]  /*11d0*/  FFMA R15, -R3, R0, 1 ;  /* 0x3f800000030f7423 */ /* 0x008fc80000000100 */
[----:B------:R-:W-:Y:S01]  /*11e0*/  FFMA R0, R0, R15, R0 ;  /* 0x0000000f00007223 */ /* 0x000fe20000000000 */
[----:B------:R-:W-:Y:S01]  /*11f0*/  IADD3.X R15, PT, PT, R17, R21, RZ, P1, !PT ;  /* 0x00000015110f7210 */ /* 0x000fe20000ffe4ff */
[----:B--2---:R-:W-:-:S04]  /*1200*/  FADD R11, R6, -R27 ;  /* 0x8000001b060b7221 */ /* 0x004fc80000000000 */
[----:B------:R-:W-:-:S04]  /*1210*/  FMUL R28, R2, R11 ;  /* 0x0000000b021c7220 */ /* 0x000fc80000400000 */
[----:B------:R-:W2:Y:S01]  /*1220*/  FCHK P0, R28, R3 ;  /* 0x000000031c007302 */ /* 0x000ea20000000000 */
[----:B------:R-:W-:-:S04]  /*1230*/  FFMA R11, R0, R28, RZ ;  /* 0x0000001c000b7223 */ /* 0x000fc800000000ff */
[----:B0-----:R-:W-:-:S04]  /*1240*/  FFMA R5, -R3, R11, R28 ;  /* 0x0000000b03057223 */ /* 0x001fc8000000011c */
[----:B------:R-:W-:Y:S01]  /*1250*/  FFMA R5, R0, R5, R11 ;  /* 0x0000000500057223 */ /* 0x000fe2000000000b */
[----:B------:R-:W-:Y:S01]  /*1260*/  IMAD.X R11, R17, 0x1, R19, P2 ;  /* 0x00000001110b7824 */ /* 0x000fe200010e0613 */
[----:B-12---:R-:W-:Y:S06]  /*1270*/  @!P0 BRA `(.L_x_129) ;  /* 0x0000000000108947 */ /* 0x006fec0003800000 */
[----:B------:R-:W-:Y:S01]  /*1280*/  IMAD.MOV.U32 R0, RZ, RZ, R28 ;  /* 0x000000ffff007224 */ /* 0x000fe200078e001c */
[----:B------:R-:W-:-:S07]  /*1290*/  MOV R6, 0x12b0 ;  /* 0x000012b000067802 */ /* 0x000fce0000000f00 */
[----:B------:R-:W-:Y:S05]  /*12a0*/  CALL.REL.NOINC `($__internal_9_$__cuda_sm3x_div_rn_noftz_f32_slowpath) ;  /* 0x0000000800747944 */ /* 0x000fea0003c00000 */
[----:B------:R-:W-:-:S07]  /*12b0*/  MOV R5, R0 ;  /* 0x0000000000057202 */ /* 0x000fce0000000f00 */
.L_x_129:
[----:B------:R-:W-:Y:S05]  /*12c0*/  BSYNC.RECONVERGENT B0 ;  /* 0x0000000000007941 */ /* 0x000fea0003800200 */
.L_x_128:
[----:B------:R-:W-:Y:S01]  /*12d0*/  FADD R31, -R5, -RZ ;  /* 0x800000ff051f7221 */ /* 0x000fe20000000100 */
[C---:B------:R-:W-:Y:S01]  /*12e0*/  IMAD.WIDE.U32 R6, R4.reuse, 0x8, R8 ;  /* 0x0000000804067825 */ /* 0x040fe200078e0008 */
[----:B------:R0:W-:Y:S03]  /*12f0*/  STG.E desc[UR6][R14.64], R5 ;  /* 0x000000050e007986 */ /* 0x0001e6000c101906 */
[C---:B------:R-:W-:Y:S01]  /*1300*/  IMAD.WIDE.U32 R26, R4.reuse, 0x8, R22 ;  /* 0x00000008041a7825 */ /* 0x040fe200078e0016 */
[----:B------:R1:W-:Y:S04]  /*1310*/  STG.E desc[UR6][R10.64], R31 ;  /* 0x0000001f0a007986 */ /* 0x0003e8000c101906 */
[----:B------:R-:W2:Y:S04]  /*1320*/  LDG.E R6, desc[UR6][R6.64] ;  /* 0x0000000606067981 */ /* 0x000ea8000c1e1900 */
[----:B------:R-:W2:Y:S01]  /*1330*/  LDG.E R27, desc[UR6][R26.64] ;  /* 0x000000061a1b7981 */ /* 0x000ea2000c1e1900 */
[----:B------:R-:W3:Y:S01]  /*1340*/  MUFU.RCP R0, R3 ;  /* 0x0000000300007308 */ /* 0x000ee20000001000 */
[----:B------:R-:W-:Y:S01]  /*1350*/  BSSY.RECONVERGENT B0, `(.L_x_130) ;  /* 0x0000010000007945 */ /* 0x000fe20003800200 */
[----:B0-----:R-:W-:-:S04]  /*1360*/  IMAD.WIDE.U32 R14, R4, 0x8, R20 ;  /* 0x00000008040e7825 */ /* 0x001fc800078e0014 */
[----:B-1----:R-:W-:-:S04]  /*1370*/  IMAD.WIDE.U32 R10, R4, 0x8, R18 ;  /* 0x00000008040a7825 */ /* 0x002fc800078e0012 */
[----:B---3--:R-:W-:-:S04]  /*1380*/  FFMA R33, -R3, R0, 1 ;  /* 0x3f80000003217423 */ /* 0x008fc80000000100 */
[----:B------:R-:W-:Y:S01]  /*1390*/  FFMA R0, R0, R33, R0 ;  /* 0x0000002100007223 */ /* 0x000fe20000000000 */
[----:B--2---:R-:W-:-:S04]  /*13a0*/  FADD R29, R6, -R27 ;  /* 0x8000001b061d7221 */ /* 0x004fc80000000000 */
[----:B------:R-:W-:-:S04]  /*13b0*/  FMUL R28, R2, R29 ;  /* 0x0000001d021c7220 */ /* 0x000fc80000400000 */
[----:B------:R-:W0:Y:S01]  /*13c0*/  FCHK P0, R28, R3 ;  /* 0x000000031c007302 */ /* 0x000e220000000000 */
[----:B------:R-:W-:-:S04]  /*13d0*/  FFMA R29, R0, R28, RZ ;  /* 0x0000001c001d7223 */ /* 0x000fc800000000ff */
[----:B------:R-:W-:-:S04]  /*13e0*/  FFMA R5, -R3, R29, R28 ;  /* 0x0000001d03057223 */ /* 0x000fc8000000011c */
[----:B------:R-:W-:Y:S01]  /*13f0*/  FFMA R5, R0, R5, R29 ;  /* 0x0000000500057223 */ /* 0x000fe2000000001d */
[----:B0-----:R-:W-:Y:S06]  /*1400*/  @!P0 BRA `(.L_x_131) ;  /* 0x0000000000108947 */ /* 0x001fec0003800000 */
[----:B------:R-:W-:Y:S01]  /*1410*/  IMAD.MOV.U32 R0, RZ, RZ, R28 ;  /* 0x000000ffff007224 */ /* 0x000fe200078e001c */
[----:B------:R-:W-:-:S07]  /*1420*/  MOV R6, 0x1440 ;  /* 0x0000144000067802 */ /* 0x000fce0000000f00 */
[----:B------:R-:W-:Y:S05]  /*1430*/  CALL.REL.NOINC `($__internal_9_$__cuda_sm3x_div_rn_noftz_f32_slowpath) ;  /* 0x0000000800107944 */ /* 0x000fea0003c00000 */
[----:B------:R-:W-:-:S07]  /*1440*/  IMAD.MOV.U32 R5, RZ, RZ, R0 ;  /* 0x000000ffff057224 */ /* 0x000fce00078e0000 */
.L_x_131:
[----:B------:R-:W-:Y:S05]  /*1450*/  BSYNC.RECONVERGENT B0 ;  /* 0x0000000000007941 */ /* 0x000fea0003800200 */
.L_x_130:
        /* <DEDUP_REMOVED lines=20> */
[----:B------:R-:W-:Y:S02]  /*15a0*/  MOV R0, R28 ;  /* 0x0000001c00007202 */ /* 0x000fe40000000f00 */
[----:B------:R-:W-:-:S07]  /*15b0*/  MOV R6, 0x15d0 ;  /* 0x000015d000067802 */ /* 0x000fce0000000f00 */
[----:B------:R-:W-:Y:S05]  /*15c0*/  CALL.REL.NOINC `($__internal_9_$__cuda_sm3x_div_rn_noftz_f32_slowpath) ;  /* 0x0000000400ac7944 */ /* 0x000fea0003c00000 */
.L_x_133:
[----:B------:R-:W-:Y:S05]  /*15d0*/  BSYNC.RECONVERGENT B0 ;  /* 0x0000000000007941 */ /* 0x000fea0003800200 */
.L_x_132:
[----:B------:R-:W-:-:S04]  /*15e0*/  IMAD.WIDE.U32 R6, R4, 0x10, R24 ;  /* 0x0000001004067825 */ /* 0x000fc800078e0018 */
[----:B------:R-:W-:Y:S01]  /*15f0*/  FADD R5, -R0, -RZ ;  /* 0x800000ff00057221 */ /* 0x000fe20000000100 */
[----:B------:R-:W-:Y:S01]  /*1600*/  STG.E desc[UR6][R14.64], R0 ;  /* 0x000000000e007986 */ /* 0x000fe2000c101906 */
[----:B------:R-:W-:Y:S01]  /*1610*/  IMAD.WIDE.U32 R8, R4, 0x10, R8 ;  /* 0x0000001004087825 */ /* 0x000fe200078e0008 */
[----:B------:R-:W-:Y:S02]  /*1620*/  ISETP.GE.U32.AND P0, PT, R6, R12, PT ;  /* 0x0000000c0600720c */ /* 0x000fe40003f06070 */
[----:B------:R0:W-:Y:S01]  /*1630*/  STG.E desc[UR6][R10.64], R5 ;  /* 0x000000050a007986 */ /* 0x0001e2000c101906 */
[----:B------:R-:W-:Y:S01]  /*1640*/  IMAD.WIDE.U32 R28, R4, 0x10, R22 ;  /* 0x00000010041c7825 */ /* 0x000fe200078e0016 */
[----:B------:R-:W-:-:S03]  /*1650*/  ISETP.GE.U32.AND.EX P0, PT, R7, R13, PT, P0 ;  /* 0x0000000d0700720c */ /* 0x000fc60003f06100 */
[----:B------:R-:W-:-:S04]  /*1660*/  IMAD.WIDE.U32 R18, R4, 0x10, R18 ;  /* 0x0000001004127825 */ /* 0x000fc800078e0012 */
[----:B------:R-:W-:Y:S01]  /*1670*/  IMAD.WIDE.U32 R20, R4, 0x10, R20 ;  /* 0x0000001004147825 */ /* 0x000fe200078e0014 */
[----:B0-----:R-:W-:-:S03]  /*1680*/  MOV R5, R9 ;  /* 0x0000000900057202 */ /* 0x001fc60000000f00 */
[----:B------:R-:W-:Y:S02]  /*1690*/  IMAD.MOV.U32 R35, RZ, RZ, R29 ;  /* 0x000000ffff237224 */ /* 0x000fe400078e001d */
[----:B------:R-:W-:Y:S01]  /*16a0*/  IMAD.MOV.U32 R0, RZ, RZ, R8 ;  /* 0x000000ffff007224 */ /* 0x000fe200078e0008 */
[----:B------:R-:W-:Y:S06]  /*16b0*/  @!P0 BRA `(.L_x_134) ;  /* 0xfffffff800308947 */ /* 0x000fec000383ffff */
[----:B------:R-:W-:Y:S05]  /*16c0*/  EXIT ;  /* 0x000000000000794d */ /* 0x000fea0003800000 */
        .weak           $__internal_7_$__cuda_sm20_div_u64
        .type           $__internal_7_$__cuda_sm20_div_u64,@function
        .size           $__internal_7_$__cuda_sm20_div_u64,($__internal_8_$__cuda_sm20_sqrt_rn_f32_slowpath - $__internal_7_$__cuda_sm20_div_u64)
$__internal_7_$__cuda_sm20_div_u64:
[----:B------:R-:W0:Y:S08]  /*16d0*/  I2F.U64.RP R36, R16 ;  /* 0x0000001000247312 */ /* 0x000e300000309000 */
[----:B0-----:R-:W0:Y:S02]  /*16e0*/  MUFU.RCP R36, R36 ;  /* 0x0000002400247308 */ /* 0x001e240000001000 */
[----:B0-----:R-:W-:-:S06]  /*16f0*/  VIADD R12, R36, 0x1ffffffe ;  /* 0x1ffffffe240c7836 */ /* 0x001fcc0000000000 */
[----:B------:R-:W0:Y:S02]  /*1700*/  F2I.U64.TRUNC R12, R12 ;  /* 0x0000000c000c7311 */ /* 0x000e24000020d800 */
[----:B0-----:R-:W-:-:S04]  /*1710*/  IMAD.WIDE.U32 R26, R12, R16, RZ ;  /* 0x000000100c1a7225 */ /* 0x001fc800078e00ff */
[C---:B------:R-:W-:Y:S01]  /*1720*/  IMAD R5, R12.reuse, R17, R27 ;  /* 0x000000110c057224 */ /* 0x040fe200078e021b */
[----:B------:R-:W-:Y:S02]  /*1730*/  IADD3 R34, P0, PT, RZ, -R26, RZ ;  /* 0x8000001aff227210 */ /* 0x000fe40007f1e0ff */
[----:B------:R-:W-:Y:S01]  /*1740*/  MOV R27, R12 ;  /* 0x0000000c001b7202 */ /* 0x000fe20000000f00 */
[----:B------:R-:W-:Y:S02]  /*1750*/  IMAD R5, R13, R16, R5 ;  /* 0x000000100d057224 */ /* 0x000fe400078e0205 */
[----:B------:R-:W-:-:S04]  /*1760*/  IMAD.HI.U32 R26, R12, R34, RZ ;  /* 0x000000220c1a7227 */ /* 0x000fc800078e00ff */
[----:B------:R-:W-:-:S04]  /*1770*/  IMAD.X R5, RZ, RZ, ~R5, P0 ;  /* 0x000000ffff057224 */ /* 0x000fc800000e0e05 */
[----:B------:R-:W-:-:S04]  /*1780*/  IMAD.WIDE.U32 R26, P0, R12, R5, R26 ;  /* 0x000000050c1a7225 */ /* 0x000fc8000780001a */
[----:B------:R-:W-:-:S04]  /*1790*/  IMAD.HI.U32 R26, P1, R13, R34, R26 ;  /* 0x000000220d1a7227 */ /* 0x000fc8000782001a */
[CC--:B------:R-:W-:Y:S02]  /*17a0*/  IMAD R27, R13.reuse, R5.reuse, RZ ;  /* 0x000000050d1b7224 */ /* 0x0c0fe400078e02ff */
[----:B------:R-:W-:-:S03]  /*17b0*/  IMAD.HI.U32 R5, R13, R5, RZ ;  /* 0x000000050d057227 */ /* 0x000fc600078e00ff */
[----:B------:R-:W-:Y:S01]  /*17c0*/  IADD3 R27, P2, PT, R27, R26, RZ ;  /* 0x0000001a1b1b7210 */ /* 0x000fe20007f5e0ff */
[----:B------:R-:W-:-:S04]  /*17d0*/  IMAD.X R5, R5, 0x1, R13, P0 ;  /* 0x0000000105057824 */ /* 0x000fc800000e060d */
[----:B------:R-:W-:Y:S01]  /*17e0*/  IMAD.WIDE.U32 R12, R27, R16, RZ ;  /* 0x000000101b0c7225 */ /* 0x000fe200078e00ff */
[----:B------:R-:W-:-:S03]  /*17f0*/  IADD3.X R5, PT, PT, RZ, RZ, R5, P2, P1 ;  /* 0x000000ffff057210 */ /* 0x000fc600017e2405 */
[----:B------:R-:W-:Y:S01]  /*1800*/  IMAD R26, R27, R17, R13 ;  /* 0x000000111b1a7224 */ /* 0x000fe200078e020d */
[----:B------:R-:W-:-:S03]  /*1810*/  IADD3 R13, P0, PT, RZ, -R12, RZ ;  /* 0x8000000cff0d7210 */ /* 0x000fc60007f1e0ff */
        /* <DEDUP_REMOVED lines=8> */
[----:B------:R-:W-:Y:S01]  /*18a0*/  IMAD.MOV.U32 R13, RZ, RZ, RZ ;  /* 0x000000ffff0d7224 */ /* 0x000fe200078e00ff */
[----:B------:R-:W-:-:S03]  /*18b0*/  IADD3.X R5, PT, PT, R12, R5, RZ, P0, !PT ;  /* 0x000000050c057210 */ /* 0x000fc600007fe4ff */
[----:B------:R-:W-:-:S04]  /*18c0*/  IMAD.HI.U32 R12, R27, R37, RZ ;  /* 0x000000251b0c7227 */ /* 0x000fc800078e00ff */
[----:B------:R-:W-:Y:S01]  /*18d0*/  IMAD.WIDE.U32 R12, R27, R32, R12 ;  /* 0x000000201b0c7225 */ /* 0x000fe200078e000c */
[----:B------:R-:W-:-:S05]  /*18e0*/  IADD3.X R27, PT, PT, RZ, RZ, R5, P2, P1 ;  /* 0x000000ffff1b7210 */ /* 0x000fca00017e2405 */
[----:B------:R-:W-:-:S04]  /*18f0*/  IMAD.HI.U32 R5, P0, R27, R37, R12 ;  /* 0x000000251b057227 */ /* 0x000fc8000780000c */
[CC--:B------:R-:W-:Y:S02]  /*1900*/  IMAD R12, R27.reuse, R32.reuse, RZ ;  /* 0x000000201b0c7224 */ /* 0x0c0fe400078e02ff */
[----:B------:R-:W-:-:S03]  /*1910*/  IMAD.HI.U32 R26, R27, R32, RZ ;  /* 0x000000201b1a7227 */ /* 0x000fc600078e00ff */
[----:B------:R-:W-:Y:S01]  /*1920*/  IADD3 R5, P1, PT, R12, R5, RZ ;  /* 0x000000050c057210 */ /* 0x000fe20007f3e0ff */
[----:B------:R-:W-:-:S04]  /*1930*/  IMAD.X R26, RZ, RZ, R26, P0 ;  /* 0x000000ffff1a7224 */ /* 0x000fc800000e061a */
[----:B------:R-:W-:-:S03]  /*1940*/  IMAD.WIDE.U32 R12, R5, R16, RZ ;  /* 0x00000010050c7225 */ /* 0x000fc600078e00ff */
[----:B------:R-:W-:Y:S01]  /*1950*/  IADD3 R37, P0, PT, -R12, R37, RZ ;  /* 0x000000250c257210 */ /* 0x000fe20007f1e1ff */
[----:B------:R-:W-:Y:S01]  /*1960*/  IMAD R12, R5, R17, R13 ;  /* 0x00000011050c7224 */ /* 0x000fe200078e020d */
[----:B------:R-:W-:Y:S02]  /*1970*/  IADD3.X R13, PT, PT, RZ, R26, RZ, P1, !PT ;  /* 0x0000001aff0d7210 */ /* 0x000fe40000ffe4ff */
[----:B------:R-:W-:-:S03]  /*1980*/  IADD3 R26, P1, PT, -R16, R37, RZ ;  /* 0x00000025101a7210 */ /* 0x000fc60007f3e1ff */
[----:B------:R-:W-:Y:S01]  /*1990*/  IMAD R27, R13, R16, R12 ;  /* 0x000000100d1b7224 */ /* 0x000fe200078e020c */
[----:B------:R-:W-:-:S03]  /*19a0*/  IADD3 R12, P2, PT, R5, 0x1, RZ ;  /* 0x00000001050c7810 */ /* 0x000fc60007f5e0ff */
[----:B------:R-:W-:Y:S01]  /*19b0*/  IMAD.X R27, R32, 0x1, ~R27, P0 ;  /* 0x00000001201b7824 */ /* 0x000fe200000e0e1b */
[----:B------:R-:W-:-:S04]  /*19c0*/  ISETP.GE.U32.AND P0, PT, R37, R16, PT ;  /* 0x000000102500720c */ /* 0x000fc80003f06070 */
[----:B------:R-:W-:-:S04]  /*19d0*/  ISETP.GE.U32.AND.EX P0, PT, R27, R17, PT, P0 ;  /* 0x000000111b00720c */ /* 0x000fc80003f06100 */
[----:B------:R-:W-:Y:S02]  /*19e0*/  SEL R5, R12, R5, P0 ;  /* 0x000000050c057207 */ /* 0x000fe40000000000 */
[----:B------:R-:W-:Y:S01]  /*19f0*/  SEL R37, R26, R37, P0 ;  /* 0x000000251a257207 */ /* 0x000fe20000000000 */
[----:B------:R-:W-:Y:S01]  /*1a00*/  IMAD.X R26, R27, 0x1, ~R17, P1 ;  /* 0x000000011b1a7824 */ /* 0x000fe200008e0e11 */
[-C--:B------:R-:W-:Y:S02]  /*1a10*/  IADD3.X R12, PT, PT, RZ, R13.reuse, RZ, P2, !PT ;  /* 0x0000000dff0c7210 */ /* 0x080fe400017fe4ff */
[----:B------:R-:W-:Y:S02]  /*1a20*/  ISETP.NE.U32.AND P1, PT, R16, RZ, PT ;  /* 0x000000ff1000720c */ /* 0x000fe40003f25070 */
[----:B------:R-:W-:Y:S02]  /*1a30*/  SEL R13, R12, R13, P0 ;  /* 0x0000000d0c0d7207 */ /* 0x000fe40000000000 */
[----:B------:R-:W-:-:S02]  /*1a40*/  IADD3 R12, P2, PT, R5, 0x1, RZ ;  /* 0x00000001050c7810 */ /* 0x000fc40007f5e0ff */
[----:B------:R-:W-:Y:S02]  /*1a50*/  SEL R27, R26, R27, P0 ;  /* 0x0000001b1a1b7207 */ /* 0x000fe40000000000 */
[----:B------:R-:W-:Y:S01]  /*1a60*/  ISETP.GE.U32.AND P0, PT, R37, R16, PT ;  /* 0x000000102500720c */ /* 0x000fe20003f06070 */
[----:B------:R-:W-:Y:S01]  /*1a70*/  IMAD.X R26, RZ, RZ, R13, P2 ;  /* 0x000000ffff1a7224 */ /* 0x000fe200010e060d */
[----:B------:R-:W-:Y:S02]  /*1a80*/  ISETP.NE.AND.EX P1, PT, R17, RZ, PT, P1 ;  /* 0x000000ff1100720c */ /* 0x000fe40003f25310 */
[----:B------:R-:W-:-:S04]  /*1a90*/  ISETP.GE.U32.AND.EX P0, PT, R27, R17, PT, P0 ;  /* 0x000000111b00720c */ /* 0x000fc80003f06100 */
[----:B------:R-:W-:Y:S02]  /*1aa0*/  SEL R5, R12, R5, P0 ;  /* 0x000000050c057207 */ /* 0x000fe40000000000 */
[----:B------:R-:W-:Y:S01]  /*1ab0*/  SEL R26, R26, R13, P0 ;  /* 0x0000000d1a1a7207 */ /* 0x000fe20000000000 */
[----:B------:R-:W-:Y:S01]  /*1ac0*/  IMAD.MOV.U32 R13, RZ, RZ, 0x0 ;  /* 0x00000000ff0d7424 */ /* 0x000fe200078e00ff */
[----:B------:R-:W-:Y:S02]  /*1ad0*/  MOV R12, R30 ;  /* 0x0000001e000c7202 */ /* 0x000fe40000000f00 */
[----:B------:R-:W-:Y:S02]  /*1ae0*/  SEL R5, R5, 0xffffffff, P1 ;  /* 0xffffffff05057807 */ /* 0x000fe40000800000 */
[----:B------:R-:W-:Y:S01]  /*1af0*/  SEL R26, R26, 0xffffffff, P1 ;  /* 0xffffffff1a1a7807 */ /* 0x000fe20000800000 */
[----:B------:R-:W-:Y:S06]  /*1b00*/  RET.REL.NODEC R12 `(PDist_Grad_Two) ;  /* 0xffffffe40c3c7950 */ /* 0x000fec0003c3ffff */
        .weak           $__internal_8_$__cuda_sm20_sqrt_rn_f32_slowpath
        .type           $__internal_8_$__cuda_sm20_sqrt_rn_f32_slowpath,@function
        .size           $__internal_8_$__cuda_sm20_sqrt_rn_f32_slowpath,($__internal_9_$__cuda_sm3x_div_rn_noftz_f32_slowpath - $__internal_8_$__cuda_sm20_sqrt_rn_f32_slowpath)
$__internal_8_$__cuda_sm20_sqrt_rn_f32_slowpath:
[----:B------:R-:W-:-:S13]  /*1b10*/  LOP3.LUT P0, RZ, R0, 0x7fffffff, RZ, 0xc0, !PT ;  /* 0x7fffffff00ff7812 */ /* 0x000fda000780c0ff */
[----:B------:R-:W-:Y:S01]  /*1b20*/  @!P0 MOV R2, R0 ;  /* 0x0000000000028202 */ /* 0x000fe20000000f00 */
[----:B------:R-:W-:Y:S06]  /*1b30*/  @!P0 BRA `(.L_x_135) ;  /* 0x0000000000408947 */ /* 0x000fec0003800000 */
[----:B------:R-:W-:-:S13]  /*1b40*/  FSETP.GEU.FTZ.AND P0, PT, R0, RZ, PT ;  /* 0x000000ff0000720b */ /* 0x000fda0003f1e000 */
[----:B------:R-:W-:Y:S01]  /*1b50*/  @!P0 IMAD.MOV.U32 R2, RZ, RZ, 0x7fffffff ;  /* 0x7fffffffff028424 */ /* 0x000fe200078e00ff */
        /* <DEDUP_REMOVED lines=9> */
[----:B------:R-:W-:Y:S02]  /*1bf0*/  @!P0 MOV R2, R0 ;  /* 0x0000000000028202 */ /* 0x000fe40000000f00 */
[----:B------:R-:W-:-:S04]  /*1c00*/  @P0 FADD.FTZ R5, -R8, -RZ ;  /* 0x800000ff08050221 */ /* 0x000fc80000010100 */
[----:B------:R-:W-:-:S04]  /*1c10*/  @P0 FFMA R5, R8, R5, R3 ;  /* 0x0000000508050223 */ /* 0x000fc80000000003 */
[----:B------:R-:W-:-:S04]  /*1c20*/  @P0 FFMA R5, R5, R9, R8 ;  /* 0x0000000905050223 */ /* 0x000fc80000000008 */
[----:B------:R-:W-:-:S07]  /*1c30*/  @P0 FMUL.FTZ R2, R5, 2.3283064365386962891e-10 ;  /* 0x2f80000005020820 */ /* 0x000fce0000410000 */
.L_x_135:
[----:B------:R-:W-:Y:S01]  /*1c40*/  IMAD.MOV.U32 R0, RZ, RZ, R2 ;  /* 0x000000ffff007224 */ /* 0x000fe200078e0002 */
[----:B------:R-:W-:Y:S01]  /*1c50*/  MOV R2, R10 ;  /* 0x0000000a00027202 */ /* 0x000fe20000000f00 */
[----:B------:R-:W-:-:S04]  /*1c60*/  IMAD.MOV.U32 R3, RZ, RZ, 0x0 ;  /* 0x00000000ff037424 */ /* 0x000fc800078e00ff */
[----:B------:R-:W-:Y:S05]  /*1c70*/  RET.REL.NODEC R2 `(PDist_Grad_Two) ;  /* 0xffffffe002e07950 */ /* 0x000fea0003c3ffff */
        .weak           $__internal_9_$__cuda_sm3x_div_rn_noftz_f32_slowpath
        .type           $__internal_9_$__cuda_sm3x_div_rn_noftz_f32_slowpath,@function
        .size           $__internal_9_$__cuda_sm3x_div_rn_noftz_f32_slowpath,(.L_x_175 - $__internal_9_$__cuda_sm3x_div_rn_noftz_f32_slowpath)
$__internal_9_$__cuda_sm3x_div_rn_noftz_f32_slowpath:
[----:B------:R-:W-:Y:S01]  /*1c80*/  SHF.R.U32.HI R5, RZ, 0x17, R3 ;  /* 0x00000017ff057819 */ /* 0x000fe20000011603 */
[----:B------:R-:W-:Y:S01]  /*1c90*/  BSSY.RECONVERGENT B3, `(.L_x_136) ;  /* 0x0000063000037945 */ /* 0x000fe20003800200 */
[----:B------:R-:W-:Y:S02]  /*1ca0*/  SHF.R.U32.HI R28, RZ, 0x17, R0 ;  /* 0x00000017ff1c7819 */ /* 0x000fe40000011600 */
[----:B------:R-:W-:Y:S02]  /*1cb0*/  LOP3.LUT R5, R5, 0xff, RZ, 0xc0, !PT ;  /* 0x000000ff05057812 */ /* 0x000fe400078ec0ff */
[----:B------:R-:W-:Y:S02]  /*1cc0*/  LOP3.LUT R28, R28, 0xff, RZ, 0xc0, !PT ;  /* 0x000000ff1c1c7812 */ /* 0x000fe400078ec0ff */
[----:B------:R-:W-:Y:S02]  /*1cd0*/  IADD3 R29, PT, PT, R5, -0x1, RZ ;  /* 0xffffffff051d7810 */ /* 0x000fe40007ffe0ff */
[----:B------:R-:W-:Y:S01]  /*1ce0*/  MOV R31, R3 ;  /* 0x00000003001f7202 */ /* 0x000fe20000000f00 */
[----:B------:R-:W-:Y:S01]  /*1cf0*/  VIADD R30, R28, 0xffffffff ;  /* 0xffffffff1c1e7836 */ /* 0x000fe20000000000 */
        /* <DEDUP_REMOVED lines=27> */
.L_x_137:
[----:B------:R-:W-:Y:S01]  /*1eb0*/  LEA R30, R5, 0xc0800000, 0x17 ;  /* 0xc0800000051e7811 */ /* 0x000fe200078eb8ff */
[----:B------:R-:W-:Y:S01]  /*1ec0*/  BSSY.RECONVERGENT B4, `(.L_x_142) ;  /* 0x0000036000047945 */ /* 0x000fe20003800200 */
[----:B------:R-:W-:-:S03]  /*1ed0*/  IADD3 R28, PT, PT, R28, -0x7f, RZ ;  /* 0xffffff811c1c7810 */ /* 0x000fc60007ffe0ff */
[----:B------:R-:W-:Y:S02]  /*1ee0*/  IMAD.IADD R33, R31, 0x1, -R30 ;  /* 0x000000011f217824 */ /* 0x000fe400078e0a1e */
[C---:B------:R-:W-:Y:S01]  /*1ef0*/  IMAD R0, R28.reuse, -0x800000, R0 ;  /* 0xff8000001c007824 */ /* 0x040fe200078e0200 */
[----:B------:R-:W-:Y:S01]  /*1f00*/  IADD3 R28, PT, PT, R28, 0x7f, -R5 ;  /* 0x0000007f1c1c7810 */ /* 0x000fe20007ffe805 */
[----:B------:R-:W0:Y:S01]  /*1f10*/  MUFU.RCP R30, R33 ;  /* 0x00000021001e7308 */ /* 0x000e220000001000 */
[----:B------:R-:W-:-:S03]  /*1f20*/  FADD.FTZ R29, -R33, -RZ ;  /* 0x800000ff211d7221 */ /* 0x000fc60000010100 */
        /* <DEDUP_REMOVED lines=22> */
[CCC-:B------:R-:W-:Y:S01]  /*2090*/  FFMA.RP R28, R31.reuse, R29.reuse, R32.reuse ;  /* 0x0000001d1f1c7223 */ /* 0x1c0fe20000008020 */
[----:B------:R-:W-:Y:S01]  /*20a0*/  FFMA.RM R31, R31, R29, R32 ;  /* 0x0000001d1f1f7223 */ /* 0x000fe20000004020 */
[----:B------:R-:W-:Y:S02]  /*20b0*/  IADD3 R29, PT, PT, R5, 0x20, RZ ;  /* 0x00000020051d7810 */ /* 0x000fe40007ffe0ff */
[----:B------:R-:W-:Y:S02]  /*20c0*/  LOP3.LUT R7, R7, 0x7fffff, RZ, 0xc0, !PT ;  /* 0x007fffff07077812 */ /* 0x000fe400078ec0ff */
[----:B------:R-:W-:Y:S02]  /*20d0*/  ISETP.NE.AND P2, PT, R5, RZ, PT ;  /* 0x000000ff0500720c */ /* 0x000fe40003f45270 */
[----:B------:R-:W-:Y:S02]  /*20e0*/  LOP3.LUT R30, R7, 0x800000, RZ, 0xfc, !PT ;  /* 0x00800000071e7812 */ /* 0x000fe400078efcff */
[----:B------:R-:W-:Y:S01]  /*20f0*/  ISETP.NE.AND P1, PT, R5, RZ, PT ;  /* 0x000000ff0500720c */ /* 0x000fe20003f25270 */
[----:B------:R-:W-:Y:S01]  /*2100*/  IMAD.MOV R5, RZ, RZ, -R5 ;  /* 0x000000ffff057224 */ /* 0x000fe200078e0a05 */
[----:B------:R-:W-:-:S02]  /*2110*/  SHF.L.U32 R29, R30, R29, RZ ;  /* 0x0000001d1e1d7219 */ /* 0x000fc400000006ff */
[----:B------:R-:W-:Y:S02]  /*2120*/  FSETP.NEU.FTZ.AND P0, PT, R28, R31, PT ;  /* 0x0000001f1c00720b */ /* 0x000fe40003f1d000 */
[----:B------:R-:W-:Y:S02]  /*2130*/  SEL R5, R5, RZ, P2 ;  /* 0x000000ff05057207 */ /* 0x000fe40001000000 */
[----:B------:R-:W-:Y:S02]  /*2140*/  ISETP.NE.AND P1, PT, R29, RZ, P1 ;  /* 0x000000ff1d00720c */ /* 0x000fe40000f25270 */
[----:B------:R-:W-:Y:S02]  /*2150*/  SHF.R.U32.HI R30, RZ, R5, R30 ;  /* 0x00000005ff1e7219 */ /* 0x000fe4000001161e */
[----:B------:R-:W-:Y:S02]  /*2160*/  PLOP3.LUT P0, PT, P0, P1, PT, 0xf8, 0x8f ;  /* 0x00000000008f781c */ /* 0x000fe40000703f70 */
[----:B------:R-:W-:-:S02]  /*2170*/  SHF.R.U32.HI R7, RZ, 0x1, R30 ;  /* 0x00000001ff077819 */ /* 0x000fc4000001161e */
[----:B------:R-:W-:-:S04]  /*2180*/  SEL R28, RZ, 0x1, !P0 ;  /* 0x00000001ff1c7807 */ /* 0x000fc80004000000 */
[----:B------:R-:W-:-:S04]  /*2190*/  LOP3.LUT R5, R28, 0x1, R7, 0xf8, !PT ;  /* 0x000000011c057812 */ /* 0x000fc800078ef807 */
[----:B------:R-:W-:-:S04]  /*21a0*/  LOP3.LUT R30, R5, R30, RZ, 0xc0, !PT ;  /* 0x0000001e051e7212 */ /* 0x000fc800078ec0ff */
[----:B------:R-:W-:-:S04]  /*21b0*/  IADD3 R7, PT, PT, R7, R30, RZ ;  /* 0x0000001e07077210 */ /* 0x000fc80007ffe0ff */
[----:B------:R-:W-:Y:S01]  /*21c0*/  LOP3.LUT R0, R7, R0, RZ, 0xfc, !PT ;  /* 0x0000000007007212 */ /* 0x000fe200078efcff */
[----:B------:R-:W-:Y:S06]  /*21d0*/  BRA `(.L_x_145) ;  /* 0x0000000000107947 */ /* 0x000fec0003800000 */
.L_x_144:
[----:B------:R-:W-:-:S04]  /*21e0*/  LOP3.LUT R0, R0, 0x80000000, RZ, 0xc0, !PT ;  /* 0x8000000000007812 */ /* 0x000fc800078ec0ff */
[----:B------:R-:W-:Y:S01]  /*21f0*/  LOP3.LUT R0, R0, 0x7f800000, RZ, 0xfc, !PT ;  /* 0x7f80000000007812 */ /* 0x000fe200078efcff */
[----:B------:R-:W-:Y:S06]  /*2200*/  BRA `(.L_x_145) ;  /* 0x0000000000047947 */ /* 0x000fec0003800000 */
.L_x_143:
[----:B------:R-:W-:-:S07]  /*2210*/  IMAD R0, R7, 0x800000, R0 ;  /* 0x0080000007007824 */ /* 0x000fce00078e0200 */
.L_x_145:
[----:B------:R-:W-:Y:S05]  /*2220*/  BSYNC.RECONVERGENT B4 ;  /* 0x0000000000047941 */ /* 0x000fea0003800200 */
.L_x_142:
[----:B------:R-:W-:Y:S05]  /*2230*/  BRA `(.L_x_146) ;  /* 0x0000000000207947 */ /* 0x000fea0003800000 */
.L_x_141:
[----:B------:R-:W-:-:S04]  /*2240*/  LOP3.LUT R0, R31, 0x80000000, R0, 0x48, !PT ;  /* 0x800000001f007812 */ /* 0x000fc800078e4800 */
[----:B------:R-:W-:Y:S01]  /*2250*/  LOP3.LUT R0, R0, 0x7f800000, RZ, 0xfc, !PT ;  /* 0x7f80000000007812 */ /* 0x000fe200078efcff */
[----:B------:R-:W-:Y:S06]  /*2260*/  BRA `(.L_x_146) ;  /* 0x0000000000147947 */ /* 0x000fec0003800000 */
.L_x_140:
[----:B------:R-:W-:Y:S01]  /*2270*/  LOP3.LUT R0, R31, 0x80000000, R0, 0x48, !PT ;  /* 0x800000001f007812 */ /* 0x000fe200078e4800 */
[----:B------:R-:W-:Y:S06]  /*2280*/  BRA `(.L_x_146) ;  /* 0x00000000000c7947 */ /* 0x000fec0003800000 */
.L_x_139:
[----:B------:R-:W0:Y:S01]  /*2290*/  MUFU.RSQ R0, -QNAN ;  /* 0xffc0000000007908 */ /* 0x000e220000001400 */
[----:B------:R-:W-:Y:S05]  /*22a0*/  BRA `(.L_x_146) ;  /* 0x0000000000047947 */ /* 0x000fea0003800000 */
.L_x_138:
[----:B------:R-:W-:-:S07]  /*22b0*/  FADD.FTZ R0, R0, R3 ;  /* 0x0000000300007221 */ /* 0x000fce0000010000 */
.L_x_146:
[----:B------:R-:W-:Y:S05]  /*22c0*/  BSYNC.RECONVERGENT B3 ;  /* 0x0000000000037941 */ /* 0x000fea0003800200 */
.L_x_136:
[----:B------:R-:W-:-:S04]  /*22d0*/  HFMA2 R7, -RZ, RZ, 0, 0 ;  /* 0x00000000ff077431 */ /* 0x000fc800000001ff */
[----:B0-----:R-:W-:Y:S05]  /*22e0*/  RET.REL.NODEC R6 `(PDist_Grad_Two) ;  /* 0xffffffdc06447950 */ /* 0x001fea0003c3ffff */
.L_x_147:
        /* <DEDUP_REMOVED lines=9> */
.L_x_175:


//--------------------- .text.PDist_Other         --------------------------
	.section	.text.PDist_Other,"ax",@progbits
	.align	128
        .global         PDist_Other
        .type           PDist_Other,@function
        .size           PDist_Other,(.L_x_177 - PDist_Other)
        .other          PDist_Other,@"STO_CUDA_ENTRY STV_DEFAULT"
PDist_Other:
.text.PDist_Other:
[----:B------:R-:W-:Y:S08]  /*0000*/  LDC R1, c[0x0][0x37c] ;  /* 0x0000df00ff017b82 */ /* 0x000ff00000000800 */
[----:B------:R-:W0:Y:S01]  /*0010*/  S2UR UR6, SR_CTAID.X ;  /* 0x00000000000679c3 */ /* 0x000e220000002500 */
[----:B------:R-:W1:Y:S07]  /*0020*/  LDCU UR7, c[0x0][0x3ac] ;  /* 0x00007580ff0777ac */ /* 0x000e6e0008000800 */
[----:B------:R-:W2:Y:S01]  /*0030*/  LDC R8, c[0x0][0x360] ;  /* 0x0000d800ff087b82 */ /* 0x000ea20000000800 */
[----:B0-----:R-:W-:-:S09]  /*0040*/  UIMAD.WIDE.U32 UR4, UR6, 0x2, URZ ;  /* 0x00000002060478a5 */ /* 0x001fd2000f8e00ff */
[----:B------:R-:W1:Y:S02]  /*0050*/  I2F.U64 R0, UR4 ;  /* 0x0000000400007d12 */ /* 0x000e640008301000 */
[----:B-1----:R-:W-:-:S06]  /*0060*/  FADD R0, -R0, UR7 ;  /* 0x0000000700007e21 */ /* 0x002fcc0008000100 */
[----:B------:R0:W1:Y:S01]  /*0070*/  MUFU.RSQ R3, R0 ;  /* 0x0000000000037308 */ /* 0x0000620000001400 */
[----:B------:R-:W-:-:S04]  /*0080*/  IADD3 R2, PT, PT, R0, -0xd000000, RZ ;  /* 0xf300000000027810 */ /* 0x000fc80007ffe0ff */
[----:B------:R-:W-:-:S13]  /*0090*/  ISETP.GT.U32.AND P0, PT, R2, 0x727fffff, PT ;  /* 0x727fffff0200780c */ /* 0x000fda0003f04070 */
[----:B012---:R-:W-:Y:S05]  /*00a0*/  @!P0 BRA `(.L_x_148) ;  /* 0x00000000000c8947 */ /* 0x007fea0003800000 */
[----:B------:R-:W-:-:S07]  /*00b0*/  MOV R4, 0xd0 ;  /* 0x000000d000047802 */ /* 0x000fce0000000f00 */
[----:B------:R-:W-:Y:S05]  /*00c0*/  CALL.REL.NOINC `($__internal_11_$__cuda_sm20_sqrt_rn_f32_slowpath) ;  /* 0x0000001400dc7944 */ /* 0x000fea0003c00000 */
[----:B------:R-:W-:Y:S05]  /*00d0*/  BRA `(.L_x_149) ;  /* 0x0000000000107947 */ /* 0x000fea0003800000 */
.L_x_148:
[----:B------:R-:W-:Y:S01]  /*00e0*/  FMUL.FTZ R5, R0, R3 ;  /* 0x0000000300057220 */ /* 0x000fe20000410000 */
[----:B------:R-:W-:-:S03]  /*00f0*/  FMUL.FTZ R3, R3, 0.5 ;  /* 0x3f00000003037820 */ /* 0x000fc60000410000 */
[----:B------:R-:W-:-:S04]  /*0100*/  FFMA R0, -R5, R5, R0 ;  /* 0x0000000505007223 */ /* 0x000fc80000000100 */
[----:B------:R-:W-:-:S07]  /*0110*/  FFMA R0, R0, R3, R5 ;  /* 0x0000000300007223 */ /* 0x000fce0000000005 */
.L_x_149:
[----:B------:R-:W0:Y:S01]  /*0120*/  LDCU UR4, c[0x0][0x3a8] ;  /* 0x00007500ff0477ac */ /* 0x000e220008000800 */
[----:B------:R-:W1:Y:S01]  /*0130*/  S2R R13, SR_TID.X ;  /* 0x00000000000d7919 */ /* 0x000e620000002100 */
[----:B------:R-:W1:Y:S01]  /*0140*/  LDC.64 R14, c[0x0][0x3a0] ;  /* 0x0000e800ff0e7b82 */ /* 0x000e620000000a00 */
[----:B------:R-:W-:Y:S01]  /*0150*/  BSSY.RECONVERGENT B0, `(.L_x_150) ;  /* 0x00000a6000007945 */ /* 0x000fe20003800200 */
[----:B------:R-:W2:Y:S06]  /*0160*/  LDCU.64 UR8, c[0x0][0x358] ;  /* 0x00006b00ff0877ac */ /* 0x000eac0008000a00 */
[----:B------:R-:W3:Y:S01]  /*0170*/  LDC.64 R4, c[0x0][0x398] ;  /* 0x0000e600ff047b82 */ /* 0x000ee20000000a00 */
[----:B0-----:R-:W-:-:S04]  /*0180*/  FADD R0, -R0, UR4 ;  /* 0x0000000400007e21 */ /* 0x001fc80008000100 */
[----:B------:R-:W0:Y:S02]  /*0190*/  F2I.S64.TRUNC R2, R0 ;  /* 0x0000000000027311 */ /* 0x000e24000020d900 */
[-C--:B0-----:R-:W-:Y:S01]  /*01a0*/  IMAD R9, R3, R2.reuse, RZ ;  /* 0x0000000203097224 */ /* 0x081fe200078e02ff */
[C---:B------:R-:W-:Y:S01]  /*01b0*/  IADD3 R10, P0, PT, R2.reuse, UR6, RZ ;  /* 0x00000006020a7c10 */ /* 0x040fe2000ff1e0ff */
[-C--:B------:R-:W-:Y:S01]  /*01c0*/  IMAD.WIDE.U32 R6, R2, R2.reuse, R2 ;  /* 0x0000000202067225 */ /* 0x080fe200078e0002 */
[----:B------:R-:W-:-:S03]  /*01d0*/  IADD3 R17, P1, PT, RZ, -R2, RZ ;  /* 0x80000002ff117210 */ /* 0x000fc60007f3e0ff */
[-C--:B------:R-:W-:Y:S02]  /*01e0*/  IMAD R9, R2, R3.reuse, R9 ;  /* 0x0000000302097224 */ /* 0x080fe400078e0209 */
[----:B------:R-:W-:Y:S02]  /*01f0*/  IMAD.X R11, RZ, RZ, R3, P0 ;  /* 0x000000ffff0b7224 */ /* 0x000fe400000e0603 */
[----:B------:R-:W-:Y:S01]  /*0200*/  IMAD.IADD R9, R7, 0x1, R9 ;  /* 0x0000000107097824 */ /* 0x000fe200078e0209 */
[----:B------:R-:W-:-:S04]  /*0210*/  IADD3.X R7, PT, PT, RZ, ~R3, RZ, P1, !PT ;  /* 0x80000003ff077210 */ /* 0x000fc80000ffe4ff */
[----:B------:R-:W-:Y:S01]  /*0220*/  LEA.HI R0, P0, R9, R6, RZ, 0x1 ;  /* 0x0000000609007211 */ /* 0x000fe200078108ff */
[-C--:B---3--:R-:W-:Y:S02]  /*0230*/  IMAD R12, R7, R4.reuse, RZ ;  /* 0x00000004070c7224 */ /* 0x088fe400078e02ff */
[----:B------:R-:W-:Y:S01]  /*0240*/  IMAD.WIDE.U32 R6, R17, R4, R10 ;  /* 0x0000000411067225 */ /* 0x000fe200078e000a */
[----:B------:R-:W-:Y:S02]  /*0250*/  IADD3.X R9, PT, PT, RZ, R9, RZ, P0, !PT ;  /* 0x00000009ff097210 */ /* 0x000fe400007fe4ff */
[----:B-1----:R-:W-:Y:S01]  /*0260*/  ISETP.GE.U32.AND P0, PT, R13, R14, PT ;  /* 0x0000000e0d00720c */ /* 0x002fe20003f06070 */
[----:B------:R-:W-:Y:S01]  /*0270*/  IMAD R11, R17, R5, R12 ;  /* 0x00000005110b7224 */ /* 0x000fe200078e020c */
[----:B------:R-:W-:Y:S01]  /*0280*/  SHF.R.S64 R5, R0, 0x1, R9 ;  /* 0x0000000100057819 */ /* 0x000fe20000001009 */
[----:B------:R-:W-:Y:S01]  /*0290*/  HFMA2 R12, -RZ, RZ, 0, 0 ;  /* 0x00000000ff0c7431 */ /* 0x000fe200000001ff */
[----:B------:R-:W-:Y:S01]  /*02a0*/  ISETP.GE.AND.EX P0, PT, RZ, R15, PT, P0 ;  /* 0x0000000fff00720c */ /* 0x000fe20003f06300 */
[----:B------:R-:W-:Y:S01]  /*02b0*/  IMAD.IADD R0, R7, 0x1, R11 ;  /* 0x0000000107007824 */ /* 0x000fe200078e020b */
[----:B------:R-:W-:-:S02]  /*02c0*/  IADD3 R11, P1, P2, R6, 0x1, R5 ;  /* 0x00000001060b7810 */ /* 0x000fc40007a3e005 */
[----:B------:R-:W-:-:S04]  /*02d0*/  SHF.R.S32.HI R5, RZ, 0x1, R9 ;  /* 0x00000001ff057819 */ /* 0x000fc80000011409 */
[----:B------:R-:W-:-:S05]  /*02e0*/  IADD3.X R5, PT, PT, R0, RZ, R5, P1, P2 ;  /* 0x000000ff00057210 */ /* 0x000fca0000fe4405 */
[----:B--2---:R-:W-:Y:S05]  /*02f0*/  @P0 BRA `(.L_x_151) ;  /* 0x00000008002c0947 */ /* 0x004fea0003800000 */
[----:B------:R-:W0:Y:S01]  /*0300*/  LDC R16, c[0x0][0x390] ;  /* 0x0000e400ff107b82 */ /* 0x000e220000000800 */
[----:B------:R-:W1:Y:S01]  /*0310*/  LDCU.64 UR4, c[0x0][0x380] ;  /* 0x00007000ff0477ac */ /* 0x000e620008000a00 */
[-C--:B------:R-:W-:Y:S01]  /*0320*/  IMAD R0, R3, R14.reuse, RZ ;  /* 0x0000000e03007224 */ /* 0x080fe200078e02ff */
[----:B------:R-:W-:Y:S01]  /*0330*/  SHF.R.U32.HI R17, RZ, 0x1e, R13 ;  /* 0x0000001eff117819 */ /* 0x000fe2000001160d */
[-C--:B------:R-:W-:Y:S02]  /*0340*/  IMAD R4, R5, R14.reuse, RZ ;  /* 0x0000000e05047224 */ /* 0x080fe400078e02ff */
[----:B------:R-:W-:-:S04]  /*0350*/  IMAD.WIDE.U32 R6, R2, R14, RZ ;  /* 0x0000000e02067225 */ /* 0x000fc800078e00ff */
[-C--:B------:R-:W-:Y:S02]  /*0360*/  IMAD R3, R2, R15.reuse, R0 ;  /* 0x0000000f02037224 */ /* 0x080fe400078e0200 */
[C---:B------:R-:W-:Y:S02]  /*0370*/  IMAD R9, R11.reuse, R15, R4 ;  /* 0x0000000f0b097224 */ /* 0x040fe400078e0204 */
[----:B------:R-:W-:Y:S01]  /*0380*/  IMAD.WIDE.U32 R4, R11, R14, RZ ;  /* 0x0000000e0b047225 */ /* 0x000fe200078e00ff */
[----:B------:R-:W-:Y:S01]  /*0390*/  IADD3 R3, PT, PT, R7, R3, RZ ;  /* 0x0000000307037210 */ /* 0x000fe20007ffe0ff */
[----:B------:R-:W2:Y:S02]  /*03a0*/  LDC R11, c[0x0][0x390] ;  /* 0x0000e400ff0b7b82 */ /* 0x000ea40000000800 */
[C---:B------:R-:W-:Y:S01]  /*03b0*/  IMAD.SHL.U32 R2, R6.reuse, 0x4, RZ ;  /* 0x0000000406027824 */ /* 0x040fe200078e00ff */
[----:B------:R-:W-:Y:S01]  /*03c0*/  SHF.L.U64.HI R3, R6, 0x2, R3 ;  /* 0x0000000206037819 */ /* 0x000fe20000010203 */
[----:B------:R-:W-:Y:S01]  /*03d0*/  IMAD.IADD R5, R5, 0x1, R9 ;  /* 0x0000000105057824 */ /* 0x000fe200078e0209 */
[----:B------:R-:W-:-:S02]  /*03e0*/  SHF.L.U32 R9, R4, 0x2, RZ ;  /* 0x0000000204097819 */ /* 0x000fc400000006ff */
[----:B-1----:R-:W-:Y:S01]  /*03f0*/  IADD3 R19, P0, PT, R2, UR4, RZ ;  /* 0x0000000402137c10 */ /* 0x002fe2000ff1e0ff */
[----:B0-----:R-:W-:Y:S01]  /*0400*/  FMUL R12, R16, 0.5 ;  /* 0x3f000000100c7820 */ /* 0x001fe20000400000 */
[----:B------:R-:W0:Y:S01]  /*0410*/  FRND.FLOOR R7, R16 ;  /* 0x0000001000077307 */ /* 0x000e220000205000 */
[----:B------:R-:W-:Y:S01]  /*0420*/  SHF.L.U64.HI R0, R4, 0x2, R5 ;  /* 0x0000000204007819 */ /* 0x000fe20000010205 */
[----:B------:R-:W-:Y:S01]  /*0430*/  IMAD.SHL.U32 R4, R13, 0x4, RZ ;  /* 0x000000040d047824 */ /* 0x000fe200078e00ff */
[----:B------:R-:W-:Y:S02]  /*0440*/  LEA R10, P1, R14, R19, 0x2 ;  /* 0x000000130e0a7211 */ /* 0x000fe400078210ff */
[----:B------:R-:W-:Y:S01]  /*0450*/  IADD3.X R6, PT, PT, R3, UR5, RZ, P0, !PT ;  /* 0x0000000503067c10 */ /* 0x000fe200087fe4ff */
[----:B------:R-:W-:Y:S02]  /*0460*/  IMAD.WIDE.U32 R2, R8, 0x4, R2 ;  /* 0x0000000408027825 */ /* 0x000fe400078e0002 */
[----:B------:R-:W1:Y:S01]  /*0470*/  FRND.TRUNC R12, R12 ;  /* 0x0000000c000c7307 */ /* 0x000e62000020d000 */
[----:B------:R-:W-:-:S02]  /*0480*/  LEA.HI.X R15, R14, R6, R15, 0x2, P1 ;  /* 0x000000060e0f7211 */ /* 0x000fc400008f140f */
[C---:B------:R-:W-:Y:S02]  /*0490*/  IADD3 R18, P1, PT, R4.reuse, R19, RZ ;  /* 0x0000001304127210 */ /* 0x040fe40007f3e0ff */
[----:B------:R-:W-:Y:S02]  /*04a0*/  IADD3 R14, P0, PT, R4, UR4, RZ ;  /* 0x00000004040e7c10 */ /* 0x000fe4000ff1e0ff */
[----:B------:R-:W-:Y:S02]  /*04b0*/  IADD3.X R19, PT, PT, R17, R6, RZ, P1, !PT ;  /* 0x0000000611137210 */ /* 0x000fe40000ffe4ff */
[----:B0-----:R-:W-:Y:S02]  /*04c0*/  FSETP.NEU.AND P2, PT, R7, R16, PT ;  /* 0x000000100700720b */ /* 0x001fe40003f4d000 */
[----:B------:R-:W-:Y:S01]  /*04d0*/  IADD3.X R17, PT, PT, R17, UR5, RZ, P0, !PT ;  /* 0x0000000511117c10 */ /* 0x000fe200087fe4ff */
[----:B------:R-:W-:Y:S01]  /*04e0*/  IMAD.MOV.U32 R7, RZ, RZ, R19 ;  /* 0x000000ffff077224 */ /* 0x000fe200078e0013 */
[----:B------:R-:W-:Y:S01]  /*04f0*/  MOV R6, R18 ;  /* 0x0000001200067202 */ /* 0x000fe20000000f00 */
[----:B-1----:R-:W-:Y:S01]  /*0500*/  FADD R5, R12, R12 ;  /* 0x0000000c0c057221 */ /* 0x002fe20000000000 */
[----:B------:R-:W-:-:S03]  /*0510*/  IMAD.MOV.U32 R12, RZ, RZ, RZ ;  /* 0x000000ffff0c7224 */ /* 0x000fc600078e00ff */
[----:B--2---:R-:W-:-:S07]  /*0520*/  FADD R16, -R5, R16 ;  /* 0x0000001005107221 */ /* 0x004fce0000000100 */
.L_x_154:
[----:B------:R-:W-:Y:S01]  /*0530*/  IADD3 R4, P0, PT, R14, R9, RZ ;  /* 0x000000090e047210 */ /* 0x000fe20007f1e0ff */
[----:B------:R-:W2:Y:S03]  /*0540*/  LDG.E R6, desc[UR8][R6.64] ;  /* 0x0000000806067981 */ /* 0x000ea6000c1e1900 */
[----:B------:R-:W-:-:S06]  /*0550*/  IADD3.X R5, PT, PT, R17, R0, RZ, P0, !PT ;  /* 0x0000000011057210 */ /* 0x000fcc00007fe4ff */
[----:B------:R-:W2:Y:S01]  /*0560*/  LDG.E R5, desc[UR8][R4.64] ;  /* 0x0000000804057981 */ /* 0x000ea2000c1e1900 */
[----:B------:R-:W-:Y:S01]  /*0570*/  MOV R23, 0x3a2c32e4 ;  /* 0x3a2c32e400177802 */ /* 0x000fe20000000f00 */
[----:B------:R-:W-:Y:S01]  /*0580*/  BSSY.RECONVERGENT B1, `(.L_x_152) ;  /* 0x0000059000017945 */ /* 0x000fe20003800200 */
[----:B--2---:R-:W-:-:S04]  /*0590*/  FADD R20, R6, -R5 ;  /* 0x8000000506147221 */ /* 0x004fc80000000000 */
[C---:B------:R-:W-:Y:S01]  /*05a0*/  FMUL R21, |R20|.reuse, 16777216 ;  /* 0x4b80000014157820 */ /* 0x040fe20000400200 */
[----:B------:R-:W-:-:S04]  /*05b0*/  FSETP.GEU.AND P0, PT, |R20|, 1.175494350822287508e-38, PT ;  /* 0x008000001400780b */ /* 0x000fc80003f0e200 */
[----:B------:R-:W-:-:S05]  /*05c0*/  FSEL R21, R21, |R20|, !P0 ;  /* 0x4000001415157208 */ /* 0x000fca0004000000 */
[----:B------:R-:W-:-:S05]  /*05d0*/  VIADD R22, R21, 0xc0cafb0d ;  /* 0xc0cafb0d15167836 */ /* 0x000fca0000000000 */
[----:B------:R-:W-:-:S04]  /*05e0*/  LOP3.LUT R24, R22, 0xff800000, RZ, 0xc0, !PT ;  /* 0xff80000016187812 */ /* 0x000fc800078ec0ff */
[----:B------:R-:W-:-:S05]  /*05f0*/  IADD3 R22, PT, PT, R21, -R24, RZ ;  /* 0x8000001815167210 */ /* 0x000fca0007ffe0ff */
[----:B------:R-:W-:-:S06]  /*0600*/  FADD R21, R22, 1 ;  /* 0x3f80000016157421 */ /* 0x000fcc0000000000 */
[----:B------:R-:W0:Y:S01]  /*0610*/  MUFU.RCP R21, R21 ;  /* 0x0000001500157308 */ /* 0x000e220000001000 */
[----:B------:R-:W-:Y:S01]  /*0620*/  FADD R22, R22, -1 ;  /* 0xbf80000016167421 */ /* 0x000fe20000000000 */
[----:B------:R-:W-:-:S03]  /*0630*/  FSEL R4, RZ, -24, P0 ;  /* 0xc1c00000ff047808 */ /* 0x000fc60000000000 */
[----:B------:R-:W-:Y:S01]  /*0640*/  FADD R6, R22, R22 ;  /* 0x0000001616067221 */ /* 0x000fe20000000000 */
[----:B------:R-:W-:-:S05]  /*0650*/  I2FP.F32.S32 R7, R24 ;  /* 0x0000001800077245 */ /* 0x000fca0000201400 */
[----:B------:R-:W-:Y:S01]  /*0660*/  FFMA R24, R7, 1.1920928955078125e-07, R4 ;  /* 0x3400000007187823 */ /* 0x000fe20000000004 */
        /* <DEDUP_REMOVED lines=19> */
[----:B------:R-:W-:-:S04]  /*07a0*/  FMUL R6, R21, R11 ;  /* 0x0000000b15067220 */ /* 0x000fc80000400000 */
[----:B------:R-:W0:Y:S01]  /*07b0*/  FRND R5, R6 ;  /* 0x0000000600057307 */ /* 0x000e220000201000 */
[----:B------:R-:W-:Y:S01]  /*07c0*/  FADD R4, -R4, R21 ;  /* 0x0000001504047221 */ /* 0x000fe20000000100 */
[----:B------:R-:W-:-:S03]  /*07d0*/  FFMA R21, R21, R11, -R6 ;  /* 0x0000000b15157223 */ /* 0x000fc60000000806 */
[----:B------:R-:W-:-:S04]  /*07e0*/  FADD R4, R7, -R4 ;  /* 0x8000000407047221 */ /* 0x000fc80000000000 */
[----:B------:R-:W-:Y:S01]  /*07f0*/  FFMA R21, R4, R11, R21 ;  /* 0x0000000b04157223 */ /* 0x000fe20000000015 */
[----:B------:R-:W-:Y:S02]  /*0800*/  IMAD.MOV.U32 R22, RZ, RZ, 0x391fcb8e ;  /* 0x391fcb8eff167424 */ /* 0x000fe400078e00ff */
[----:B0-----:R-:W-:-:S04]  /*0810*/  FADD R4, R6, -R5 ;  /* 0x8000000506047221 */ /* 0x001fc80000000000 */
[----:B------:R-:W-:-:S04]  /*0820*/  FADD R21, R21, R4 ;  /* 0x0000000415157221 */ /* 0x000fc80000000000 */
[----:B------:R-:W-:-:S04]  /*0830*/  FFMA R4, R21, R22, 0.0013391353422775864601 ;  /* 0x3aaf85ed15047423 */ /* 0x000fc80000000016 */
[C---:B------:R-:W-:Y:S01]  /*0840*/  FFMA R4, R21.reuse, R4, 0.0096188392490148544312 ;  /* 0x3c1d985615047423 */ /* 0x040fe20000000004 */
[----:B------:R-:W0:Y:S01]  /*0850*/  F2I.NTZ R7, R6 ;  /* 0x0000000600077305 */ /* 0x000e220000203100 */
[----:B------:R-:W-:Y:S02]  /*0860*/  FSETP.NEU.AND P1, PT, |R20|, 1, PT ;  /* 0x3f8000001400780b */ /* 0x000fe40003f2d200 */
[----:B------:R-:W-:Y:S01]  /*0870*/  FFMA R4, R21, R4, 0.055503588169813156128 ;  /* 0x3d6357bb15047423 */ /* 0x000fe20000000004 */
[----:B------:R-:W-:-:S03]  /*0880*/  FSETP.GT.AND P0, PT, R5, RZ, PT ;  /* 0x000000ff0500720b */ /* 0x000fc60003f04000 */
[----:B------:R-:W-:Y:S01]  /*0890*/  FFMA R4, R21, R4, 0.24022644758224487305 ;  /* 0x3e75fdec15047423 */ /* 0x000fe20000000004 */
[----:B------:R-:W-:Y:S02]  /*08a0*/  FSETP.EQ.OR P1, PT, R11, RZ, !P1 ;  /* 0x000000ff0b00720b */ /* 0x000fe40004f22400 */
[----:B------:R-:W-:Y:S01]  /*08b0*/  SEL R24, RZ, 0x83000000, P0 ;  /* 0x83000000ff187807 */ /* 0x000fe20000000000 */
[----:B------:R-:W-:Y:S01]  /*08c0*/  FFMA R22, R21, R4, 0.69314718246459960938 ;  /* 0x3f31721815167423 */ /* 0x000fe20000000004 */
[----:B------:R-:W-:Y:S01]  /*08d0*/  FSETP.GT.AND P4, PT, |R6|, 152, PT ;  /* 0x431800000600780b */ /* 0x000fe20003f84200 */
[----:B------:R-:W-:Y:S01]  /*08e0*/  IMAD.WIDE.U32 R4, R8, 0x4, R18 ;  /* 0x0000000408047825 */ /* 0x000fe200078e0012 */
[----:B------:R-:W-:-:S03]  /*08f0*/  IADD3 R19, PT, PT, R24, 0x7f000000, RZ ;  /* 0x7f00000018137810 */ /* 0x000fc60007ffe0ff */
[----:B------:R-:W-:Y:S01]  /*0900*/  FFMA R22, R21, R22, 1 ;  /* 0x3f80000015167423 */ /* 0x000fe20000000016 */
[----:B0-----:R-:W-:Y:S02]  /*0910*/  LEA R24, R7, -R24, 0x17 ;  /* 0x8000001807187211 */ /* 0x001fe400078eb8ff */
[----:B------:R-:W-:Y:S01]  /*0920*/  ISETP.GE.U32.AND P0, PT, R4, R10, PT ;  /* 0x0000000a0400720c */ /* 0x000fe20003f06070 */
[----:B------:R-:W-:Y:S01]  /*0930*/  FMUL R19, R22, R19 ;  /* 0x0000001316137220 */ /* 0x000fe20000400000 */
[----:B------:R-:W-:Y:S01]  /*0940*/  FSETP.GEU.AND P3, PT, R6, RZ, PT ;  /* 0x000000ff0600720b */ /* 0x000fe20003f6e000 */
[----:B------:R-:W-:Y:S01]  /*0950*/  HFMA2 R7, -RZ, RZ, 1.875, 0 ;  /* 0x3f800000ff077431 */ /* 0x000fe200000001ff */
[----:B------:R-:W-:Y:S01]  /*0960*/  ISETP.GE.U32.AND.EX P0, PT, R5, R15, PT, P0 ;  /* 0x0000000f0500720c */ /* 0x000fe20003f06100 */
[----:B------:R-:W-:Y:S01]  /*0970*/  FMUL R24, R19, R24 ;  /* 0x0000001813187220 */ /* 0x000fe20000400000 */
[----:B------:R-:W-:Y:S01]  /*0980*/  IMAD.MOV.U32 R18, RZ, RZ, R4 ;  /* 0x000000ffff127224 */ /* 0x000fe200078e0004 */
[----:B------:R-:W-:-:S02]  /*0990*/  MOV R19, R5 ;  /* 0x0000000500137202 */ /* 0x000fc40000000f00 */
[----:B------:R-:W-:Y:S01]  /*09a0*/  @P4 FSEL R24, RZ, +INF , !P3 ;  /* 0x7f800000ff184808 */ /* 0x000fe20005800000 */
[----:B------:R-:W-:Y:S07]  /*09b0*/  @P1 BRA `(.L_x_153) ;  /* 0x0000000000541947 */ /* 0x000fee0003800000 */
[----:B------:R-:W-:-:S04]  /*09c0*/  FSETP.NAN.AND P1, PT, |R11|, |R11|, PT ;  /* 0x4000000b0b00720b */ /* 0x000fc80003f28200 */
[----:B------:R-:W-:-:S13]  /*09d0*/  FSETP.NUM.AND P1, PT, |R20|, |R20|, !P1 ;  /* 0x400000141400720b */ /* 0x000fda0004f27200 */
[----:B------:R-:W-:Y:S01]  /*09e0*/  @!P1 FADD R7, |R20|, R11 ;  /* 0x0000000b14079221 */ /* 0x000fe20000000200 */
[----:B------:R-:W-:Y:S06]  /*09f0*/  @!P1 BRA `(.L_x_153) ;  /* 0x0000000000449947 */ /* 0x000fec0003800000 */
[----:B------:R-:W-:-:S04]  /*0a00*/  FSETP.NEU.AND P1, PT, |R20|, +INF , PT ;  /* 0x7f8000001400780b */ /* 0x000fc80003f2d200 */
[----:B------:R-:W-:-:S04]  /*0a10*/  FSETP.NEU.AND P1, PT, |R20|, RZ, P1 ;  /* 0x000000ff1400720b */ /* 0x000fc80000f2d200 */
[----:B------:R-:W-:Y:S02]  /*0a20*/  FSETP.GEU.OR P3, PT, R11, RZ, P1 ;  /* 0x000000ff0b00720b */ /* 0x000fe40000f6e400 */
[----:B------:R-:W-:-:S07]  /*0a30*/  FSETP.NEU.AND P4, PT, |R16|, 1, !P1 ;  /* 0x3f8000001000780b */ /* 0x000fce0004f8d200 */
[----:B------:R-:W-:-:S05]  /*0a40*/  @!P1 FADD R4, |R20|, |R20| ;  /* 0x4000001414049221 */ /* 0x000fca0000000200 */
        /* <DEDUP_REMOVED lines=9> */
[----:B------:R-:W-:-:S04]  /*0ae0*/  @!P1 FSETP.NEU.AND P3, PT, |R16|, 1, PT ;  /* 0x3f8000001000980b */ /* 0x000fc80003f6d200 */
[----:B------:R-:W-:-:S04]  /*0af0*/  @!P1 FSEL R4, R24, -R24, P3 ;  /* 0x8000001818049208 */ /* 0x000fc80001800000 */
[----:B------:R-:W-:-:S07]  /*0b00*/  @!P1 FSEL R7, R4, +QNAN , !P2 ;  /* 0x7fffffff04079808 */ /* 0x000fce0005000000 */
.L_x_153:
[----:B------:R-:W-:Y:S05]  /*0b10*/  BSYNC.RECONVERGENT B1 ;  /* 0x0000000000017941 */ /* 0x000fea0003800200 */
.L_x_152:
[-C--:B------:R-:W-:Y:S01]  /*0b20*/  MOV R4, R14.reuse ;  /* 0x0000000e00047202 */ /* 0x080fe20000000f00 */
[----:B------:R-:W-:Y:S01]  /*0b30*/  IMAD.MOV.U32 R5, RZ, RZ, R17 ;  /* 0x000000ffff057224 */ /* 0x000fe200078e0011 */
[----:B------:R-:W-:Y:S01]  /*0b40*/  IADD3 R6, P1, PT, R2, R14, RZ ;  /* 0x0000000e02067210 */ /* 0x000fe20007f3e0ff */
[----:B------:R-:W-:Y:S02]  /*0b50*/  FADD R12, R7, R12 ;  /* 0x0000000c070c7221 */ /* 0x000fe40000000000 */
[----:B------:R-:W-:Y:S01]  /*0b60*/  IMAD.WIDE.U32 R4, R8, 0x4, R4 ;  /* 0x0000000408047825 */ /* 0x000fe200078e0004 */
[----:B------:R-:W-:-:S03]  /*0b70*/  IADD3.X R7, PT, PT, R3, R17, RZ, P1, !PT ;  /* 0x0000001103077210 */ /* 0x000fc60000ffe4ff */
[----:B------:R-:W-:Y:S01]  /*0b80*/  IMAD.MOV.U32 R17, RZ, RZ, R5 ;  /* 0x000000ffff117224 */ /* 0x000fe200078e0005 */
[----:B------:R-:W-:Y:S01]  /*0b90*/  MOV R14, R4 ;  /* 0x00000004000e7202 */ /* 0x000fe20000000f00 */
[----:B------:R-:W-:Y:S06]  /*0ba0*/  @!P0 BRA `(.L_x_154) ;  /* 0xfffffff800608947 */ /* 0x000fec000383ffff */
.L_x_151:
[----:B------:R-:W-:Y:S05]  /*0bb0*/  BSYNC.RECONVERGENT B0 ;  /* 0x0000000000007941 */ /* 0x000fea0003800200 */
.L_x_150:
[----:B------:R-:W0:Y:S01]  /*0bc0*/  SHFL.DOWN PT, R3, R12, 0x10, 0x1f ;  /* 0x0a001f000c037f89 */ /* 0x000e2200000e0000 */
[----:B------:R-:W-:Y:S02]  /*0bd0*/  SHF.R.U32.HI R10, RZ, 0x5, R8 ;  /* 0x00000005ff0a7819 */ /* 0x000fe40000011608 */
[C---:B------:R-:W-:Y:S02]  /*0be0*/  LOP3.LUT P0, R6, R13.reuse, 0x1f, RZ, 0xc0, !PT ;  /* 0x0000001f0d067812 */ /* 0x040fe4000780c0ff */
[C---:B------:R-:W-:Y:S02]  /*0bf0*/  ISETP.GE.U32.AND P1, PT, R13.reuse, R10, PT ;  /* 0x0000000a0d00720c */ /* 0x040fe40003f26070 */
[----:B------:R-:W-:-:S09]  /*0c00*/  ISETP.GT.U32.AND P2, PT, R13, 0x1f, PT ;  /* 0x0000001f0d00780c */ /* 0x000fd20003f44070 */
[----:B------:R-:W1:Y:S02]  /*0c10*/  @!P0 S2R R7, SR_CgaCtaId ;  /* 0x0000000000078919 */ /* 0x000e640000008800 */
[----:B------:R-:W2:Y:S01]  /*0c20*/  @!P1 S2R R9, SR_CgaCtaId ;  /* 0x0000000000099919 */ /* 0x000ea20000008800 */
[----:B0-----:R-:W-:-:S05]  /*0c30*/  FADD R3, R3, R12 ;  /* 0x0000000c03037221 */ /* 0x001fca0000000000 */
[----:B------:R-:W0:Y:S02]  /*0c40*/  SHFL.DOWN PT, R0, R3, 0x8, 0x1f ;  /* 0x09001f0003007f89 */ /* 0x000e2400000e0000 */
[----:B0-----:R-:W-:-:S05]  /*0c50*/  FADD R0, R3, R0 ;  /* 0x0000000003007221 */ /* 0x001fca0000000000 */
[----:B------:R-:W0:Y:S02]  /*0c60*/  SHFL.DOWN PT, R5, R0, 0x4, 0x1f ;  /* 0x08801f0000057f89 */ /* 0x000e2400000e0000 */
[----:B0-----:R-:W-:Y:S01]  /*0c70*/  FADD R5, R0, R5 ;  /* 0x0000000500057221 */ /* 0x001fe20000000000 */
[----:B------:R-:W-:-:S04]  /*0c80*/  @!P1 MOV R0, 0x400 ;  /* 0x0000040000009802 */ /* 0x000fc80000000f00 */
[----:B------:R-:W0:Y:S01]  /*0c90*/  SHFL.DOWN PT, R2, R5, 0x2, 0x1f ;  /* 0x08401f0005027f89 */ /* 0x000e2200000e0000 */
[----:B--2---:R-:W-:-:S04]  /*0ca0*/  @!P1 LEA R9, R9, R0, 0x18 ;  /* 0x0000000009099211 */ /* 0x004fc800078ec0ff */
[----:B------:R-:W-:Y:S01]  /*0cb0*/  @!P1 LEA R6, R6, R9, 0x2 ;  /* 0x0000000906069211 */ /* 0x000fe200078e10ff */
[----:B0-----:R-:W-:Y:S01]  /*0cc0*/  FADD R4, R5, R2 ;  /* 0x0000000205047221 */ /* 0x001fe20000000000 */
[----:B------:R-:W-:-:S04]  /*0cd0*/  @!P0 MOV R2, 0x400 ;  /* 0x0000040000028802 */ /* 0x000fc80000000f00 */
[----:B------:R-:W0:Y:S01]  /*0ce0*/  SHFL.DOWN PT, R3, R4, 0x1, 0x1f ;  /* 0x08201f0004037f89 */ /* 0x000e2200000e0000 */
[----:B-1----:R-:W-:-:S04]  /*0cf0*/  @!P0 LEA R2, R7, R2, 0x18 ;  /* 0x0000000207028211 */ /* 0x002fc800078ec0ff */
[----:B------:R-:W-:Y:S01]  /*0d00*/  @!P0 LEA.HI R0, R13, R2, RZ, 0x1d ;  /* 0x000000020d008211 */ /* 0x000fe200078fe8ff */
[----:B------:R-:W-:Y:S02]  /*0d10*/  HFMA2 R2, -RZ, RZ, 0, 0 ;  /* 0x00000000ff027431 */ /* 0x000fe400000001ff */
[----:B0-----:R-:W-:-:S05]  /*0d20*/  FADD R3, R4, R3 ;  /* 0x0000000304037221 */ /* 0x001fca0000000000 */
[----:B------:R0:W-:Y:S01]  /*0d30*/  @!P0 STS [R0], R3 ;  /* 0x0000000300008388 */ /* 0x0001e20000000800 */
[----:B------:R-:W-:Y:S06]  /*0d40*/  BAR.SYNC.DEFER_BLOCKING 0x0 ;  /* 0x0000000000007b1d */ /* 0x000fec0000010000 */
[----:B------:R0:W1:Y:S01]  /*0d50*/  @!P1 LDS R2, [R6] ;  /* 0x0000000006029984 */ /* 0x0000620000000800 */
[----:B------:R-:W-:Y:S05]  /*0d60*/  @P2 EXIT ;  /* 0x000000000000294d */ /* 0x000fea0003800000 */
[----:B------:R-:W-:Y:S02]  /*0d70*/  ISETP.GE.U32.AND P0, PT, R8, 0x40, PT ;  /* 0x000000400800780c */ /* 0x000fe40003f06070 */
[----:B------:R-:W-:-:S11]  /*0d80*/  ISETP.NE.AND P1, PT, R13, RZ, PT ;  /* 0x000000ff0d00720c */ /* 0x000fd60003f25270 */
[----:B------:R-:W-:Y:S05]  /*0d90*/  @!P0 BRA `(.L_x_155) ;  /* 0x0000000000188947 */ /* 0x000fea0003800000 */
.L_x_156:
[----:B0-----:R-:W-:Y:S02]  /*0da0*/  SHF.R.U32.HI R3, RZ, 0x1, R10 ;  /* 0x00000001ff037819 */ /* 0x001fe4000001160a */
[----:B------:R-:W-:-:S03]  /*0db0*/  ISETP.GT.U32.AND P0, PT, R10, 0x3, PT ;  /* 0x000000030a00780c */ /* 0x000fc60003f04070 */
[----:B-1----:R-:W0:Y:S01]  /*0dc0*/  SHFL.DOWN PT, R5, R2, R3, 0x1f ;  /* 0x08001f0302057589 */ /* 0x002e2200000e0000 */
[----:B------:R-:W-:Y:S02]  /*0dd0*/  IMAD.MOV.U32 R10, RZ, RZ, R3 ;  /* 0x000000ffff0a7224 */ /* 0x000fe400078e0003 */
[----:B0-----:R-:W-:-:S07]  /*0de0*/  FADD R2, R5, R2 ;  /* 0x0000000205027221 */ /* 0x001fce0000000000 */
[----:B------:R-:W-:Y:S05]  /*0df0*/  @P0 BRA `(.L_x_156) ;  /* 0xfffffffc00e80947 */ /* 0x000fea000383ffff */
.L_x_155:
[----:B------:R-:W-:Y:S05]  /*0e00*/  @P1 EXIT ;  /* 0x000000000000194d */ /* 0x000fea0003800000 */
[----:B------:R-:W2:Y:S01]  /*0e10*/  LDC R4, c[0x0][0x390] ;  /* 0x0000e400ff047b82 */ /* 0x000ea20000000800 */
[----:B0-----:R-:W-:Y:S02]  /*0e20*/  MOV R3, 0x3f800000 ;  /* 0x3f80000000037802 */ /* 0x001fe40000000f00 */
[----:B--2---:R-:W-:-:S04]  /*0e30*/  IADD3 R0, PT, PT, R4, 0x1800000, RZ ;  /* 0x0180000004007810 */ /* 0x004fc80007ffe0ff */
[----:B------:R-:W-:-:S04]  /*0e40*/  LOP3.LUT R0, R0, 0x7f800000, RZ, 0xc0, !PT ;  /* 0x7f80000000007812 */ /* 0x000fc800078ec0ff */
[----:B------:R-:W-:-:S13]  /*0e50*/  ISETP.GT.U32.AND P0, PT, R0, 0x1ffffff, PT ;  /* 0x01ffffff0000780c */ /* 0x000fda0003f04070 */
[----:B------:R-:W-:Y:S05]  /*0e60*/  @P0 BRA `(.L_x_157) ;  /* 0x0000000000100947 */ /* 0x000fea0003800000 */
[----:B------:R-:W-:-:S07]  /*0e70*/  MOV R4, 0xe90 ;  /* 0x00000e9000047802 */ /* 0x000fce0000000f00 */
[----:B-1----:R-:W-:Y:S05]  /*0e80*/  CALL.REL.NOINC `($__internal_10_$__cuda_sm20_rcp_rn_f32_slowpath) ;  /* 0x00000004009c7944 */ /* 0x002fea0003c00000 */
[----:B------:R-:W-:Y:S01]  /*0e90*/  IMAD.MOV.U32 R5, RZ, RZ, R0 ;  /* 0x000000ffff057224 */ /* 0x000fe200078e0000 */
[----:B------:R-:W-:Y:S06]  /*0ea0*/  BRA `(.L_x_158) ;  /* 0x0000000000107947 */ /* 0x000fec0003800000 */
.L_x_157:
[----:B------:R-:W0:Y:S02]  /*0eb0*/  MUFU.RCP R5, R4 ;  /* 0x0000000400057308 */ /* 0x000e240000001000 */
[----:B0-----:R-:W-:-:S04]  /*0ec0*/  FFMA R0, R5, R4, -1 ;  /* 0xbf80000005007423 */ /* 0x001fc80000000004 */
[----:B------:R-:W-:-:S04]  /*0ed0*/  FADD.FTZ R0, -R0, -RZ ;  /* 0x800000ff00007221 */ /* 0x000fc80000010100 */
[----:B------:R-:W-:-:S07]  /*0ee0*/  FFMA R5, R5, R0, R5 ;  /* 0x0000000005057223 */ /* 0x000fce0000000005 */
.L_x_158:
[C---:B-1----:R-:W-:Y:S01]  /*0ef0*/  FMUL R7, |R2|.reuse, 16777216 ;  /* 0x4b80000002077820 */ /* 0x042fe20000400200 */
[----:B------:R-:W-:Y:S01]  /*0f00*/  FSETP.GEU.AND P0, PT, |R2|, 1.175494350822287508e-38, PT ;  /* 0x008000000200780b */ /* 0x000fe20003f0e200 */
[----:B------:R-:W-:Y:S01]  /*0f10*/  IMAD.MOV.U32 R11, RZ, RZ, 0x3a2c32e4 ;  /* 0x3a2c32e4ff0b7424 */ /* 0x000fe200078e00ff */
[----:B------:R-:W-:Y:S02]  /*0f20*/  BSSY.RECONVERGENT B0, `(.L_x_159) ;  /* 0x0000056000007945 */ /* 0x000fe40003800200 */
[----:B------:R-:W-:-:S04]  /*0f30*/  FSEL R7, R7, |R2|, !P0 ;  /* 0x4000000207077208 */ /* 0x000fc80004000000 */
[----:B------:R-:W-:-:S04]  /*0f40*/  IADD3 R0, PT, PT, R7, -0x3f3504f3, RZ ;  /* 0xc0cafb0d07007810 */ /* 0x000fc80007ffe0ff */
[----:B------:R-:W-:Y:S02]  /*0f50*/  LOP3.LUT R4, R0, 0xff800000, RZ, 0xc0, !PT ;  /* 0xff80000000047812 */ /* 0x000fe400078ec0ff */
[----:B------:R-:W-:Y:S02]  /*0f60*/  FSEL R0, RZ, -24, P0 ;  /* 0xc1c00000ff007808 */ /* 0x000fe40000000000 */
[----:B------:R-:W-:-:S05]  /*0f70*/  IADD3 R7, PT, PT, R7, -R4, RZ ;  /* 0x8000000407077210 */ /* 0x000fca0007ffe0ff */
[C---:B------:R-:W-:Y:S01]  /*0f80*/  FADD R8, R7.reuse, 1 ;  /* 0x3f80000007087421 */ /* 0x040fe20000000000 */
[----:B------:R-:W-:Y:S01]  /*0f90*/  FADD R6, R7, -1 ;  /* 0xbf80000007067421 */ /* 0x000fe20000000000 */
[----:B------:R-:W-:-:S03]  /*0fa0*/  I2FP.F32.S32 R7, R4 ;  /* 0x0000000400077245 */ /* 0x000fc60000201400 */
[----:B------:R-:W-:Y:S01]  /*0fb0*/  FADD R9, R6, R6 ;  /* 0x0000000606097221 */ /* 0x000fe20000000000 */
[----:B------:R-:W0:Y:S01]  /*0fc0*/  MUFU.RCP R8, R8 ;  /* 0x0000000800087308 */ /* 0x000e220000001000 */
[----:B------:R-:W-:Y:S02]  /*0fd0*/  FFMA R0, R7, 1.1920928955078125e-07, R0 ;  /* 0x3400000007007823 */ /* 0x000fe40000000000 */
        /* <DEDUP_REMOVED lines=13> */
[----:B------:R-:W-:Y:S01]  /*10b0*/  FMUL R4, R4, R11 ;  /* 0x0000000b04047220 */ /* 0x000fe20000400000 */
[----:B------:R-:W-:Y:S02]  /*10c0*/  HFMA2 R11, -RZ, RZ, 0.64013671875, -15.109375 ;  /* 0x391fcb8eff0b7431 */ /* 0x000fe400000001ff */
        /* <DEDUP_REMOVED lines=9> */
[-C--:B------:R-:W-:Y:S01]  /*1160*/  FFMA R9, R0, R5.reuse, -R7 ;  /* 0x0000000500097223 */ /* 0x080fe20000000807 */
[----:B------:R-:W-:Y:S01]  /*1170*/  FMUL R0, R5, 0.5 ;  /* 0x3f00000005007820 */ /* 0x000fe20000400000 */
[C---:B------:R-:W-:Y:S02]  /*1180*/  FSETP.GT.AND P1, PT, |R7|.reuse, 152, PT ;  /* 0x431800000700780b */ /* 0x040fe40003f24200 */
[----:B------:R-:W-:Y:S01]  /*1190*/  FFMA R4, R4, R5, R9 ;  /* 0x0000000504047223 */ /* 0x000fe20000000009 */
[C---:B------:R-:W-:Y:S01]  /*11a0*/  FSETP.GEU.AND P2, PT, R7.reuse, RZ, PT ;  /* 0x000000ff0700720b */ /* 0x040fe20003f4e000 */
[----:B------:R-:W1:Y:S01]  /*11b0*/  F2I.NTZ R8, R7 ;  /* 0x0000000700087305 */ /* 0x000e620000203100 */
[----:B0-----:R-:W-:Y:S01]  /*11c0*/  FADD R9, R7, -R6 ;  /* 0x8000000607097221 */ /* 0x001fe20000000000 */
[----:B------:R-:W-:-:S06]  /*11d0*/  FSETP.GT.AND P0, PT, R6, RZ, PT ;  /* 0x000000ff0600720b */ /* 0x000fcc0003f04000 */
[----:B------:R-:W0:Y:S01]  /*11e0*/  FRND.TRUNC R0, R0 ;  /* 0x0000000000007307 */ /* 0x000e22000020d000 */
[----:B------:R-:W-:-:S04]  /*11f0*/  FADD R4, R4, R9 ;  /* 0x0000000904047221 */ /* 0x000fc80000000000 */
[----:B------:R-:W-:Y:S01]  /*1200*/  FFMA R9, R4, R11, 0.0013391353422775864601 ;  /* 0x3aaf85ed04097423 */ /* 0x000fe2000000000b */
[----:B------:R-:W-:Y:S02]  /*1210*/  SEL R11, RZ, 0x83000000, P0 ;  /* 0x83000000ff0b7807 */ /* 0x000fe40000000000 */
[----:B------:R-:W-:Y:S01]  /*1220*/  FSETP.NEU.AND P0, PT, R2, 1, PT ;  /* 0x3f8000000200780b */ /* 0x000fe20003f0d000 */
[----:B------:R-:W-:-:S03]  /*1230*/  FFMA R9, R4, R9, 0.0096188392490148544312 ;  /* 0x3c1d985604097423 */ /* 0x000fc60000000009 */
[----:B------:R-:W-:Y:S01]  /*1240*/  FSETP.EQ.OR P0, PT, R5, RZ, !P0 ;  /* 0x000000ff0500720b */ /* 0x000fe20004702400 */
[----:B------:R-:W-:-:S04]  /*1250*/  FFMA R9, R4, R9, 0.055503588169813156128 ;  /* 0x3d6357bb04097423 */ /* 0x000fc80000000009 */
[----:B------:R-:W-:-:S04]  /*1260*/  FFMA R9, R4, R9, 0.24022644758224487305 ;  /* 0x3e75fdec04097423 */ /* 0x000fc80000000009 */
[----:B------:R-:W-:-:S04]  /*1270*/  FFMA R9, R4, R9, 0.69314718246459960938 ;  /* 0x3f31721804097423 */ /* 0x000fc80000000009 */
[----:B------:R-:W-:Y:S01]  /*1280*/  FFMA R9, R4, R9, 1 ;  /* 0x3f80000004097423 */ /* 0x000fe20000000009 */
[----:B------:R-:W-:Y:S01]  /*1290*/  IADD3 R4, PT, PT, R11, 0x7f000000, RZ ;  /* 0x7f0000000b047810 */ /* 0x000fe20007ffe0ff */
[----:B-1----:R-:W-:-:S04]  /*12a0*/  IMAD R11, R8, 0x800000, -R11 ;  /* 0x00800000080b7824 */ /* 0x002fc800078e0a0b */
[----:B------:R-:W-:-:S04]  /*12b0*/  FMUL R4, R9, R4 ;  /* 0x0000000409047220 */ /* 0x000fc80000400000 */
[----:B------:R-:W-:Y:S01]  /*12c0*/  FMUL R11, R4, R11 ;  /* 0x0000000b040b7220 */ /* 0x000fe20000400000 */
[----:B0-----:R-:W-:Y:S01]  /*12d0*/  FADD R4, R0, R0 ;  /* 0x0000000000047221 */ /* 0x001fe20000000000 */
[----:B------:R-:W-:Y:S01]  /*12e0*/  @P1 FSEL R11, RZ, +INF , !P2 ;  /* 0x7f800000ff0b1808 */ /* 0x000fe20005000000 */
[----:B------:R-:W-:Y:S06]  /*12f0*/  @P0 BRA `(.L_x_160) ;  /* 0x0000000000600947 */ /* 0x000fec0003800000 */
[----:B------:R-:W-:-:S04]  /*1300*/  FSETP.NAN.AND P0, PT, |R5|, |R5|, PT ;  /* 0x400000050500720b */ /* 0x000fc80003f08200 */
[----:B------:R-:W-:-:S13]  /*1310*/  FSETP.NUM.AND P0, PT, |R2|, |R2|, !P0 ;  /* 0x400000020200720b */ /* 0x000fda0004707200 */
[----:B------:R-:W-:Y:S01]  /*1320*/  @!P0 FADD R3, R5, R2 ;  /* 0x0000000205038221 */ /* 0x000fe20000000000 */
[----:B------:R-:W-:Y:S06]  /*1330*/  @!P0 BRA `(.L_x_160) ;  /* 0x0000000000508947 */ /* 0x000fec0003800000 */
[----:B------:R-:W-:Y:S01]  /*1340*/  FSETP.NEU.AND P0, PT, |R2|, +INF , PT ;  /* 0x7f8000000200780b */ /* 0x000fe20003f0d200 */
[----:B------:R-:W-:-:S03]  /*1350*/  FADD R4, -R4, R5 ;  /* 0x0000000504047221 */ /* 0x000fc60000000100 */
[----:B------:R-:W-:-:S04]  /*1360*/  FSETP.NEU.AND P0, PT, R2, RZ, P0 ;  /* 0x000000ff0200720b */ /* 0x000fc8000070d000 */
[----:B------:R-:W-:Y:S02]  /*1370*/  FSETP.GEU.OR P1, PT, R5, RZ, P0 ;  /* 0x000000ff0500720b */ /* 0x000fe4000072e400 */
[----:B------:R-:W-:-:S07]  /*1380*/  FSETP.NEU.AND P2, PT, |R4|, 1, !P0 ;  /* 0x3f8000000400780b */ /* 0x000fce000474d200 */
[----:B------:R-:W-:-:S05]  /*1390*/  @!P0 FADD R0, R2, R2 ;  /* 0x0000000202008221 */ /* 0x000fca0000000000 */
[----:B------:R-:W-:-:S04]  /*13a0*/  @!P1 LOP3.LUT R0, R0, 0x7f800000, RZ, 0x3c, !PT ;  /* 0x7f80000000009812 */ /* 0x000fc800078e3cff */
[----:B------:R-:W-:-:S04]  /*13b0*/  @P2 LOP3.LUT R0, R0, 0x7fffffff, RZ, 0xc0, !PT ;  /* 0x7fffffff00002812 */ /* 0x000fc800078ec0ff */
[----:B------:R-:W-:Y:S01]  /*13c0*/  @!P0 MOV R3, R0 ;  /* 0x0000000000038202 */ /* 0x000fe20000000f00 */
[----:B------:R-:W-:Y:S06]  /*13d0*/  @!P0 BRA `(.L_x_160) ;  /* 0x0000000000288947 */ /* 0x000fec0003800000 */
[----:B------:R-:W-:Y:S02]  /*13e0*/  FSETP.NEU.AND P0, PT, |R5|, +INF , PT ;  /* 0x7f8000000500780b */ /* 0x000fe40003f0d200 */
[----:B------:R-:W-:-:S13]  /*13f0*/  FSETP.EQ.AND P1, PT, R2, -1, PT ;  /* 0xbf8000000200780b */ /* 0x000fda0003f22000 */
[----:B------:R-:W-:Y:S05]  /*1400*/  @!P0 BRA P1, `(.L_x_160) ;  /* 0x00000000001c8947 */ /* 0x000fea0000800000 */
[----:B------:R-:W-:Y:S02]  /*1410*/  FSETP.GEU.AND P1, PT, R2, RZ, PT ;  /* 0x000000ff0200720b */ /* 0x000fe40003f2e000 */
[----:B------:R-:W-:-:S11]  /*1420*/  MOV R3, R11 ;  /* 0x0000000b00037202 */ /* 0x000fd60000000f00 */
[----:B------:R-:W0:Y:S01]  /*1430*/  @!P1 FRND.FLOOR R0, R5 ;  /* 0x0000000500009307 */ /* 0x000e220000205000 */
[----:B------:R-:W-:Y:S02]  /*1440*/  @!P1 FSETP.NEU.AND P2, PT, |R4|, 1, PT ;  /* 0x3f8000000400980b */ /* 0x000fe40003f4d200 */
[----:B0-----:R-:W-:Y:S02]  /*1450*/  @!P1 FSETP.NEU.AND P0, PT, R5, R0, PT ;  /* 0x000000000500920b */ /* 0x001fe40003f0d000 */
[----:B------:R-:W-:-:S04]  /*1460*/  @!P1 FSEL R0, R11, -R11, P2 ;  /* 0x8000000b0b009208 */ /* 0x000fc80001000000 */
[----:B------:R-:W-:-:S07]  /*1470*/  @!P1 FSEL R3, R0, +QNAN , !P0 ;  /* 0x7fffffff00039808 */ /* 0x000fce0004000000 */
.L_x_160:
[----:B------:R-:W-:Y:S05]  /*1480*/  BSYNC.RECONVERGENT B0 ;  /* 0x0000000000007941 */ /* 0x000fea0003800200 */
.L_x_159:
[----:B------:R-:W0:Y:S02]  /*1490*/  LDCU.64 UR4, c[0x0][0x388] ;  /* 0x00007100ff0477ac */ /* 0x000e240008000a00 */
[----:B0-----:R-:W-:-:S04]  /*14a0*/  ULEA UR4, UP0, UR6, UR4, 0x2 ;  /* 0x0000000406047291 */ /* 0x001fc8000f8010ff */
[----:B------:R-:W-:Y:S02]  /*14b0*/  ULEA.HI.X UR5, UR6, UR5, URZ, 0x2, UP0 ;  /* 0x0000000506057291 */ /* 0x000fe400080f14ff */
[----:B------:R-:W-:-:S04]  /*14c0*/  IMAD.U32 R4, RZ, RZ, UR4 ;  /* 0x00000004ff047e24 */ /* 0x000fc8000f8e00ff */
[----:B------:R-:W-:-:S05]  /*14d0*/  MOV R5, UR5 ;  /* 0x0000000500057c02 */ /* 0x000fca0008000f00 */
[----:B------:R-:W-:Y:S01]  /*14e0*/  STG.E desc[UR8][R4.64], R3 ;  /* 0x0000000304007986 */ /* 0x000fe2000c101908 */
[----:B------:R-:W-:Y:S05]  /*14f0*/  EXIT ;  /* 0x000000000000794d */ /* 0x000fea0003800000 */
        .weak           $__internal_10_$__cuda_sm20_rcp_rn_f32_slowpath
        .type           $__internal_10_$__cuda_sm20_rcp_rn_f32_slowpath,@function
        .size           $__internal_10_$__cuda_sm20_rcp_rn_f32_slowpath,($__internal_11_$__cuda_sm20_sqrt_rn_f32_slowpath - $__internal_10_$__cuda_sm20_rcp_rn_f32_slowpath)
$__internal_10_$__cuda_sm20_rcp_rn_f32_slowpath:
[----:B------:R-:W0:Y:S02]  /*1500*/  LDC R0, c[0x0][0x390] ;  /* 0x0000e400ff007b82 */ /* 0x000e240000000800 */
[----:B0-----:R-:W-:-:S04]  /*1510*/  SHF.L.U32 R6, R0, 0x1, RZ ;  /* 0x0000000100067819 */ /* 0x001fc800000006ff */
[----:B------:R-:W-:-:S04]  /*1520*/  SHF.R.U32.HI R5, RZ, 0x18, R6 ;  /* 0x00000018ff057819 */ /* 0x000fc80000011606 */
[----:B------:R-:W-:-:S13]  /*1530*/  ISETP.NE.U32.AND P0, PT, R5, RZ, PT ;  /* 0x000000ff0500720c */ /* 0x000fda0003f05070 */
[----:B------:R-:W-:Y:S05]  /*1540*/  @P0 BRA `(.L_x_161) ;  /* 0x0000000000280947 */ /* 0x000fea0003800000 */
[----:B------:R-:W-:-:S13]  /*1550*/  ISETP.NE.AND P0, PT, R6, RZ, PT ;  /* 0x000000ff0600720c */ /* 0x000fda0003f05270 */
[----:B------:R2:W3:Y:S01]  /*1560*/  @!P0 MUFU.RCP R5, R0 ;  /* 0x0000000000058308 */ /* 0x0004e20000001000 */
[----:B------:R-:W-:Y:S05]  /*1570*/  @!P0 BRA `(.L_x_162) ;  /* 0x0000000000a48947 */ /* 0x000fea0003800000 */
[----:B------:R-:W-:-:S04]  /*1580*/  FFMA R6, R0, 1.84467440737095516160e+19, RZ ;  /* 0x5f80000000067823 */ /* 0x000fc800000000ff */
[----:B---3--:R-:W2:Y:S02]  /*1590*/  MUFU.RCP R5, R6 ;  /* 0x0000000600057308 */ /* 0x008ea40000001000 */
[----:B--2---:R-:W-:-:S04]  /*15a0*/  FFMA R0, R6, R5, -1 ;  /* 0xbf80000006007423 */ /* 0x004fc80000000005 */
[----:B------:R-:W-:-:S04]  /*15b0*/  FADD.FTZ R0, -R0, -RZ ;  /* 0x800000ff00007221 */ /* 0x000fc80000010100 */
[----:B------:R-:W-:-:S04]  /*15c0*/  FFMA R0, R5, R0, R5 ;  /* 0x0000000005007223 */ /* 0x000fc80000000005 */
[----:B------:R-:W-:Y:S01]  /*15d0*/  FFMA R5, R0, 1.84467440737095516160e+19, RZ ;  /* 0x5f80000000057823 */ /* 0x000fe200000000ff */
[----:B------:R-:W-:Y:S06]  /*15e0*/  BRA `(.L_x_162) ;  /* 0x0000000000887947 */ /* 0x000fec0003800000 */
.L_x_161:
[----:B------:R-:W-:-:S05]  /*15f0*/  VIADD R6, R5, 0xffffff03 ;  /* 0xffffff0305067836 */ /* 0x000fca0000000000 */
[----:B------:R-:W-:-:S13]  /*1600*/  ISETP.GT.U32.AND P0, PT, R6, 0x1, PT ;  /* 0x000000010600780c */ /* 0x000fda0003f04070 */
[----:B------:R-:W-:Y:S05]  /*1610*/  @P0 BRA `(.L_x_163) ;  /* 0x0000000000780947 */ /* 0x000fea0003800000 */
[----:B------:R-:W-:Y:S01]  /*1620*/  LOP3.LUT R7, R0, 0x7fffff, RZ, 0xc0, !PT ;  /* 0x007fffff00077812 */ /* 0x000fe200078ec0ff */
[----:B------:R-:W-:-:S03]  /*1630*/  HFMA2 R11, -RZ, RZ, 0, 1.78813934326171875e-07 ;  /* 0x00000003ff0b7431 */ /* 0x000fc600000001ff */
[----:B------:R-:W-:-:S04]  /*1640*/  LOP3.LUT R7, R7, 0x3f800000, RZ, 0xfc, !PT ;  /* 0x3f80000007077812 */ /* 0x000fc800078efcff */
[----:B------:R-:W0:Y:S01]  /*1650*/  MUFU.RCP R8, R7 ;  /* 0x0000000700087308 */ /* 0x000e220000001000 */
[----:B------:R-:W-:Y:S01]  /*1660*/  SHF.L.U32 R12, R11, R6, RZ ;  /* 0x000000060b0c7219 */ /* 0x000fe200000006ff */
[----:B0-----:R-:W-:-:S04]  /*1670*/  FFMA R9, R7, R8, -1 ;  /* 0xbf80000007097423 */ /* 0x001fc80000000008 */
[----:B------:R-:W-:-:S04]  /*1680*/  FADD.FTZ R9, -R9, -RZ ;  /* 0x800000ff09097221 */ /* 0x000fc80000010100 */
[CCC-:B------:R-:W-:Y:S01]  /*1690*/  FFMA.RM R10, R8.reuse, R9.reuse, R8.reuse ;  /* 0x00000009080a7223 */ /* 0x1c0fe20000004008 */
[----:B------:R-:W-:-:S04]  /*16a0*/  FFMA.RP R9, R8, R9, R8 ;  /* 0x0000000908097223 */ /* 0x000fc80000008008 */
[C---:B------:R-:W-:Y:S02]  /*16b0*/  LOP3.LUT R8, R10.reuse, 0x7fffff, RZ, 0xc0, !PT ;  /* 0x007fffff0a087812 */ /* 0x040fe400078ec0ff */
[----:B------:R-:W-:Y:S02]  /*16c0*/  FSETP.NEU.FTZ.AND P0, PT, R10, R9, PT ;  /* 0x000000090a00720b */ /* 0x000fe40003f1d000 */
[----:B------:R-:W-:Y:S02]  /*16d0*/  LOP3.LUT R9, R8, 0x800000, RZ, 0xfc, !PT ;  /* 0x0080000008097812 */ /* 0x000fe400078efcff */
[----:B------:R-:W-:Y:S02]  /*16e0*/  SEL R8, RZ, 0xffffffff, !P0 ;  /* 0xffffffffff087807 */ /* 0x000fe40004000000 */
[----:B------:R-:W-:Y:S02]  /*16f0*/  LOP3.LUT R7, R12, R9, RZ, 0xc0, !PT ;  /* 0x000000090c077212 */ /* 0x000fe400078ec0ff */
[----:B------:R-:W-:-:S02]  /*1700*/  IADD3 R8, PT, PT, -R8, RZ, RZ ;  /* 0x000000ff08087210 */ /* 0x000fc40007ffe1ff */
[-C--:B------:R-:W-:Y:S02]  /*1710*/  SHF.R.U32.HI R7, RZ, R6.reuse, R7 ;  /* 0x00000006ff077219 */ /* 0x080fe40000011607 */
[----:B------:R-:W-:Y:S02]  /*1720*/  LOP3.LUT P1, RZ, R8, R6, R9, 0xf8, !PT ;  /* 0x0000000608ff7212 */ /* 0x000fe4000782f809 */
[C---:B------:R-:W-:Y:S02]  /*1730*/  LOP3.LUT P0, RZ, R7.reuse, 0x1, RZ, 0xc0, !PT ;  /* 0x0000000107ff7812 */ /* 0x040fe4000780c0ff */
[----:B------:R-:W-:-:S04]  /*1740*/  LOP3.LUT P2, RZ, R7, 0x2, RZ, 0xc0, !PT ;  /* 0x0000000207ff7812 */ /* 0x000fc8000784c0ff */
[----:B------:R-:W-:Y:S02]  /*1750*/  PLOP3.LUT P0, PT, P0, P1, P2, 0xe0, 0x0 ;  /* 0x000000000000781c */ /* 0x000fe40000703c20 */
[----:B------:R-:W-:Y:S02]  /*1760*/  LOP3.LUT P1, RZ, R0, 0x7fffff, RZ, 0xc0, !PT ;  /* 0x007fffff00ff7812 */ /* 0x000fe4000782c0ff */
[----:B------:R-:W-:-:S05]  /*1770*/  SEL R6, RZ, 0x1, !P0 ;  /* 0x00000001ff067807 */ /* 0x000fca0004000000 */
[----:B------:R-:W-:-:S05]  /*1780*/  IMAD.MOV R6, RZ, RZ, -R6 ;  /* 0x000000ffff067224 */ /* 0x000fca00078e0a06 */
[----:B------:R-:W-:Y:S02]  /*1790*/  ISETP.GE.AND P0, PT, R6, RZ, PT ;  /* 0x000000ff0600720c */ /* 0x000fe40003f06270 */
[----:B------:R-:W-:-:S04]  /*17a0*/  IADD3 R6, PT, PT, R5, -0xfc, RZ ;  /* 0xffffff0405067810 */ /* 0x000fc80007ffe0ff */
[----:B------:R-:W-:-:S07]  /*17b0*/  SHF.R.U32.HI R5, RZ, R6, R9 ;  /* 0x00000006ff057219 */ /* 0x000fce0000011609 */
[----:B------:R-:W-:-:S05]  /*17c0*/  @!P0 IADD3 R5, PT, PT, R5, 0x1, RZ ;  /* 0x0000000105058810 */ /* 0x000fca0007ffe0ff */
[----:B------:R-:W-:-:S05]  /*17d0*/  @!P1 IMAD.SHL.U32 R5, R5, 0x2, RZ ;  /* 0x0000000205059824 */ /* 0x000fca00078e00ff */
[----:B------:R-:W-:Y:S01]  /*17e0*/  LOP3.LUT R5, R5, 0x80000000, R0, 0xf8, !PT ;  /* 0x8000000005057812 */ /* 0x000fe200078ef800 */
[----:B------:R-:W-:Y:S06]  /*17f0*/  BRA `(.L_x_162) ;  /* 0x0000000000047947 */ /* 0x000fec0003800000 */
.L_x_163:
[----:B------:R0:W1:Y:S02]  /*1800*/  MUFU.RCP R5, R0 ;  /* 0x0000000000057308 */ /* 0x0000640000001000 */
.L_x_162:
[----:B0123--:R-:W-:Y:S02]  /*1810*/  MOV R0, R5 ;  /* 0x0000000500007202 */ /* 0x00ffe40000000f00 */
[----:B------:R-:W-:-:S04]  /*1820*/  MOV R5, 0x0 ;  /* 0x0000000000057802 */ /* 0x000fc80000000f00 */
[----:B------:R-:W-:Y:S05]  /*1830*/  RET.REL.NODEC R4 `(PDist_Other) ;  /* 0xffffffe404f07950 */ /* 0x000fea0003c3ffff */
        .weak           $__internal_11_$__cuda_sm20_sqrt_rn_f32_slowpath
        .type           $__internal_11_$__cuda_sm20_sqrt_rn_f32_slowpath,@function
        .size           $__internal_11_$__cuda_sm20_sqrt_rn_f32_slowpath,(.L_x_177 - $__internal_11_$__cuda_sm20_sqrt_rn_f32_slowpath)
$__internal_11_$__cuda_sm20_sqrt_rn_f32_slowpath:
        /* <DEDUP_REMOVED lines=10> */
[----:B------:R-:W-:Y:S01]  /*18e0*/  @!P0 MOV R2, R0 ;  /* 0x0000000000028202 */ /* 0x000fe20000000f00 */
[----:B------:R-:W-:Y:S06]  /*18f0*/  @!P0 BRA `(.L_x_164) ;  /* 0x0000000000208947 */ /* 0x000fec0003800000 */
[----:B------:R-:W-:-:S04]  /*1900*/  FFMA R0, R0, 1.84467440737095516160e+19, RZ ;  /* 0x5f80000000007823 */ /* 0x000fc800000000ff */
[----:B------:R-:W0:Y:S02]  /*1910*/  MUFU.RSQ R3, R0 ;  /* 0x0000000000037308 */ /* 0x000e240000001400 */
[----:B0-----:R-:W-:Y:S01]  /*1920*/  FMUL.FTZ R5, R0, R3 ;  /* 0x0000000300057220 */ /* 0x001fe20000410000 */
[----:B------:R-:W-:-:S03]  /*1930*/  FMUL.FTZ R3, R3, 0.5 ;  /* 0x3f00000003037820 */ /* 0x000fc60000410000 */
[----:B------:R-:W-:-:S04]  /*1940*/  FADD.FTZ R2, -R5, -RZ ;  /* 0x800000ff05027221 */ /* 0x000fc80000010100 */
[----:B------:R-:W-:-:S04]  /*1950*/  FFMA R2, R5, R2, R0 ;  /* 0x0000000205027223 */ /* 0x000fc80000000000 */
[----:B------:R-:W-:-:S04]  /*1960*/  FFMA R2, R2, R3, R5 ;  /* 0x0000000302027223 */ /* 0x000fc80000000005 */
[----:B------:R-:W-:-:S07]  /*1970*/  FMUL.FTZ R2, R2, 2.3283064365386962891e-10 ;  /* 0x2f80000002027820 */ /* 0x000fce0000410000 */
.L_x_164:
[----:B------:R-:W-:Y:S02]  /*1980*/  HFMA2 R3, -RZ, RZ, 0, 0 ;  /* 0x00000000ff037431 */ /* 0x000fe400000001ff */
[----:B------:R-:W-:Y:S01]  /*1990*/  IMAD.MOV.U32 R0, RZ, RZ, R2 ;  /* 0x000000ffff007224 */ /* 0x000fe200078e0002 */
[----:B------:R-:W-:-:S04]  /*19a0*/  MOV R2, R4 ;  /* 0x0000000400027202 */ /* 0x000fc80000000f00 */
[----:B------:R-:W-:Y:S05]  /*19b0*/  RET.REL.NODEC R2 `(PDist_Other) ;  /* 0xffffffe402907950 */ /* 0x000fea0003c3ffff */
.L_x_165:
        /* <DEDUP_REMOVED lines=12> */
.L_x_177:


//--------------------- .nv.global.init           --------------------------
	.section	.nv.global.init,"aw",@progbits
.nv.global.init:
	.type		$str,@object
	.size		$str,($str$1 - $str)
$str:
        /*0000*/ 	.byte	0x6a, 0x3a, 0x25, 0x64, 0x2c, 0x00
	.type		$str$1,@object
	.size		$str$1,(.L_1 - $str$1)
$str$1:
        /*0006*/ 	.byte	0x6a, 0x62, 0x3a, 0x25, 0x64, 0x2c, 0x00
.L_1:


//--------------------- .nv.shared.reserved.0     --------------------------
	.section	.nv.shared.reserved.0,"aw",@nobits
	.weak		__nv_reservedSMEM_offset_0_alias
	.size		__nv_reservedSMEM_offset_0_alias, 0, 64
	.other		__nv_reservedSMEM_offset_0_alias,@"STO_CUDA_RESERVED_SHARED STV_DEFAULT"
__nv_reservedSMEM_offset_0_alias:
	.zero		0
	.zero		64


//--------------------- .nv.shared.PDist_Other    --------------------------
	.section	.nv.shared.PDist_Other,"aw",@nobits
	.sectionflags	@""
	.align	4
.nv.shared.PDist_Other:
	.zero		2048


//--------------------- .nv.constant0.log_exp_back_kernel --------------------------
	.section	.nv.constant0.log_exp_back_kernel,"a",@progbits
	.sectionflags	@""
	.align	4
.nv.constant0.log_exp_back_kernel:
	.zero		932


//--------------------- .nv.constant0.log_exp_kernel --------------------------
	.section	.nv.constant0.log_exp_kernel,"a",@progbits
	.sectionflags	@""
	.align	4
.nv.constant0.log_exp_kernel:
	.zero		932


//--------------------- .nv.constant0.AddBuffer   --------------------------
	.section	.nv.constant0.AddBuffer,"a",@progbits
	.sectionflags	@""
	.align	4
.nv.constant0.AddBuffer:
	.zero		928


//--------------------- .nv.constant0.pdist_backward_kernel_cuda_impl --------------------------
	.section	.nv.constant0.pdist_backward_kernel_cuda_impl,"a",@progbits
	.sectionflags	@""
	.align	4
.nv.constant0.pdist_backward_kernel_cuda_impl:
	.zero		976


//--------------------- .nv.constant0.PDist_Grad_P --------------------------
	.section	.nv.constant0.PDist_Grad_P,"a",@progbits
	.sectionflags	@""
	.align	4
.nv.constant0.PDist_Grad_P:
	.zero		964


//--------------------- .nv.constant0.PDist_Grad_Two --------------------------
	.section	.nv.constant0.PDist_Grad_Two,"a",@progbits
	.sectionflags	@""
	.align	4
.nv.constant0.PDist_Grad_Two:
	.zero		964


//--------------------- .nv.constant0.PDist_Other --------------------------
	.section	.nv.constant0.PDist_Other,"a",@progbits
	.sectionflags	@""
	.align	4
.nv.constant0.PDist_Other:
	.zero		944


//--------------------- SYMBOLS --------------------------

	.type		.nv.reservedSmem.offset0,@object
	.size		.nv.reservedSmem.offset0,0x4
	.type		.nv.reservedSmem.cap,@object
	.size		.nv.reservedSmem.cap,0x4
	.type		vprintf,@function
